//
// Generated by NVIDIA NVVM Compiler
//
// Compiler Build ID: CL-36424714
// Cuda compilation tools, release 13.0, V13.0.88
// Based on NVVM 20.0.0
//

.version 9.0
.target sm_100
.address_size 64

	// .globl	_Z21dev_cpy_strided_arrayIfEvPT_S1_iiiii
.extern .func  (.param .b64 func_retval0) malloc
(
	.param .b64 malloc_param_0
)
;
.extern .func free
(
	.param .b64 free_param_0
)
;
// _ZZ16shared_mem_mmultPfS_S_iiiE3ads has been demoted
// _ZZ16shared_mem_mmultPfS_S_iiiE3bds has been demoted
// _ZZ25shared_mem_mmult_in_placePfS_S_iiiiiE3ads has been demoted
// _ZZ25shared_mem_mmult_in_placePfS_S_iiiiiE3bds has been demoted
// _ZZ37shared_mem_mmult_in_place_transpose_aPfS_S_iiiiiE3ads has been demoted
// _ZZ37shared_mem_mmult_in_place_transpose_aPfS_S_iiiiiE3bds has been demoted
// _ZZ17dev_apply_qt_to_aPfS_S_iiiiE11a_smem_tile has been demoted
// _ZZ17dev_apply_qt_to_aPfS_S_iiiiE17panel_q_smem_tile has been demoted

.visible .entry _Z21dev_cpy_strided_arrayIfEvPT_S1_iiiii(
	.param .u64 .ptr .align 1 _Z21dev_cpy_strided_arrayIfEvPT_S1_iiiii_param_0,
	.param .u64 .ptr .align 1 _Z21dev_cpy_strided_arrayIfEvPT_S1_iiiii_param_1,
	.param .u32 _Z21dev_cpy_strided_arrayIfEvPT_S1_iiiii_param_2,
	.param .u32 _Z21dev_cpy_strided_arrayIfEvPT_S1_iiiii_param_3,
	.param .u32 _Z21dev_cpy_strided_arrayIfEvPT_S1_iiiii_param_4,
	.param .u32 _Z21dev_cpy_strided_arrayIfEvPT_S1_iiiii_param_5,
	.param .u32 _Z21dev_cpy_strided_arrayIfEvPT_S1_iiiii_param_6
)
{
	.reg .pred 	%p<16>;
	.reg .b32 	%r<28>;
	.reg .b32 	%f<3>;
	.reg .b64 	%rd<15>;

	ld.param.u64 	%rd3, [_Z21dev_cpy_strided_arrayIfEvPT_S1_iiiii_param_0];
	ld.param.u64 	%rd4, [_Z21dev_cpy_strided_arrayIfEvPT_S1_iiiii_param_1];
	ld.param.u32 	%r7, [_Z21dev_cpy_strided_arrayIfEvPT_S1_iiiii_param_2];
	ld.param.u32 	%r8, [_Z21dev_cpy_strided_arrayIfEvPT_S1_iiiii_param_3];
	ld.param.u32 	%r9, [_Z21dev_cpy_strided_arrayIfEvPT_S1_iiiii_param_4];
	ld.param.u32 	%r10, [_Z21dev_cpy_strided_arrayIfEvPT_S1_iiiii_param_5];
	ld.param.u32 	%r11, [_Z21dev_cpy_strided_arrayIfEvPT_S1_iiiii_param_6];
	cvta.to.global.u64 	%rd1, %rd3;
	cvta.to.global.u64 	%rd2, %rd4;
	mov.u32 	%r12, %ctaid.y;
	mov.u32 	%r13, %ntid.y;
	mov.u32 	%r14, %tid.y;
	mad.lo.s32 	%r1, %r12, %r13, %r14;
	mov.u32 	%r15, %ctaid.x;
	mov.u32 	%r16, %ntid.x;
	mov.u32 	%r17, %tid.x;
	mad.lo.s32 	%r2, %r15, %r16, %r17;
	min.s32 	%r3, %r10, %r8;
	min.s32 	%r4, %r9, %r7;
	setp.eq.s32 	%p1, %r11, 0;
	@%p1 bra 	$L__BB0_6;
	setp.ne.s32 	%p2, %r11, 1;
	@%p2 bra 	$L__BB0_8;
	setp.ge.s32 	%p10, %r1, %r4;
	setp.ge.s32 	%p11, %r2, %r3;
	or.pred  	%p12, %p10, %p11;
	@%p12 bra 	$L__BB0_4;
	mad.lo.s32 	%r26, %r10, %r1, %r2;
	mul.wide.s32 	%rd11, %r26, 4;
	add.s64 	%rd12, %rd2, %rd11;
	ld.global.f32 	%f2, [%rd12];
	mad.lo.s32 	%r27, %r8, %r1, %r2;
	mul.wide.s32 	%rd13, %r27, 4;
	add.s64 	%rd14, %rd1, %rd13;
	st.global.f32 	[%rd14], %f2;
	bra.uni 	$L__BB0_8;
$L__BB0_4:
	setp.ge.s32 	%p13, %r1, %r7;
	setp.ge.s32 	%p14, %r2, %r8;
	or.pred  	%p15, %p13, %p14;
	@%p15 bra 	$L__BB0_8;
	mad.lo.s32 	%r24, %r8, %r1, %r2;
	mul.wide.s32 	%rd9, %r24, 4;
	add.s64 	%rd10, %rd1, %rd9;
	mov.b32 	%r25, 0;
	st.global.u32 	[%rd10], %r25;
	bra.uni 	$L__BB0_8;
$L__BB0_6:
	max.s32 	%r18, %r9, %r7;
	sub.s32 	%r5, %r18, %r4;
	max.s32 	%r19, %r10, %r8;
	sub.s32 	%r6, %r19, %r3;
	setp.lt.s32 	%p3, %r1, %r5;
	setp.lt.s32 	%p4, %r2, %r6;
	or.pred  	%p5, %p3, %p4;
	setp.ge.s32 	%p6, %r1, %r7;
	or.pred  	%p7, %p6, %p5;
	setp.ge.s32 	%p8, %r2, %r8;
	or.pred  	%p9, %p8, %p7;
	@%p9 bra 	$L__BB0_8;
	sub.s32 	%r20, %r1, %r5;
	sub.s32 	%r21, %r2, %r6;
	mad.lo.s32 	%r22, %r20, %r10, %r21;
	mul.wide.s32 	%rd5, %r22, 4;
	add.s64 	%rd6, %rd2, %rd5;
	ld.global.f32 	%f1, [%rd6];
	mad.lo.s32 	%r23, %r8, %r1, %r2;
	mul.wide.s32 	%rd7, %r23, 4;
	add.s64 	%rd8, %rd1, %rd7;
	st.global.f32 	[%rd8], %f1;
$L__BB0_8:
	ret;

}
	// .globl	_Z16global_mem_mmultPfS_S_iii
.visible .entry _Z16global_mem_mmultPfS_S_iii(
	.param .u64 .ptr .align 1 _Z16global_mem_mmultPfS_S_iii_param_0,
	.param .u64 .ptr .align 1 _Z16global_mem_mmultPfS_S_iii_param_1,
	.param .u64 .ptr .align 1 _Z16global_mem_mmultPfS_S_iii_param_2,
	.param .u32 _Z16global_mem_mmultPfS_S_iii_param_3,
	.param .u32 _Z16global_mem_mmultPfS_S_iii_param_4,
	.param .u32 _Z16global_mem_mmultPfS_S_iii_param_5
)
{
	.reg .pred 	%p<13>;
	.reg .b32 	%r<41>;
	.reg .b32 	%f<68>;
	.reg .b64 	%rd<53>;

	ld.param.u64 	%rd6, [_Z16global_mem_mmultPfS_S_iii_param_0];
	ld.param.u64 	%rd7, [_Z16global_mem_mmultPfS_S_iii_param_1];
	ld.param.u64 	%rd8, [_Z16global_mem_mmultPfS_S_iii_param_2];
	ld.param.u32 	%r18, [_Z16global_mem_mmultPfS_S_iii_param_3];
	ld.param.u32 	%r20, [_Z16global_mem_mmultPfS_S_iii_param_4];
	ld.param.u32 	%r19, [_Z16global_mem_mmultPfS_S_iii_param_5];
	cvta.to.global.u64 	%rd1, %rd8;
	cvta.to.global.u64 	%rd2, %rd7;
	mov.u32 	%r21, %ctaid.y;
	mov.u32 	%r22, %ntid.y;
	mov.u32 	%r23, %tid.y;
	mad.lo.s32 	%r1, %r21, %r22, %r23;
	mov.u32 	%r24, %ctaid.x;
	mov.u32 	%r25, %ntid.x;
	mov.u32 	%r26, %tid.x;
	mad.lo.s32 	%r2, %r24, %r25, %r26;
	setp.ge.s32 	%p1, %r1, %r20;
	setp.ge.s32 	%p2, %r2, %r19;
	or.pred  	%p3, %p1, %p2;
	@%p3 bra 	$L__BB1_14;
	setp.lt.s32 	%p4, %r18, 1;
	mov.f32 	%f67, 0f00000000;
	@%p4 bra 	$L__BB1_13;
	mul.lo.s32 	%r3, %r18, %r1;
	and.b32  	%r4, %r18, 7;
	setp.lt.u32 	%p5, %r18, 8;
	mov.f32 	%f67, 0f00000000;
	mov.b32 	%r39, 0;
	@%p5 bra 	$L__BB1_5;
	and.b32  	%r39, %r18, 2147483640;
	neg.s32 	%r37, %r39;
	shl.b32 	%r7, %r19, 3;
	mul.wide.u32 	%rd9, %r3, 4;
	add.s64 	%rd10, %rd9, %rd2;
	add.s64 	%rd52, %rd10, 16;
	mov.f32 	%f67, 0f00000000;
	mul.wide.s32 	%rd13, %r19, 4;
	mov.u32 	%r36, %r2;
$L__BB1_4:
	.pragma "nounroll";
	ld.global.f32 	%f17, [%rd52+-16];
	mul.wide.s32 	%rd11, %r36, 4;
	add.s64 	%rd12, %rd1, %rd11;
	ld.global.f32 	%f18, [%rd12];
	fma.rn.f32 	%f19, %f17, %f18, %f67;
	ld.global.f32 	%f20, [%rd52+-12];
	add.s64 	%rd14, %rd12, %rd13;
	ld.global.f32 	%f21, [%rd14];
	fma.rn.f32 	%f22, %f20, %f21, %f19;
	ld.global.f32 	%f23, [%rd52+-8];
	add.s64 	%rd15, %rd14, %rd13;
	ld.global.f32 	%f24, [%rd15];
	fma.rn.f32 	%f25, %f23, %f24, %f22;
	ld.global.f32 	%f26, [%rd52+-4];
	add.s64 	%rd16, %rd15, %rd13;
	ld.global.f32 	%f27, [%rd16];
	fma.rn.f32 	%f28, %f26, %f27, %f25;
	ld.global.f32 	%f29, [%rd52];
	add.s64 	%rd17, %rd16, %rd13;
	ld.global.f32 	%f30, [%rd17];
	fma.rn.f32 	%f31, %f29, %f30, %f28;
	ld.global.f32 	%f32, [%rd52+4];
	add.s64 	%rd18, %rd17, %rd13;
	ld.global.f32 	%f33, [%rd18];
	fma.rn.f32 	%f34, %f32, %f33, %f31;
	ld.global.f32 	%f35, [%rd52+8];
	add.s64 	%rd19, %rd18, %rd13;
	ld.global.f32 	%f36, [%rd19];
	fma.rn.f32 	%f37, %f35, %f36, %f34;
	ld.global.f32 	%f38, [%rd52+12];
	add.s64 	%rd20, %rd19, %rd13;
	ld.global.f32 	%f39, [%rd20];
	fma.rn.f32 	%f67, %f38, %f39, %f37;
	add.s32 	%r37, %r37, 8;
	add.s32 	%r36, %r36, %r7;
	add.s64 	%rd52, %rd52, 32;
	setp.ne.s32 	%p6, %r37, 0;
	@%p6 bra 	$L__BB1_4;
$L__BB1_5:
	setp.eq.s32 	%p7, %r4, 0;
	@%p7 bra 	$L__BB1_13;
	and.b32  	%r13, %r18, 3;
	setp.lt.u32 	%p8, %r4, 4;
	@%p8 bra 	$L__BB1_8;
	add.s32 	%r28, %r39, %r3;
	mul.wide.u32 	%rd21, %r28, 4;
	add.s64 	%rd22, %rd2, %rd21;
	ld.global.f32 	%f41, [%rd22];
	mad.lo.s32 	%r29, %r39, %r19, %r2;
	mul.wide.s32 	%rd23, %r29, 4;
	add.s64 	%rd24, %rd1, %rd23;
	ld.global.f32 	%f42, [%rd24];
	fma.rn.f32 	%f43, %f41, %f42, %f67;
	cvt.u64.u32 	%rd25, %r3;
	cvt.u64.u32 	%rd26, %r39;
	add.s64 	%rd27, %rd26, %rd25;
	shl.b64 	%rd28, %rd27, 2;
	add.s64 	%rd29, %rd2, %rd28;
	ld.global.f32 	%f44, [%rd29+4];
	mul.wide.s32 	%rd30, %r19, 4;
	add.s64 	%rd31, %rd24, %rd30;
	ld.global.f32 	%f45, [%rd31];
	fma.rn.f32 	%f46, %f44, %f45, %f43;
	ld.global.f32 	%f47, [%rd29+8];
	add.s64 	%rd32, %rd31, %rd30;
	ld.global.f32 	%f48, [%rd32];
	fma.rn.f32 	%f49, %f47, %f48, %f46;
	ld.global.f32 	%f50, [%rd29+12];
	add.s64 	%rd33, %rd32, %rd30;
	ld.global.f32 	%f51, [%rd33];
	fma.rn.f32 	%f67, %f50, %f51, %f49;
	add.s32 	%r39, %r39, 4;
$L__BB1_8:
	setp.eq.s32 	%p9, %r13, 0;
	@%p9 bra 	$L__BB1_13;
	setp.eq.s32 	%p10, %r13, 1;
	@%p10 bra 	$L__BB1_11;
	add.s32 	%r30, %r39, %r3;
	mul.wide.u32 	%rd34, %r30, 4;
	add.s64 	%rd35, %rd2, %rd34;
	ld.global.f32 	%f53, [%rd35];
	mad.lo.s32 	%r31, %r39, %r19, %r2;
	mul.wide.s32 	%rd36, %r31, 4;
	add.s64 	%rd37, %rd1, %rd36;
	ld.global.f32 	%f54, [%rd37];
	fma.rn.f32 	%f55, %f53, %f54, %f67;
	cvt.u64.u32 	%rd38, %r3;
	cvt.u64.u32 	%rd39, %r39;
	add.s64 	%rd40, %rd39, %rd38;
	shl.b64 	%rd41, %rd40, 2;
	add.s64 	%rd42, %rd2, %rd41;
	ld.global.f32 	%f56, [%rd42+4];
	mul.wide.s32 	%rd43, %r19, 4;
	add.s64 	%rd44, %rd37, %rd43;
	ld.global.f32 	%f57, [%rd44];
	fma.rn.f32 	%f67, %f56, %f57, %f55;
	add.s32 	%r39, %r39, 2;
$L__BB1_11:
	and.b32  	%r32, %r18, 1;
	setp.eq.b32 	%p11, %r32, 1;
	not.pred 	%p12, %p11;
	@%p12 bra 	$L__BB1_13;
	add.s32 	%r33, %r39, %r3;
	mul.wide.u32 	%rd45, %r33, 4;
	add.s64 	%rd46, %rd2, %rd45;
	ld.global.f32 	%f58, [%rd46];
	mad.lo.s32 	%r34, %r39, %r19, %r2;
	mul.wide.s32 	%rd47, %r34, 4;
	add.s64 	%rd48, %rd1, %rd47;
	ld.global.f32 	%f59, [%rd48];
	fma.rn.f32 	%f67, %f58, %f59, %f67;
$L__BB1_13:
	mad.lo.s32 	%r35, %r19, %r1, %r2;
	cvta.to.global.u64 	%rd49, %rd6;
	mul.wide.s32 	%rd50, %r35, 4;
	add.s64 	%rd51, %rd49, %rd50;
	st.global.f32 	[%rd51], %f67;
$L__BB1_14:
	ret;

}
	// .globl	_Z16shared_mem_mmultPfS_S_iii
.visible .entry _Z16shared_mem_mmultPfS_S_iii(
	.param .u64 .ptr .align 1 _Z16shared_mem_mmultPfS_S_iii_param_0,
	.param .u64 .ptr .align 1 _Z16shared_mem_mmultPfS_S_iii_param_1,
	.param .u64 .ptr .align 1 _Z16shared_mem_mmultPfS_S_iii_param_2,
	.param .u32 _Z16shared_mem_mmultPfS_S_iii_param_3,
	.param .u32 _Z16shared_mem_mmultPfS_S_iii_param_4,
	.param .u32 _Z16shared_mem_mmultPfS_S_iii_param_5
)
{
	.reg .pred 	%p<44>;
	.reg .b32 	%r<76>;
	.reg .b32 	%f<172>;
	.reg .b64 	%rd<13>;
	// demoted variable
	.shared .align 4 .b8 _ZZ16shared_mem_mmultPfS_S_iiiE3ads[4096];
	// demoted variable
	.shared .align 4 .b8 _ZZ16shared_mem_mmultPfS_S_iiiE3bds[4096];
	ld.param.u64 	%rd4, [_Z16shared_mem_mmultPfS_S_iii_param_0];
	ld.param.u64 	%rd5, [_Z16shared_mem_mmultPfS_S_iii_param_1];
	ld.param.u64 	%rd6, [_Z16shared_mem_mmultPfS_S_iii_param_2];
	ld.param.u32 	%r26, [_Z16shared_mem_mmultPfS_S_iii_param_3];
	ld.param.u32 	%r27, [_Z16shared_mem_mmultPfS_S_iii_param_4];
	ld.param.u32 	%r28, [_Z16shared_mem_mmultPfS_S_iii_param_5];
	mov.u32 	%r29, %ctaid.y;
	mov.u32 	%r30, %ntid.y;
	mov.u32 	%r72, %tid.y;
	mad.lo.s32 	%r2, %r29, %r30, %r72;
	mov.u32 	%r31, %ctaid.x;
	mov.u32 	%r32, %ntid.x;
	mov.u32 	%r70, %tid.x;
	mad.lo.s32 	%r4, %r31, %r32, %r70;
	cvt.rn.f32.s32 	%f68, %r26;
	mul.f32 	%f69, %f68, 0f3D000000;
	cvt.rpi.f32.f32 	%f70, %f69;
	cvt.rzi.s32.f32 	%r5, %f70;
	setp.lt.s32 	%p1, %r5, 1;
	mov.f32 	%f139, 0f00000000;
	@%p1 bra 	$L__BB2_71;
	shl.b32 	%r34, %r72, 7;
	mov.u32 	%r35, _ZZ16shared_mem_mmultPfS_S_iiiE3ads;
	add.s32 	%r6, %r35, %r34;
	shl.b32 	%r36, %r70, 2;
	add.s32 	%r7, %r6, %r36;
	mov.u32 	%r37, _ZZ16shared_mem_mmultPfS_S_iiiE3bds;
	add.s32 	%r9, %r37, %r36;
	add.s32 	%r8, %r9, %r34;
	neg.s32 	%r75, %r5;
	mad.lo.s32 	%r73, %r72, %r28, %r4;
	shl.b32 	%r12, %r28, 5;
	mad.lo.s32 	%r71, %r26, %r2, %r70;
	cvta.to.global.u64 	%rd1, %rd5;
	cvta.to.global.u64 	%rd2, %rd6;
	mov.f32 	%f139, 0f00000000;
	mov.b32 	%r74, 15;
$L__BB2_2:
	setp.ge.s32 	%p2, %r2, %r27;
	mul.wide.s32 	%rd7, %r71, 4;
	add.s64 	%rd3, %rd1, %rd7;
	setp.ge.s32 	%p3, %r70, %r26;
	or.pred  	%p4, %p3, %p2;
	@%p4 bra 	$L__BB2_4;
	ld.global.f32 	%f72, [%rd3];
	st.shared.f32 	[%r7], %f72;
$L__BB2_4:
	setp.ge.s32 	%p5, %r4, %r28;
	setp.ge.s32 	%p6, %r72, %r26;
	or.pred  	%p7, %p5, %p6;
	@%p7 bra 	$L__BB2_6;
	mul.wide.s32 	%rd8, %r73, 4;
	add.s64 	%rd9, %rd2, %rd8;
	ld.global.f32 	%f73, [%rd9];
	st.shared.f32 	[%r8], %f73;
$L__BB2_6:
	bar.sync 	0;
	add.s32 	%r38, %r74, -15;
	setp.ge.s32 	%p8, %r38, %r26;
	@%p8 bra 	$L__BB2_8;
	ld.shared.f32 	%f74, [%r6];
	ld.shared.f32 	%f75, [%r9];
	fma.rn.f32 	%f139, %f74, %f75, %f139;
$L__BB2_8:
	add.s32 	%r39, %r74, -14;
	setp.ge.s32 	%p9, %r39, %r26;
	@%p9 bra 	$L__BB2_10;
	ld.shared.f32 	%f76, [%r6+4];
	ld.shared.f32 	%f77, [%r9+128];
	fma.rn.f32 	%f139, %f76, %f77, %f139;
$L__BB2_10:
	add.s32 	%r40, %r74, -13;
	setp.ge.s32 	%p10, %r40, %r26;
	@%p10 bra 	$L__BB2_12;
	ld.shared.f32 	%f78, [%r6+8];
	ld.shared.f32 	%f79, [%r9+256];
	fma.rn.f32 	%f139, %f78, %f79, %f139;
$L__BB2_12:
	add.s32 	%r41, %r74, -12;
	setp.ge.s32 	%p11, %r41, %r26;
	@%p11 bra 	$L__BB2_14;
	ld.shared.f32 	%f80, [%r6+12];
	ld.shared.f32 	%f81, [%r9+384];
	fma.rn.f32 	%f139, %f80, %f81, %f139;
$L__BB2_14:
	add.s32 	%r42, %r74, -11;
	setp.ge.s32 	%p12, %r42, %r26;
	@%p12 bra 	$L__BB2_16;
	ld.shared.f32 	%f82, [%r6+16];
	ld.shared.f32 	%f83, [%r9+512];
	fma.rn.f32 	%f139, %f82, %f83, %f139;
$L__BB2_16:
	add.s32 	%r43, %r74, -10;
	setp.ge.s32 	%p13, %r43, %r26;
	@%p13 bra 	$L__BB2_18;
	ld.shared.f32 	%f84, [%r6+20];
	ld.shared.f32 	%f85, [%r9+640];
	fma.rn.f32 	%f139, %f84, %f85, %f139;
$L__BB2_18:
	add.s32 	%r44, %r74, -9;
	setp.ge.s32 	%p14, %r44, %r26;
	@%p14 bra 	$L__BB2_20;
	ld.shared.f32 	%f86, [%r6+24];
	ld.shared.f32 	%f87, [%r9+768];
	fma.rn.f32 	%f139, %f86, %f87, %f139;
$L__BB2_20:
	add.s32 	%r45, %r74, -8;
	setp.ge.s32 	%p15, %r45, %r26;
	@%p15 bra 	$L__BB2_22;
	ld.shared.f32 	%f88, [%r6+28];
	ld.shared.f32 	%f89, [%r9+896];
	fma.rn.f32 	%f139, %f88, %f89, %f139;
$L__BB2_22:
	add.s32 	%r46, %r74, -7;
	setp.ge.s32 	%p16, %r46, %r26;
	@%p16 bra 	$L__BB2_24;
	ld.shared.f32 	%f90, [%r6+32];
	ld.shared.f32 	%f91, [%r9+1024];
	fma.rn.f32 	%f139, %f90, %f91, %f139;
$L__BB2_24:
	add.s32 	%r47, %r74, -6;
	setp.ge.s32 	%p17, %r47, %r26;
	@%p17 bra 	$L__BB2_26;
	ld.shared.f32 	%f92, [%r6+36];
	ld.shared.f32 	%f93, [%r9+1152];
	fma.rn.f32 	%f139, %f92, %f93, %f139;
$L__BB2_26:
	add.s32 	%r48, %r74, -5;
	setp.ge.s32 	%p18, %r48, %r26;
	@%p18 bra 	$L__BB2_28;
	ld.shared.f32 	%f94, [%r6+40];
	ld.shared.f32 	%f95, [%r9+1280];
	fma.rn.f32 	%f139, %f94, %f95, %f139;
$L__BB2_28:
	add.s32 	%r49, %r74, -4;
	setp.ge.s32 	%p19, %r49, %r26;
	@%p19 bra 	$L__BB2_30;
	ld.shared.f32 	%f96, [%r6+44];
	ld.shared.f32 	%f97, [%r9+1408];
	fma.rn.f32 	%f139, %f96, %f97, %f139;
$L__BB2_30:
	add.s32 	%r50, %r74, -3;
	setp.ge.s32 	%p20, %r50, %r26;
	@%p20 bra 	$L__BB2_32;
	ld.shared.f32 	%f98, [%r6+48];
	ld.shared.f32 	%f99, [%r9+1536];
	fma.rn.f32 	%f139, %f98, %f99, %f139;
$L__BB2_32:
	add.s32 	%r51, %r74, -2;
	setp.ge.s32 	%p21, %r51, %r26;
	@%p21 bra 	$L__BB2_34;
	ld.shared.f32 	%f100, [%r6+52];
	ld.shared.f32 	%f101, [%r9+1664];
	fma.rn.f32 	%f139, %f100, %f101, %f139;
$L__BB2_34:
	add.s32 	%r52, %r74, -1;
	setp.ge.s32 	%p22, %r52, %r26;
	@%p22 bra 	$L__BB2_36;
	ld.shared.f32 	%f102, [%r6+56];
	ld.shared.f32 	%f103, [%r9+1792];
	fma.rn.f32 	%f139, %f102, %f103, %f139;
$L__BB2_36:
	setp.ge.s32 	%p23, %r74, %r26;
	@%p23 bra 	$L__BB2_38;
	ld.shared.f32 	%f104, [%r6+60];
	ld.shared.f32 	%f105, [%r9+1920];
	fma.rn.f32 	%f139, %f104, %f105, %f139;
$L__BB2_38:
	add.s32 	%r53, %r74, 1;
	setp.ge.s32 	%p24, %r53, %r26;
	@%p24 bra 	$L__BB2_40;
	ld.shared.f32 	%f106, [%r6+64];
	ld.shared.f32 	%f107, [%r9+2048];
	fma.rn.f32 	%f139, %f106, %f107, %f139;
$L__BB2_40:
	add.s32 	%r54, %r74, 2;
	setp.ge.s32 	%p25, %r54, %r26;
	@%p25 bra 	$L__BB2_42;
	ld.shared.f32 	%f108, [%r6+68];
	ld.shared.f32 	%f109, [%r9+2176];
	fma.rn.f32 	%f139, %f108, %f109, %f139;
$L__BB2_42:
	add.s32 	%r55, %r74, 3;
	setp.ge.s32 	%p26, %r55, %r26;
	@%p26 bra 	$L__BB2_44;
	ld.shared.f32 	%f110, [%r6+72];
	ld.shared.f32 	%f111, [%r9+2304];
	fma.rn.f32 	%f139, %f110, %f111, %f139;
$L__BB2_44:
	add.s32 	%r56, %r74, 4;
	setp.ge.s32 	%p27, %r56, %r26;
	@%p27 bra 	$L__BB2_46;
	ld.shared.f32 	%f112, [%r6+76];
	ld.shared.f32 	%f113, [%r9+2432];
	fma.rn.f32 	%f139, %f112, %f113, %f139;
$L__BB2_46:
	add.s32 	%r57, %r74, 5;
	setp.ge.s32 	%p28, %r57, %r26;
	@%p28 bra 	$L__BB2_48;
	ld.shared.f32 	%f114, [%r6+80];
	ld.shared.f32 	%f115, [%r9+2560];
	fma.rn.f32 	%f139, %f114, %f115, %f139;
$L__BB2_48:
	add.s32 	%r58, %r74, 6;
	setp.ge.s32 	%p29, %r58, %r26;
	@%p29 bra 	$L__BB2_50;
	ld.shared.f32 	%f116, [%r6+84];
	ld.shared.f32 	%f117, [%r9+2688];
	fma.rn.f32 	%f139, %f116, %f117, %f139;
$L__BB2_50:
	add.s32 	%r59, %r74, 7;
	setp.ge.s32 	%p30, %r59, %r26;
	@%p30 bra 	$L__BB2_52;
	ld.shared.f32 	%f118, [%r6+88];
	ld.shared.f32 	%f119, [%r9+2816];
	fma.rn.f32 	%f139, %f118, %f119, %f139;
$L__BB2_52:
	add.s32 	%r60, %r74, 8;
	setp.ge.s32 	%p31, %r60, %r26;
	@%p31 bra 	$L__BB2_54;
	ld.shared.f32 	%f120, [%r6+92];
	ld.shared.f32 	%f121, [%r9+2944];
	fma.rn.f32 	%f139, %f120, %f121, %f139;
$L__BB2_54:
	add.s32 	%r61, %r74, 9;
	setp.ge.s32 	%p32, %r61, %r26;
	@%p32 bra 	$L__BB2_56;
	ld.shared.f32 	%f122, [%r6+96];
	ld.shared.f32 	%f123, [%r9+3072];
	fma.rn.f32 	%f139, %f122, %f123, %f139;
$L__BB2_56:
	add.s32 	%r62, %r74, 10;
	setp.ge.s32 	%p33, %r62, %r26;
	@%p33 bra 	$L__BB2_58;
	ld.shared.f32 	%f124, [%r6+100];
	ld.shared.f32 	%f125, [%r9+3200];
	fma.rn.f32 	%f139, %f124, %f125, %f139;
$L__BB2_58:
	add.s32 	%r63, %r74, 11;
	setp.ge.s32 	%p34, %r63, %r26;
	@%p34 bra 	$L__BB2_60;
	ld.shared.f32 	%f126, [%r6+104];
	ld.shared.f32 	%f127, [%r9+3328];
	fma.rn.f32 	%f139, %f126, %f127, %f139;
$L__BB2_60:
	add.s32 	%r64, %r74, 12;
	setp.ge.s32 	%p35, %r64, %r26;
	@%p35 bra 	$L__BB2_62;
	ld.shared.f32 	%f128, [%r6+108];
	ld.shared.f32 	%f129, [%r9+3456];
	fma.rn.f32 	%f139, %f128, %f129, %f139;
$L__BB2_62:
	add.s32 	%r65, %r74, 13;
	setp.ge.s32 	%p36, %r65, %r26;
	@%p36 bra 	$L__BB2_64;
	ld.shared.f32 	%f130, [%r6+112];
	ld.shared.f32 	%f131, [%r9+3584];
	fma.rn.f32 	%f139, %f130, %f131, %f139;
$L__BB2_64:
	add.s32 	%r66, %r74, 14;
	setp.ge.s32 	%p37, %r66, %r26;
	@%p37 bra 	$L__BB2_66;
	ld.shared.f32 	%f132, [%r6+116];
	ld.shared.f32 	%f133, [%r9+3712];
	fma.rn.f32 	%f139, %f132, %f133, %f139;
$L__BB2_66:
	add.s32 	%r67, %r74, 15;
	setp.ge.s32 	%p38, %r67, %r26;
	@%p38 bra 	$L__BB2_68;
	ld.shared.f32 	%f134, [%r6+120];
	ld.shared.f32 	%f135, [%r9+3840];
	fma.rn.f32 	%f139, %f134, %f135, %f139;
$L__BB2_68:
	add.s32 	%r68, %r74, 16;
	setp.ge.s32 	%p39, %r68, %r26;
	@%p39 bra 	$L__BB2_70;
	ld.shared.f32 	%f136, [%r6+124];
	ld.shared.f32 	%f137, [%r9+3968];
	fma.rn.f32 	%f139, %f136, %f137, %f139;
$L__BB2_70:
	bar.sync 	0;
	add.s32 	%r75, %r75, 1;
	setp.ne.s32 	%p40, %r75, 0;
	add.s32 	%r74, %r74, 32;
	add.s32 	%r73, %r73, %r12;
	add.s32 	%r72, %r72, 32;
	add.s32 	%r71, %r71, 32;
	add.s32 	%r70, %r70, 32;
	@%p40 bra 	$L__BB2_2;
$L__BB2_71:
	setp.ge.s32 	%p41, %r4, %r28;
	setp.ge.s32 	%p42, %r2, %r27;
	or.pred  	%p43, %p41, %p42;
	@%p43 bra 	$L__BB2_73;
	mad.lo.s32 	%r69, %r28, %r2, %r4;
	cvta.to.global.u64 	%rd10, %rd4;
	mul.wide.s32 	%rd11, %r69, 4;
	add.s64 	%rd12, %rd10, %rd11;
	st.global.f32 	[%rd12], %f139;
$L__BB2_73:
	ret;

}
	// .globl	_Z25shared_mem_mmult_in_placePfS_S_iiiii
.visible .entry _Z25shared_mem_mmult_in_placePfS_S_iiiii(
	.param .u64 .ptr .align 1 _Z25shared_mem_mmult_in_placePfS_S_iiiii_param_0,
	.param .u64 .ptr .align 1 _Z25shared_mem_mmult_in_placePfS_S_iiiii_param_1,
	.param .u64 .ptr .align 1 _Z25shared_mem_mmult_in_placePfS_S_iiiii_param_2,
	.param .u32 _Z25shared_mem_mmult_in_placePfS_S_iiiii_param_3,
	.param .u32 _Z25shared_mem_mmult_in_placePfS_S_iiiii_param_4,
	.param .u32 _Z25shared_mem_mmult_in_placePfS_S_iiiii_param_5,
	.param .u32 _Z25shared_mem_mmult_in_placePfS_S_iiiii_param_6,
	.param .u32 _Z25shared_mem_mmult_in_placePfS_S_iiiii_param_7
)
{
	.reg .pred 	%p<44>;
	.reg .b32 	%r<82>;
	.reg .b32 	%f<172>;
	.reg .b64 	%rd<13>;
	// demoted variable
	.shared .align 4 .b8 _ZZ25shared_mem_mmult_in_placePfS_S_iiiiiE3ads[4096];
	// demoted variable
	.shared .align 4 .b8 _ZZ25shared_mem_mmult_in_placePfS_S_iiiiiE3bds[4096];
	ld.param.u64 	%rd4, [_Z25shared_mem_mmult_in_placePfS_S_iiiii_param_0];
	ld.param.u64 	%rd5, [_Z25shared_mem_mmult_in_placePfS_S_iiiii_param_1];
	ld.param.u64 	%rd6, [_Z25shared_mem_mmult_in_placePfS_S_iiiii_param_2];
	ld.param.u32 	%r26, [_Z25shared_mem_mmult_in_placePfS_S_iiiii_param_3];
	ld.param.u32 	%r27, [_Z25shared_mem_mmult_in_placePfS_S_iiiii_param_4];
	ld.param.u32 	%r28, [_Z25shared_mem_mmult_in_placePfS_S_iiiii_param_5];
	ld.param.u32 	%r29, [_Z25shared_mem_mmult_in_placePfS_S_iiiii_param_6];
	ld.param.u32 	%r30, [_Z25shared_mem_mmult_in_placePfS_S_iiiii_param_7];
	mov.u32 	%r31, %ctaid.y;
	mov.u32 	%r32, %ntid.y;
	mov.u32 	%r78, %tid.y;
	mad.lo.s32 	%r2, %r31, %r32, %r78;
	mov.u32 	%r33, %ctaid.x;
	mov.u32 	%r34, %ntid.x;
	mov.u32 	%r76, %tid.x;
	mad.lo.s32 	%r4, %r33, %r34, %r76;
	cvt.rn.f32.s32 	%f68, %r28;
	mul.f32 	%f69, %f68, 0f3D000000;
	cvt.rpi.f32.f32 	%f70, %f69;
	cvt.rzi.s32.f32 	%r5, %f70;
	setp.lt.s32 	%p1, %r5, 1;
	mov.f32 	%f139, 0f00000000;
	@%p1 bra 	$L__BB3_71;
	shl.b32 	%r36, %r78, 7;
	mov.u32 	%r37, _ZZ25shared_mem_mmult_in_placePfS_S_iiiiiE3ads;
	add.s32 	%r6, %r37, %r36;
	shl.b32 	%r38, %r76, 2;
	add.s32 	%r7, %r6, %r38;
	mov.u32 	%r39, _ZZ25shared_mem_mmult_in_placePfS_S_iiiiiE3bds;
	add.s32 	%r9, %r39, %r38;
	add.s32 	%r8, %r9, %r36;
	neg.s32 	%r81, %r5;
	add.s32 	%r40, %r78, %r29;
	sub.s32 	%r41, %r40, %r28;
	mad.lo.s32 	%r42, %r30, %r41, %r30;
	add.s32 	%r43, %r4, %r42;
	sub.s32 	%r79, %r43, %r27;
	shl.b32 	%r12, %r30, 5;
	mad.lo.s32 	%r77, %r28, %r2, %r76;
	cvta.to.global.u64 	%rd1, %rd5;
	cvta.to.global.u64 	%rd2, %rd6;
	mov.f32 	%f139, 0f00000000;
	mov.b32 	%r80, 15;
$L__BB3_2:
	setp.ge.s32 	%p2, %r2, %r26;
	mul.wide.s32 	%rd7, %r77, 4;
	add.s64 	%rd3, %rd1, %rd7;
	setp.ge.s32 	%p3, %r76, %r28;
	or.pred  	%p4, %p3, %p2;
	@%p4 bra 	$L__BB3_4;
	ld.global.f32 	%f72, [%rd3];
	st.shared.f32 	[%r7], %f72;
$L__BB3_4:
	setp.ge.s32 	%p5, %r4, %r27;
	setp.ge.s32 	%p6, %r78, %r28;
	or.pred  	%p7, %p5, %p6;
	@%p7 bra 	$L__BB3_6;
	mul.wide.s32 	%rd8, %r79, 4;
	add.s64 	%rd9, %rd2, %rd8;
	ld.global.f32 	%f73, [%rd9];
	st.shared.f32 	[%r8], %f73;
$L__BB3_6:
	bar.sync 	0;
	add.s32 	%r44, %r80, -15;
	setp.ge.s32 	%p8, %r44, %r28;
	@%p8 bra 	$L__BB3_8;
	ld.shared.f32 	%f74, [%r6];
	ld.shared.f32 	%f75, [%r9];
	fma.rn.f32 	%f139, %f74, %f75, %f139;
$L__BB3_8:
	add.s32 	%r45, %r80, -14;
	setp.ge.s32 	%p9, %r45, %r28;
	@%p9 bra 	$L__BB3_10;
	ld.shared.f32 	%f76, [%r6+4];
	ld.shared.f32 	%f77, [%r9+128];
	fma.rn.f32 	%f139, %f76, %f77, %f139;
$L__BB3_10:
	add.s32 	%r46, %r80, -13;
	setp.ge.s32 	%p10, %r46, %r28;
	@%p10 bra 	$L__BB3_12;
	ld.shared.f32 	%f78, [%r6+8];
	ld.shared.f32 	%f79, [%r9+256];
	fma.rn.f32 	%f139, %f78, %f79, %f139;
$L__BB3_12:
	add.s32 	%r47, %r80, -12;
	setp.ge.s32 	%p11, %r47, %r28;
	@%p11 bra 	$L__BB3_14;
	ld.shared.f32 	%f80, [%r6+12];
	ld.shared.f32 	%f81, [%r9+384];
	fma.rn.f32 	%f139, %f80, %f81, %f139;
$L__BB3_14:
	add.s32 	%r48, %r80, -11;
	setp.ge.s32 	%p12, %r48, %r28;
	@%p12 bra 	$L__BB3_16;
	ld.shared.f32 	%f82, [%r6+16];
	ld.shared.f32 	%f83, [%r9+512];
	fma.rn.f32 	%f139, %f82, %f83, %f139;
$L__BB3_16:
	add.s32 	%r49, %r80, -10;
	setp.ge.s32 	%p13, %r49, %r28;
	@%p13 bra 	$L__BB3_18;
	ld.shared.f32 	%f84, [%r6+20];
	ld.shared.f32 	%f85, [%r9+640];
	fma.rn.f32 	%f139, %f84, %f85, %f139;
$L__BB3_18:
	add.s32 	%r50, %r80, -9;
	setp.ge.s32 	%p14, %r50, %r28;
	@%p14 bra 	$L__BB3_20;
	ld.shared.f32 	%f86, [%r6+24];
	ld.shared.f32 	%f87, [%r9+768];
	fma.rn.f32 	%f139, %f86, %f87, %f139;
$L__BB3_20:
	add.s32 	%r51, %r80, -8;
	setp.ge.s32 	%p15, %r51, %r28;
	@%p15 bra 	$L__BB3_22;
	ld.shared.f32 	%f88, [%r6+28];
	ld.shared.f32 	%f89, [%r9+896];
	fma.rn.f32 	%f139, %f88, %f89, %f139;
$L__BB3_22:
	add.s32 	%r52, %r80, -7;
	setp.ge.s32 	%p16, %r52, %r28;
	@%p16 bra 	$L__BB3_24;
	ld.shared.f32 	%f90, [%r6+32];
	ld.shared.f32 	%f91, [%r9+1024];
	fma.rn.f32 	%f139, %f90, %f91, %f139;
$L__BB3_24:
	add.s32 	%r53, %r80, -6;
	setp.ge.s32 	%p17, %r53, %r28;
	@%p17 bra 	$L__BB3_26;
	ld.shared.f32 	%f92, [%r6+36];
	ld.shared.f32 	%f93, [%r9+1152];
	fma.rn.f32 	%f139, %f92, %f93, %f139;
$L__BB3_26:
	add.s32 	%r54, %r80, -5;
	setp.ge.s32 	%p18, %r54, %r28;
	@%p18 bra 	$L__BB3_28;
	ld.shared.f32 	%f94, [%r6+40];
	ld.shared.f32 	%f95, [%r9+1280];
	fma.rn.f32 	%f139, %f94, %f95, %f139;
$L__BB3_28:
	add.s32 	%r55, %r80, -4;
	setp.ge.s32 	%p19, %r55, %r28;
	@%p19 bra 	$L__BB3_30;
	ld.shared.f32 	%f96, [%r6+44];
	ld.shared.f32 	%f97, [%r9+1408];
	fma.rn.f32 	%f139, %f96, %f97, %f139;
$L__BB3_30:
	add.s32 	%r56, %r80, -3;
	setp.ge.s32 	%p20, %r56, %r28;
	@%p20 bra 	$L__BB3_32;
	ld.shared.f32 	%f98, [%r6+48];
	ld.shared.f32 	%f99, [%r9+1536];
	fma.rn.f32 	%f139, %f98, %f99, %f139;
$L__BB3_32:
	add.s32 	%r57, %r80, -2;
	setp.ge.s32 	%p21, %r57, %r28;
	@%p21 bra 	$L__BB3_34;
	ld.shared.f32 	%f100, [%r6+52];
	ld.shared.f32 	%f101, [%r9+1664];
	fma.rn.f32 	%f139, %f100, %f101, %f139;
$L__BB3_34:
	add.s32 	%r58, %r80, -1;
	setp.ge.s32 	%p22, %r58, %r28;
	@%p22 bra 	$L__BB3_36;
	ld.shared.f32 	%f102, [%r6+56];
	ld.shared.f32 	%f103, [%r9+1792];
	fma.rn.f32 	%f139, %f102, %f103, %f139;
$L__BB3_36:
	setp.ge.s32 	%p23, %r80, %r28;
	@%p23 bra 	$L__BB3_38;
	ld.shared.f32 	%f104, [%r6+60];
	ld.shared.f32 	%f105, [%r9+1920];
	fma.rn.f32 	%f139, %f104, %f105, %f139;
$L__BB3_38:
	add.s32 	%r59, %r80, 1;
	setp.ge.s32 	%p24, %r59, %r28;
	@%p24 bra 	$L__BB3_40;
	ld.shared.f32 	%f106, [%r6+64];
	ld.shared.f32 	%f107, [%r9+2048];
	fma.rn.f32 	%f139, %f106, %f107, %f139;
$L__BB3_40:
	add.s32 	%r60, %r80, 2;
	setp.ge.s32 	%p25, %r60, %r28;
	@%p25 bra 	$L__BB3_42;
	ld.shared.f32 	%f108, [%r6+68];
	ld.shared.f32 	%f109, [%r9+2176];
	fma.rn.f32 	%f139, %f108, %f109, %f139;
$L__BB3_42:
	add.s32 	%r61, %r80, 3;
	setp.ge.s32 	%p26, %r61, %r28;
	@%p26 bra 	$L__BB3_44;
	ld.shared.f32 	%f110, [%r6+72];
	ld.shared.f32 	%f111, [%r9+2304];
	fma.rn.f32 	%f139, %f110, %f111, %f139;
$L__BB3_44:
	add.s32 	%r62, %r80, 4;
	setp.ge.s32 	%p27, %r62, %r28;
	@%p27 bra 	$L__BB3_46;
	ld.shared.f32 	%f112, [%r6+76];
	ld.shared.f32 	%f113, [%r9+2432];
	fma.rn.f32 	%f139, %f112, %f113, %f139;
$L__BB3_46:
	add.s32 	%r63, %r80, 5;
	setp.ge.s32 	%p28, %r63, %r28;
	@%p28 bra 	$L__BB3_48;
	ld.shared.f32 	%f114, [%r6+80];
	ld.shared.f32 	%f115, [%r9+2560];
	fma.rn.f32 	%f139, %f114, %f115, %f139;
$L__BB3_48:
	add.s32 	%r64, %r80, 6;
	setp.ge.s32 	%p29, %r64, %r28;
	@%p29 bra 	$L__BB3_50;
	ld.shared.f32 	%f116, [%r6+84];
	ld.shared.f32 	%f117, [%r9+2688];
	fma.rn.f32 	%f139, %f116, %f117, %f139;
$L__BB3_50:
	add.s32 	%r65, %r80, 7;
	setp.ge.s32 	%p30, %r65, %r28;
	@%p30 bra 	$L__BB3_52;
	ld.shared.f32 	%f118, [%r6+88];
	ld.shared.f32 	%f119, [%r9+2816];
	fma.rn.f32 	%f139, %f118, %f119, %f139;
$L__BB3_52:
	add.s32 	%r66, %r80, 8;
	setp.ge.s32 	%p31, %r66, %r28;
	@%p31 bra 	$L__BB3_54;
	ld.shared.f32 	%f120, [%r6+92];
	ld.shared.f32 	%f121, [%r9+2944];
	fma.rn.f32 	%f139, %f120, %f121, %f139;
$L__BB3_54:
	add.s32 	%r67, %r80, 9;
	setp.ge.s32 	%p32, %r67, %r28;
	@%p32 bra 	$L__BB3_56;
	ld.shared.f32 	%f122, [%r6+96];
	ld.shared.f32 	%f123, [%r9+3072];
	fma.rn.f32 	%f139, %f122, %f123, %f139;
$L__BB3_56:
	add.s32 	%r68, %r80, 10;
	setp.ge.s32 	%p33, %r68, %r28;
	@%p33 bra 	$L__BB3_58;
	ld.shared.f32 	%f124, [%r6+100];
	ld.shared.f32 	%f125, [%r9+3200];
	fma.rn.f32 	%f139, %f124, %f125, %f139;
$L__BB3_58:
	add.s32 	%r69, %r80, 11;
	setp.ge.s32 	%p34, %r69, %r28;
	@%p34 bra 	$L__BB3_60;
	ld.shared.f32 	%f126, [%r6+104];
	ld.shared.f32 	%f127, [%r9+3328];
	fma.rn.f32 	%f139, %f126, %f127, %f139;
$L__BB3_60:
	add.s32 	%r70, %r80, 12;
	setp.ge.s32 	%p35, %r70, %r28;
	@%p35 bra 	$L__BB3_62;
	ld.shared.f32 	%f128, [%r6+108];
	ld.shared.f32 	%f129, [%r9+3456];
	fma.rn.f32 	%f139, %f128, %f129, %f139;
$L__BB3_62:
	add.s32 	%r71, %r80, 13;
	setp.ge.s32 	%p36, %r71, %r28;
	@%p36 bra 	$L__BB3_64;
	ld.shared.f32 	%f130, [%r6+112];
	ld.shared.f32 	%f131, [%r9+3584];
	fma.rn.f32 	%f139, %f130, %f131, %f139;
$L__BB3_64:
	add.s32 	%r72, %r80, 14;
	setp.ge.s32 	%p37, %r72, %r28;
	@%p37 bra 	$L__BB3_66;
	ld.shared.f32 	%f132, [%r6+116];
	ld.shared.f32 	%f133, [%r9+3712];
	fma.rn.f32 	%f139, %f132, %f133, %f139;
$L__BB3_66:
	add.s32 	%r73, %r80, 15;
	setp.ge.s32 	%p38, %r73, %r28;
	@%p38 bra 	$L__BB3_68;
	ld.shared.f32 	%f134, [%r6+120];
	ld.shared.f32 	%f135, [%r9+3840];
	fma.rn.f32 	%f139, %f134, %f135, %f139;
$L__BB3_68:
	add.s32 	%r74, %r80, 16;
	setp.ge.s32 	%p39, %r74, %r28;
	@%p39 bra 	$L__BB3_70;
	ld.shared.f32 	%f136, [%r6+124];
	ld.shared.f32 	%f137, [%r9+3968];
	fma.rn.f32 	%f139, %f136, %f137, %f139;
$L__BB3_70:
	bar.sync 	0;
	add.s32 	%r81, %r81, 1;
	setp.ne.s32 	%p40, %r81, 0;
	add.s32 	%r80, %r80, 32;
	add.s32 	%r79, %r79, %r12;
	add.s32 	%r78, %r78, 32;
	add.s32 	%r77, %r77, 32;
	add.s32 	%r76, %r76, 32;
	@%p40 bra 	$L__BB3_2;
$L__BB3_71:
	setp.ge.s32 	%p41, %r4, %r27;
	setp.ge.s32 	%p42, %r2, %r26;
	or.pred  	%p43, %p41, %p42;
	@%p43 bra 	$L__BB3_73;
	mad.lo.s32 	%r75, %r27, %r2, %r4;
	cvta.to.global.u64 	%rd10, %rd4;
	mul.wide.s32 	%rd11, %r75, 4;
	add.s64 	%rd12, %rd10, %rd11;
	st.global.f32 	[%rd12], %f139;
$L__BB3_73:
	bar.sync 	0;
	ret;

}
	// .globl	_Z37shared_mem_mmult_in_place_transpose_aPfS_S_iiiii
.visible .entry _Z37shared_mem_mmult_in_place_transpose_aPfS_S_iiiii(
	.param .u64 .ptr .align 1 _Z37shared_mem_mmult_in_place_transpose_aPfS_S_iiiii_param_0,
	.param .u64 .ptr .align 1 _Z37shared_mem_mmult_in_place_transpose_aPfS_S_iiiii_param_1,
	.param .u64 .ptr .align 1 _Z37shared_mem_mmult_in_place_transpose_aPfS_S_iiiii_param_2,
	.param .u32 _Z37shared_mem_mmult_in_place_transpose_aPfS_S_iiiii_param_3,
	.param .u32 _Z37shared_mem_mmult_in_place_transpose_aPfS_S_iiiii_param_4,
	.param .u32 _Z37shared_mem_mmult_in_place_transpose_aPfS_S_iiiii_param_5,
	.param .u32 _Z37shared_mem_mmult_in_place_transpose_aPfS_S_iiiii_param_6,
	.param .u32 _Z37shared_mem_mmult_in_place_transpose_aPfS_S_iiiii_param_7
)
{
	.reg .pred 	%p<44>;
	.reg .b32 	%r<85>;
	.reg .b32 	%f<172>;
	.reg .b64 	%rd<13>;
	// demoted variable
	.shared .align 4 .b8 _ZZ37shared_mem_mmult_in_place_transpose_aPfS_S_iiiiiE3ads[4096];
	// demoted variable
	.shared .align 4 .b8 _ZZ37shared_mem_mmult_in_place_transpose_aPfS_S_iiiiiE3bds[4096];
	ld.param.u64 	%rd3, [_Z37shared_mem_mmult_in_place_transpose_aPfS_S_iiiii_param_0];
	ld.param.u64 	%rd4, [_Z37shared_mem_mmult_in_place_transpose_aPfS_S_iiiii_param_1];
	ld.param.u64 	%rd5, [_Z37shared_mem_mmult_in_place_transpose_aPfS_S_iiiii_param_2];
	ld.param.u32 	%r27, [_Z37shared_mem_mmult_in_place_transpose_aPfS_S_iiiii_param_3];
	ld.param.u32 	%r28, [_Z37shared_mem_mmult_in_place_transpose_aPfS_S_iiiii_param_4];
	ld.param.u32 	%r29, [_Z37shared_mem_mmult_in_place_transpose_aPfS_S_iiiii_param_5];
	ld.param.u32 	%r30, [_Z37shared_mem_mmult_in_place_transpose_aPfS_S_iiiii_param_6];
	ld.param.u32 	%r31, [_Z37shared_mem_mmult_in_place_transpose_aPfS_S_iiiii_param_7];
	mov.u32 	%r32, %ctaid.y;
	mov.u32 	%r33, %ntid.y;
	mov.u32 	%r81, %tid.y;
	mad.lo.s32 	%r2, %r32, %r33, %r81;
	mov.u32 	%r34, %ctaid.x;
	mov.u32 	%r35, %ntid.x;
	mov.u32 	%r79, %tid.x;
	mad.lo.s32 	%r4, %r34, %r35, %r79;
	cvt.rn.f32.s32 	%f68, %r29;
	mul.f32 	%f69, %f68, 0f3D000000;
	cvt.rpi.f32.f32 	%f70, %f69;
	cvt.rzi.s32.f32 	%r5, %f70;
	setp.lt.s32 	%p1, %r5, 1;
	mov.f32 	%f139, 0f00000000;
	@%p1 bra 	$L__BB4_71;
	shl.b32 	%r37, %r79, 7;
	mov.u32 	%r38, _ZZ37shared_mem_mmult_in_place_transpose_aPfS_S_iiiiiE3ads;
	shl.b32 	%r39, %r81, 2;
	add.s32 	%r8, %r38, %r39;
	add.s32 	%r6, %r8, %r37;
	shl.b32 	%r40, %r81, 7;
	mov.u32 	%r41, _ZZ37shared_mem_mmult_in_place_transpose_aPfS_S_iiiiiE3bds;
	shl.b32 	%r42, %r79, 2;
	add.s32 	%r9, %r41, %r42;
	add.s32 	%r7, %r9, %r40;
	neg.s32 	%r84, %r5;
	add.s32 	%r43, %r81, %r30;
	sub.s32 	%r44, %r43, %r29;
	mad.lo.s32 	%r45, %r31, %r44, %r31;
	add.s32 	%r46, %r4, %r45;
	sub.s32 	%r82, %r46, %r28;
	shl.b32 	%r12, %r31, 5;
	mad.lo.s32 	%r80, %r79, %r29, %r2;
	shl.b32 	%r14, %r29, 5;
	cvta.to.global.u64 	%rd1, %rd4;
	cvta.to.global.u64 	%rd2, %rd5;
	mov.f32 	%f139, 0f00000000;
	mov.b32 	%r83, 15;
$L__BB4_2:
	setp.ge.s32 	%p2, %r2, %r29;
	setp.ge.s32 	%p3, %r79, %r27;
	or.pred  	%p4, %p3, %p2;
	@%p4 bra 	$L__BB4_4;
	mul.wide.s32 	%rd6, %r80, 4;
	add.s64 	%rd7, %rd1, %rd6;
	ld.global.f32 	%f72, [%rd7];
	st.shared.f32 	[%r6], %f72;
$L__BB4_4:
	setp.ge.s32 	%p5, %r4, %r28;
	setp.ge.s32 	%p6, %r81, %r29;
	or.pred  	%p7, %p5, %p6;
	@%p7 bra 	$L__BB4_6;
	mul.wide.s32 	%rd8, %r82, 4;
	add.s64 	%rd9, %rd2, %rd8;
	ld.global.f32 	%f73, [%rd9];
	st.shared.f32 	[%r7], %f73;
$L__BB4_6:
	bar.sync 	0;
	add.s32 	%r47, %r83, -15;
	setp.ge.s32 	%p8, %r47, %r27;
	@%p8 bra 	$L__BB4_8;
	ld.shared.f32 	%f74, [%r8];
	ld.shared.f32 	%f75, [%r9];
	fma.rn.f32 	%f139, %f74, %f75, %f139;
$L__BB4_8:
	add.s32 	%r48, %r83, -14;
	setp.ge.s32 	%p9, %r48, %r27;
	@%p9 bra 	$L__BB4_10;
	ld.shared.f32 	%f76, [%r8+128];
	ld.shared.f32 	%f77, [%r9+128];
	fma.rn.f32 	%f139, %f76, %f77, %f139;
$L__BB4_10:
	add.s32 	%r49, %r83, -13;
	setp.ge.s32 	%p10, %r49, %r27;
	@%p10 bra 	$L__BB4_12;
	ld.shared.f32 	%f78, [%r8+256];
	ld.shared.f32 	%f79, [%r9+256];
	fma.rn.f32 	%f139, %f78, %f79, %f139;
$L__BB4_12:
	add.s32 	%r50, %r83, -12;
	setp.ge.s32 	%p11, %r50, %r27;
	@%p11 bra 	$L__BB4_14;
	ld.shared.f32 	%f80, [%r8+384];
	ld.shared.f32 	%f81, [%r9+384];
	fma.rn.f32 	%f139, %f80, %f81, %f139;
$L__BB4_14:
	add.s32 	%r51, %r83, -11;
	setp.ge.s32 	%p12, %r51, %r27;
	@%p12 bra 	$L__BB4_16;
	ld.shared.f32 	%f82, [%r8+512];
	ld.shared.f32 	%f83, [%r9+512];
	fma.rn.f32 	%f139, %f82, %f83, %f139;
$L__BB4_16:
	add.s32 	%r52, %r83, -10;
	setp.ge.s32 	%p13, %r52, %r27;
	@%p13 bra 	$L__BB4_18;
	ld.shared.f32 	%f84, [%r8+640];
	ld.shared.f32 	%f85, [%r9+640];
	fma.rn.f32 	%f139, %f84, %f85, %f139;
$L__BB4_18:
	add.s32 	%r53, %r83, -9;
	setp.ge.s32 	%p14, %r53, %r27;
	@%p14 bra 	$L__BB4_20;
	ld.shared.f32 	%f86, [%r8+768];
	ld.shared.f32 	%f87, [%r9+768];
	fma.rn.f32 	%f139, %f86, %f87, %f139;
$L__BB4_20:
	add.s32 	%r54, %r83, -8;
	setp.ge.s32 	%p15, %r54, %r27;
	@%p15 bra 	$L__BB4_22;
	ld.shared.f32 	%f88, [%r8+896];
	ld.shared.f32 	%f89, [%r9+896];
	fma.rn.f32 	%f139, %f88, %f89, %f139;
$L__BB4_22:
	add.s32 	%r55, %r83, -7;
	setp.ge.s32 	%p16, %r55, %r27;
	@%p16 bra 	$L__BB4_24;
	ld.shared.f32 	%f90, [%r8+1024];
	ld.shared.f32 	%f91, [%r9+1024];
	fma.rn.f32 	%f139, %f90, %f91, %f139;
$L__BB4_24:
	add.s32 	%r56, %r83, -6;
	setp.ge.s32 	%p17, %r56, %r27;
	@%p17 bra 	$L__BB4_26;
	ld.shared.f32 	%f92, [%r8+1152];
	ld.shared.f32 	%f93, [%r9+1152];
	fma.rn.f32 	%f139, %f92, %f93, %f139;
$L__BB4_26:
	add.s32 	%r57, %r83, -5;
	setp.ge.s32 	%p18, %r57, %r27;
	@%p18 bra 	$L__BB4_28;
	ld.shared.f32 	%f94, [%r8+1280];
	ld.shared.f32 	%f95, [%r9+1280];
	fma.rn.f32 	%f139, %f94, %f95, %f139;
$L__BB4_28:
	add.s32 	%r58, %r83, -4;
	setp.ge.s32 	%p19, %r58, %r27;
	@%p19 bra 	$L__BB4_30;
	ld.shared.f32 	%f96, [%r8+1408];
	ld.shared.f32 	%f97, [%r9+1408];
	fma.rn.f32 	%f139, %f96, %f97, %f139;
$L__BB4_30:
	add.s32 	%r59, %r83, -3;
	setp.ge.s32 	%p20, %r59, %r27;
	@%p20 bra 	$L__BB4_32;
	ld.shared.f32 	%f98, [%r8+1536];
	ld.shared.f32 	%f99, [%r9+1536];
	fma.rn.f32 	%f139, %f98, %f99, %f139;
$L__BB4_32:
	add.s32 	%r60, %r83, -2;
	setp.ge.s32 	%p21, %r60, %r27;
	@%p21 bra 	$L__BB4_34;
	ld.shared.f32 	%f100, [%r8+1664];
	ld.shared.f32 	%f101, [%r9+1664];
	fma.rn.f32 	%f139, %f100, %f101, %f139;
$L__BB4_34:
	add.s32 	%r61, %r83, -1;
	setp.ge.s32 	%p22, %r61, %r27;
	@%p22 bra 	$L__BB4_36;
	ld.shared.f32 	%f102, [%r8+1792];
	ld.shared.f32 	%f103, [%r9+1792];
	fma.rn.f32 	%f139, %f102, %f103, %f139;
$L__BB4_36:
	setp.ge.s32 	%p23, %r83, %r27;
	@%p23 bra 	$L__BB4_38;
	ld.shared.f32 	%f104, [%r8+1920];
	ld.shared.f32 	%f105, [%r9+1920];
	fma.rn.f32 	%f139, %f104, %f105, %f139;
$L__BB4_38:
	add.s32 	%r62, %r83, 1;
	setp.ge.s32 	%p24, %r62, %r27;
	@%p24 bra 	$L__BB4_40;
	ld.shared.f32 	%f106, [%r8+2048];
	ld.shared.f32 	%f107, [%r9+2048];
	fma.rn.f32 	%f139, %f106, %f107, %f139;
$L__BB4_40:
	add.s32 	%r63, %r83, 2;
	setp.ge.s32 	%p25, %r63, %r27;
	@%p25 bra 	$L__BB4_42;
	ld.shared.f32 	%f108, [%r8+2176];
	ld.shared.f32 	%f109, [%r9+2176];
	fma.rn.f32 	%f139, %f108, %f109, %f139;
$L__BB4_42:
	add.s32 	%r64, %r83, 3;
	setp.ge.s32 	%p26, %r64, %r27;
	@%p26 bra 	$L__BB4_44;
	ld.shared.f32 	%f110, [%r8+2304];
	ld.shared.f32 	%f111, [%r9+2304];
	fma.rn.f32 	%f139, %f110, %f111, %f139;
$L__BB4_44:
	add.s32 	%r65, %r83, 4;
	setp.ge.s32 	%p27, %r65, %r27;
	@%p27 bra 	$L__BB4_46;
	ld.shared.f32 	%f112, [%r8+2432];
	ld.shared.f32 	%f113, [%r9+2432];
	fma.rn.f32 	%f139, %f112, %f113, %f139;
$L__BB4_46:
	add.s32 	%r66, %r83, 5;
	setp.ge.s32 	%p28, %r66, %r27;
	@%p28 bra 	$L__BB4_48;
	ld.shared.f32 	%f114, [%r8+2560];
	ld.shared.f32 	%f115, [%r9+2560];
	fma.rn.f32 	%f139, %f114, %f115, %f139;
$L__BB4_48:
	add.s32 	%r67, %r83, 6;
	setp.ge.s32 	%p29, %r67, %r27;
	@%p29 bra 	$L__BB4_50;
	ld.shared.f32 	%f116, [%r8+2688];
	ld.shared.f32 	%f117, [%r9+2688];
	fma.rn.f32 	%f139, %f116, %f117, %f139;
$L__BB4_50:
	add.s32 	%r68, %r83, 7;
	setp.ge.s32 	%p30, %r68, %r27;
	@%p30 bra 	$L__BB4_52;
	ld.shared.f32 	%f118, [%r8+2816];
	ld.shared.f32 	%f119, [%r9+2816];
	fma.rn.f32 	%f139, %f118, %f119, %f139;
$L__BB4_52:
	add.s32 	%r69, %r83, 8;
	setp.ge.s32 	%p31, %r69, %r27;
	@%p31 bra 	$L__BB4_54;
	ld.shared.f32 	%f120, [%r8+2944];
	ld.shared.f32 	%f121, [%r9+2944];
	fma.rn.f32 	%f139, %f120, %f121, %f139;
$L__BB4_54:
	add.s32 	%r70, %r83, 9;
	setp.ge.s32 	%p32, %r70, %r27;
	@%p32 bra 	$L__BB4_56;
	ld.shared.f32 	%f122, [%r8+3072];
	ld.shared.f32 	%f123, [%r9+3072];
	fma.rn.f32 	%f139, %f122, %f123, %f139;
$L__BB4_56:
	add.s32 	%r71, %r83, 10;
	setp.ge.s32 	%p33, %r71, %r27;
	@%p33 bra 	$L__BB4_58;
	ld.shared.f32 	%f124, [%r8+3200];
	ld.shared.f32 	%f125, [%r9+3200];
	fma.rn.f32 	%f139, %f124, %f125, %f139;
$L__BB4_58:
	add.s32 	%r72, %r83, 11;
	setp.ge.s32 	%p34, %r72, %r27;
	@%p34 bra 	$L__BB4_60;
	ld.shared.f32 	%f126, [%r8+3328];
	ld.shared.f32 	%f127, [%r9+3328];
	fma.rn.f32 	%f139, %f126, %f127, %f139;
$L__BB4_60:
	add.s32 	%r73, %r83, 12;
	setp.ge.s32 	%p35, %r73, %r27;
	@%p35 bra 	$L__BB4_62;
	ld.shared.f32 	%f128, [%r8+3456];
	ld.shared.f32 	%f129, [%r9+3456];
	fma.rn.f32 	%f139, %f128, %f129, %f139;
$L__BB4_62:
	add.s32 	%r74, %r83, 13;
	setp.ge.s32 	%p36, %r74, %r27;
	@%p36 bra 	$L__BB4_64;
	ld.shared.f32 	%f130, [%r8+3584];
	ld.shared.f32 	%f131, [%r9+3584];
	fma.rn.f32 	%f139, %f130, %f131, %f139;
$L__BB4_64:
	add.s32 	%r75, %r83, 14;
	setp.ge.s32 	%p37, %r75, %r27;
	@%p37 bra 	$L__BB4_66;
	ld.shared.f32 	%f132, [%r8+3712];
	ld.shared.f32 	%f133, [%r9+3712];
	fma.rn.f32 	%f139, %f132, %f133, %f139;
$L__BB4_66:
	add.s32 	%r76, %r83, 15;
	setp.ge.s32 	%p38, %r76, %r27;
	@%p38 bra 	$L__BB4_68;
	ld.shared.f32 	%f134, [%r8+3840];
	ld.shared.f32 	%f135, [%r9+3840];
	fma.rn.f32 	%f139, %f134, %f135, %f139;
$L__BB4_68:
	add.s32 	%r77, %r83, 16;
	setp.ge.s32 	%p39, %r77, %r27;
	@%p39 bra 	$L__BB4_70;
	ld.shared.f32 	%f136, [%r8+3968];
	ld.shared.f32 	%f137, [%r9+3968];
	fma.rn.f32 	%f139, %f136, %f137, %f139;
$L__BB4_70:
	bar.sync 	0;
	add.s32 	%r84, %r84, 1;
	setp.ne.s32 	%p40, %r84, 0;
	add.s32 	%r83, %r83, 32;
	add.s32 	%r82, %r82, %r12;
	add.s32 	%r81, %r81, 32;
	add.s32 	%r80, %r80, %r14;
	add.s32 	%r79, %r79, 32;
	@%p40 bra 	$L__BB4_2;
$L__BB4_71:
	setp.ge.s32 	%p41, %r4, %r28;
	setp.ge.s32 	%p42, %r2, %r27;
	or.pred  	%p43, %p41, %p42;
	@%p43 bra 	$L__BB4_73;
	mad.lo.s32 	%r78, %r28, %r2, %r4;
	cvta.to.global.u64 	%rd10, %rd3;
	mul.wide.s32 	%rd11, %r78, 4;
	add.s64 	%rd12, %rd10, %rd11;
	st.global.f32 	[%rd12], %f139;
$L__BB4_73:
	bar.sync 	0;
	ret;

}
	// .globl	_Z27dev_tensorcore_mmult_1_warpPfP6__halfS1_
.visible .entry _Z27dev_tensorcore_mmult_1_warpPfP6__halfS1_(
	.param .u64 .ptr .align 1 _Z27dev_tensorcore_mmult_1_warpPfP6__halfS1__param_0,
	.param .u64 .ptr .align 1 _Z27dev_tensorcore_mmult_1_warpPfP6__halfS1__param_1,
	.param .u64 .ptr .align 1 _Z27dev_tensorcore_mmult_1_warpPfP6__halfS1__param_2
)
{
	.reg .b32 	%r<18>;
	.reg .b32 	%f<10>;
	.reg .b64 	%rd<7>;

	ld.param.u64 	%rd1, [_Z27dev_tensorcore_mmult_1_warpPfP6__halfS1__param_0];
	ld.param.u64 	%rd2, [_Z27dev_tensorcore_mmult_1_warpPfP6__halfS1__param_1];
	ld.param.u64 	%rd3, [_Z27dev_tensorcore_mmult_1_warpPfP6__halfS1__param_2];
	cvta.to.global.u64 	%rd4, %rd2;
	cvta.to.global.u64 	%rd5, %rd3;
	cvta.to.global.u64 	%rd6, %rd1;
	mov.b32 	%r1, 16;
	wmma.load.a.sync.aligned.row.m16n16k16.global.f16 	{%r2, %r3, %r4, %r5, %r6, %r7, %r8, %r9}, [%rd4], %r1;
	wmma.load.b.sync.aligned.row.m16n16k16.global.f16 	{%r10, %r11, %r12, %r13, %r14, %r15, %r16, %r17}, [%rd5], %r1;
	mov.f32 	%f1, 0f00000000;
	wmma.mma.sync.aligned.row.row.m16n16k16.f32.f32 {%f2, %f3, %f4, %f5, %f6, %f7, %f8, %f9}, {%r2, %r3, %r4, %r5, %r6, %r7, %r8, %r9}, {%r10, %r11, %r12, %r13, %r14, %r15, %r16, %r17}, {%f1, %f1, %f1, %f1, %f1, %f1, %f1, %f1};
	wmma.store.d.sync.aligned.row.m16n16k16.global.f32 	[%rd6], {%f2, %f3, %f4, %f5, %f6, %f7, %f8, %f9}, %r1;
	ret;

}
	// .globl	_Z26dev_tensorcore_mmult_tiledI6__halfS0_fEvPT1_PT_PT0_iii
.visible .entry _Z26dev_tensorcore_mmult_tiledI6__halfS0_fEvPT1_PT_PT0_iii(
	.param .u64 .ptr .align 1 _Z26dev_tensorcore_mmult_tiledI6__halfS0_fEvPT1_PT_PT0_iii_param_0,
	.param .u64 .ptr .align 1 _Z26dev_tensorcore_mmult_tiledI6__halfS0_fEvPT1_PT_PT0_iii_param_1,
	.param .u64 .ptr .align 1 _Z26dev_tensorcore_mmult_tiledI6__halfS0_fEvPT1_PT_PT0_iii_param_2,
	.param .u32 _Z26dev_tensorcore_mmult_tiledI6__halfS0_fEvPT1_PT_PT0_iii_param_3,
	.param .u32 _Z26dev_tensorcore_mmult_tiledI6__halfS0_fEvPT1_PT_PT0_iii_param_4,
	.param .u32 _Z26dev_tensorcore_mmult_tiledI6__halfS0_fEvPT1_PT_PT0_iii_param_5
)
{
	.reg .pred 	%p<12>;
	.reg .b32 	%r<158>;
	.reg .b32 	%f<125>;
	.reg .b64 	%rd<31>;

	ld.param.u32 	%r28, [_Z26dev_tensorcore_mmult_tiledI6__halfS0_fEvPT1_PT_PT0_iii_param_3];
	ld.param.u32 	%r26, [_Z26dev_tensorcore_mmult_tiledI6__halfS0_fEvPT1_PT_PT0_iii_param_4];
	ld.param.u32 	%r27, [_Z26dev_tensorcore_mmult_tiledI6__halfS0_fEvPT1_PT_PT0_iii_param_5];
	mov.u32 	%r29, %ctaid.x;
	mov.u32 	%r30, %ntid.x;
	mov.u32 	%r31, %tid.x;
	mad.lo.s32 	%r32, %r29, %r30, %r31;
	mov.u32 	%r33, %ctaid.y;
	mov.u32 	%r34, %ntid.y;
	mov.u32 	%r35, %tid.y;
	mad.lo.s32 	%r36, %r33, %r34, %r35;
	shr.u32 	%r2, %r32, 5;
	shr.s32 	%r37, %r26, 31;
	shr.u32 	%r38, %r37, 28;
	add.s32 	%r39, %r26, %r38;
	shr.s32 	%r40, %r39, 4;
	and.b32  	%r41, %r26, 15;
	setp.ne.s32 	%p1, %r41, 0;
	selp.u32 	%r42, 1, 0, %p1;
	add.s32 	%r43, %r40, %r42;
	shr.s32 	%r44, %r28, 31;
	shr.u32 	%r45, %r44, 28;
	add.s32 	%r46, %r28, %r45;
	shr.s32 	%r47, %r46, 4;
	and.b32  	%r48, %r28, 15;
	setp.ne.s32 	%p2, %r48, 0;
	selp.u32 	%r49, 1, 0, %p2;
	add.s32 	%r50, %r47, %r49;
	shr.s32 	%r52, %r27, 31;
	shr.u32 	%r53, %r52, 28;
	add.s32 	%r54, %r27, %r53;
	shr.s32 	%r55, %r54, 4;
	and.b32  	%r56, %r27, 15;
	setp.ne.s32 	%p3, %r56, 0;
	selp.u32 	%r57, 1, 0, %p3;
	add.s32 	%r3, %r55, %r57;
	setp.lt.s32 	%p4, %r2, %r43;
	setp.lt.s32 	%p5, %r36, %r50;
	and.pred  	%p6, %p4, %p5;
	@%p6 bra 	$L__BB6_1;
	bra.uni 	$L__BB6_9;
$L__BB6_1:
	setp.gt.s32 	%p7, %r3, 0;
	mov.f32 	%f117, 0f00000000;
	mov.f32 	%f118, %f117;
	mov.f32 	%f119, %f117;
	mov.f32 	%f120, %f117;
	mov.f32 	%f121, %f117;
	mov.f32 	%f122, %f117;
	mov.f32 	%f123, %f117;
	mov.f32 	%f124, %f117;
	@%p7 bra 	$L__BB6_2;
	bra.uni 	$L__BB6_8;
$L__BB6_2:
	mul.lo.s32 	%r59, %r36, %r27;
	shl.b32 	%r152, %r59, 4;
	shl.b32 	%r5, %r26, 4;
	shl.b32 	%r151, %r2, 4;
	and.b32  	%r7, %r3, 3;
	setp.lt.u32 	%p8, %r3, 4;
	mov.b32 	%r154, 0;
	mov.f32 	%f117, 0f00000000;
	mov.f32 	%f118, %f117;
	mov.f32 	%f119, %f117;
	mov.f32 	%f120, %f117;
	mov.f32 	%f121, %f117;
	mov.f32 	%f122, %f117;
	mov.f32 	%f123, %f117;
	mov.f32 	%f124, %f117;
	@%p8 bra 	$L__BB6_5;
	and.b32  	%r154, %r3, 2147483644;
	neg.s32 	%r153, %r154;
	mov.f32 	%f117, 0f00000000;
	mul.wide.s32 	%rd11, %r5, 2;
$L__BB6_4:
	ld.param.u64 	%rd29, [_Z26dev_tensorcore_mmult_tiledI6__halfS0_fEvPT1_PT_PT0_iii_param_2];
	ld.param.u64 	%rd27, [_Z26dev_tensorcore_mmult_tiledI6__halfS0_fEvPT1_PT_PT0_iii_param_1];
	cvta.to.global.u64 	%rd4, %rd27;
	mul.wide.s32 	%rd5, %r152, 2;
	add.s64 	%rd6, %rd4, %rd5;
	cvta.to.global.u64 	%rd7, %rd29;
	mul.wide.s32 	%rd8, %r151, 2;
	add.s64 	%rd9, %rd7, %rd8;
	wmma.load.a.sync.aligned.row.m16n16k16.global.f16 	{%r60, %r61, %r62, %r63, %r64, %r65, %r66, %r67}, [%rd6], %r27;
	wmma.load.b.sync.aligned.row.m16n16k16.global.f16 	{%r68, %r69, %r70, %r71, %r72, %r73, %r74, %r75}, [%rd9], %r26;
	wmma.mma.sync.aligned.row.row.m16n16k16.f32.f32 {%f61, %f62, %f63, %f64, %f65, %f66, %f67, %f68}, {%r60, %r61, %r62, %r63, %r64, %r65, %r66, %r67}, {%r68, %r69, %r70, %r71, %r72, %r73, %r74, %r75}, {%f124, %f123, %f122, %f121, %f120, %f119, %f118, %f117};
	add.s64 	%rd10, %rd6, 32;
	add.s64 	%rd12, %rd9, %rd11;
	wmma.load.a.sync.aligned.row.m16n16k16.global.f16 	{%r76, %r77, %r78, %r79, %r80, %r81, %r82, %r83}, [%rd10], %r27;
	wmma.load.b.sync.aligned.row.m16n16k16.global.f16 	{%r84, %r85, %r86, %r87, %r88, %r89, %r90, %r91}, [%rd12], %r26;
	wmma.mma.sync.aligned.row.row.m16n16k16.f32.f32 {%f69, %f70, %f71, %f72, %f73, %f74, %f75, %f76}, {%r76, %r77, %r78, %r79, %r80, %r81, %r82, %r83}, {%r84, %r85, %r86, %r87, %r88, %r89, %r90, %r91}, {%f61, %f62, %f63, %f64, %f65, %f66, %f67, %f68};
	add.s64 	%rd13, %rd6, 64;
	add.s64 	%rd14, %rd12, %rd11;
	wmma.load.a.sync.aligned.row.m16n16k16.global.f16 	{%r92, %r93, %r94, %r95, %r96, %r97, %r98, %r99}, [%rd13], %r27;
	wmma.load.b.sync.aligned.row.m16n16k16.global.f16 	{%r100, %r101, %r102, %r103, %r104, %r105, %r106, %r107}, [%rd14], %r26;
	wmma.mma.sync.aligned.row.row.m16n16k16.f32.f32 {%f77, %f78, %f79, %f80, %f81, %f82, %f83, %f84}, {%r92, %r93, %r94, %r95, %r96, %r97, %r98, %r99}, {%r100, %r101, %r102, %r103, %r104, %r105, %r106, %r107}, {%f69, %f70, %f71, %f72, %f73, %f74, %f75, %f76};
	add.s64 	%rd15, %rd6, 96;
	add.s64 	%rd16, %rd14, %rd11;
	wmma.load.a.sync.aligned.row.m16n16k16.global.f16 	{%r108, %r109, %r110, %r111, %r112, %r113, %r114, %r115}, [%rd15], %r27;
	wmma.load.b.sync.aligned.row.m16n16k16.global.f16 	{%r116, %r117, %r118, %r119, %r120, %r121, %r122, %r123}, [%rd16], %r26;
	wmma.mma.sync.aligned.row.row.m16n16k16.f32.f32 {%f124, %f123, %f122, %f121, %f120, %f119, %f118, %f117}, {%r108, %r109, %r110, %r111, %r112, %r113, %r114, %r115}, {%r116, %r117, %r118, %r119, %r120, %r121, %r122, %r123}, {%f77, %f78, %f79, %f80, %f81, %f82, %f83, %f84};
	add.s32 	%r153, %r153, 4;
	add.s32 	%r152, %r152, 64;
	shl.b32 	%r124, %r26, 6;
	add.s32 	%r151, %r151, %r124;
	setp.ne.s32 	%p9, %r153, 0;
	@%p9 bra 	$L__BB6_4;
$L__BB6_5:
	setp.eq.s32 	%p10, %r7, 0;
	@%p10 bra 	$L__BB6_8;
	mul.lo.s32 	%r125, %r154, %r26;
	shl.b32 	%r126, %r125, 4;
	shl.b32 	%r127, %r2, 4;
	add.s32 	%r157, %r126, %r127;
	shl.b32 	%r128, %r154, 4;
	mul.lo.s32 	%r129, %r36, %r27;
	shl.b32 	%r130, %r129, 4;
	add.s32 	%r156, %r130, %r128;
	neg.s32 	%r155, %r7;
$L__BB6_7:
	.pragma "nounroll";
	ld.param.u64 	%rd30, [_Z26dev_tensorcore_mmult_tiledI6__halfS0_fEvPT1_PT_PT0_iii_param_2];
	ld.param.u64 	%rd28, [_Z26dev_tensorcore_mmult_tiledI6__halfS0_fEvPT1_PT_PT0_iii_param_1];
	cvta.to.global.u64 	%rd17, %rd28;
	mul.wide.s32 	%rd18, %r156, 2;
	add.s64 	%rd19, %rd17, %rd18;
	cvta.to.global.u64 	%rd20, %rd30;
	mul.wide.s32 	%rd21, %r157, 2;
	add.s64 	%rd22, %rd20, %rd21;
	wmma.load.a.sync.aligned.row.m16n16k16.global.f16 	{%r131, %r132, %r133, %r134, %r135, %r136, %r137, %r138}, [%rd19], %r27;
	wmma.load.b.sync.aligned.row.m16n16k16.global.f16 	{%r139, %r140, %r141, %r142, %r143, %r144, %r145, %r146}, [%rd22], %r26;
	wmma.mma.sync.aligned.row.row.m16n16k16.f32.f32 {%f124, %f123, %f122, %f121, %f120, %f119, %f118, %f117}, {%r131, %r132, %r133, %r134, %r135, %r136, %r137, %r138}, {%r139, %r140, %r141, %r142, %r143, %r144, %r145, %r146}, {%f124, %f123, %f122, %f121, %f120, %f119, %f118, %f117};
	add.s32 	%r157, %r157, %r5;
	add.s32 	%r156, %r156, 16;
	add.s32 	%r155, %r155, 1;
	setp.ne.s32 	%p11, %r155, 0;
	@%p11 bra 	$L__BB6_7;
$L__BB6_8:
	ld.param.u64 	%rd26, [_Z26dev_tensorcore_mmult_tiledI6__halfS0_fEvPT1_PT_PT0_iii_param_0];
	mul.lo.s32 	%r147, %r36, %r26;
	shl.b32 	%r148, %r147, 4;
	shl.b32 	%r149, %r2, 4;
	add.s32 	%r150, %r148, %r149;
	cvta.to.global.u64 	%rd23, %rd26;
	mul.wide.s32 	%rd24, %r150, 4;
	add.s64 	%rd25, %rd23, %rd24;
	wmma.store.d.sync.aligned.row.m16n16k16.global.f32 	[%rd25], {%f124, %f123, %f122, %f121, %f120, %f119, %f118, %f117}, %r26;
$L__BB6_9:
	ret;

}
	// .globl	_Z18dev_householder_qrPfiii
.visible .entry _Z18dev_householder_qrPfiii(
	.param .u64 .ptr .align 1 _Z18dev_householder_qrPfiii_param_0,
	.param .u32 _Z18dev_householder_qrPfiii_param_1,
	.param .u32 _Z18dev_householder_qrPfiii_param_2,
	.param .u32 _Z18dev_householder_qrPfiii_param_3
)
{
	.reg .pred 	%p<84>;
	.reg .b16 	%rs<33>;
	.reg .b32 	%r<240>;
	.reg .b32 	%f<456>;
	.reg .b64 	%rd<198>;

	ld.param.u64 	%rd20, [_Z18dev_householder_qrPfiii_param_0];
	ld.param.u32 	%r109, [_Z18dev_householder_qrPfiii_param_1];
	ld.param.u32 	%r110, [_Z18dev_householder_qrPfiii_param_2];
	ld.param.u32 	%r111, [_Z18dev_householder_qrPfiii_param_3];
	cvta.to.global.u64 	%rd1, %rd20;
	setp.ge.s32 	%p1, %r111, %r110;
	@%p1 bra 	$L__BB7_112;
	not.b32 	%r113, %r111;
	add.s32 	%r1, %r109, %r113;
	mov.b32 	%r199, 0;
	mov.b16 	%rs30, 0;
	cvt.u16.u32 	%rs12, %r111;
	cvt.u16.u32 	%rs17, %r109;
	add.s32 	%r117, %r110, -1;
	mul.wide.s32 	%rd8, %r110, 4;
	mov.u16 	%rs31, %rs30;
	mov.u16 	%rs32, %rs30;
	mov.u32 	%r200, %r111;
$L__BB7_2:
	mov.u32 	%r3, %r200;
	setp.eq.s32 	%p2, %r109, %r110;
	add.s16 	%rs13, %rs30, %rs12;
	add.s32 	%r8, %r111, %r199;
	add.s32 	%r200, %r8, 1;
	max.s32 	%r5, %r110, %r200;
	cvt.u16.u32 	%rs14, %r5;
	sub.s16 	%rs4, %rs14, %rs13;
	add.s16 	%rs15, %rs31, %rs12;
	sub.s16 	%rs16, %rs14, %rs15;
	cvt.u32.u16 	%r114, %rs16;
	and.b32  	%r6, %r114, 7;
	add.s32 	%r7, %r6, -1;
	sub.s32 	%r9, %r5, %r8;
	sub.s16 	%rs18, %rs17, %rs15;
	cvt.u32.u16 	%r115, %rs18;
	and.b32  	%r10, %r115, 7;
	add.s32 	%r11, %r10, -1;
	sub.s32 	%r12, %r109, %r8;
	sub.s32 	%r13, %r1, %r199;
	add.s16 	%rs19, %rs32, %rs12;
	sub.s16 	%rs20, %rs17, %rs19;
	cvt.u32.u16 	%r116, %rs20;
	and.b32  	%r14, %r116, 15;
	add.s32 	%r15, %r14, -1;
	setp.eq.s32 	%p3, %r3, %r117;
	and.pred  	%p4, %p2, %p3;
	@%p4 bra 	$L__BB7_112;
	sub.s32 	%r16, %r109, %r3;
	mul.wide.s32 	%rd21, %r16, 4;
	{ // callseq 0, 0
	.param .b64 param0;
	st.param.b64 	[param0], %rd21;
	.param .b64 retval0;
	call.uni (retval0), 
	malloc, 
	(
	param0
	);
	ld.param.b64 	%rd22, [retval0];
	} // callseq 0
	setp.lt.s32 	%p5, %r16, 1;
	@%p5 bra 	$L__BB7_17;
	sub.s32 	%r119, %r111, %r109;
	add.s32 	%r120, %r119, %r199;
	setp.gt.u32 	%p6, %r120, -16;
	mov.b32 	%r204, 0;
	@%p6 bra 	$L__BB7_7;
	and.b32  	%r204, %r12, -16;
	neg.s32 	%r202, %r204;
	mad.lo.s32 	%r201, %r3, %r110, %r3;
	add.s64 	%rd197, %rd22, 32;
$L__BB7_6:
	.pragma "nounroll";
	mul.wide.s32 	%rd23, %r201, 4;
	add.s64 	%rd24, %rd1, %rd23;
	ld.global.f32 	%f44, [%rd24];
	st.f32 	[%rd197+-32], %f44;
	mul.wide.s32 	%rd25, %r110, 4;
	add.s64 	%rd26, %rd24, %rd25;
	ld.global.f32 	%f45, [%rd26];
	st.f32 	[%rd197+-28], %f45;
	add.s64 	%rd27, %rd26, %rd25;
	ld.global.f32 	%f46, [%rd27];
	st.f32 	[%rd197+-24], %f46;
	add.s64 	%rd28, %rd27, %rd25;
	ld.global.f32 	%f47, [%rd28];
	st.f32 	[%rd197+-20], %f47;
	add.s64 	%rd29, %rd28, %rd25;
	ld.global.f32 	%f48, [%rd29];
	st.f32 	[%rd197+-16], %f48;
	add.s64 	%rd30, %rd29, %rd25;
	ld.global.f32 	%f49, [%rd30];
	st.f32 	[%rd197+-12], %f49;
	add.s64 	%rd31, %rd30, %rd25;
	ld.global.f32 	%f50, [%rd31];
	st.f32 	[%rd197+-8], %f50;
	add.s64 	%rd32, %rd31, %rd25;
	ld.global.f32 	%f51, [%rd32];
	st.f32 	[%rd197+-4], %f51;
	add.s64 	%rd33, %rd32, %rd25;
	ld.global.f32 	%f52, [%rd33];
	st.f32 	[%rd197], %f52;
	add.s64 	%rd34, %rd33, %rd25;
	ld.global.f32 	%f53, [%rd34];
	st.f32 	[%rd197+4], %f53;
	add.s64 	%rd35, %rd34, %rd25;
	ld.global.f32 	%f54, [%rd35];
	st.f32 	[%rd197+8], %f54;
	add.s64 	%rd36, %rd35, %rd25;
	ld.global.f32 	%f55, [%rd36];
	st.f32 	[%rd197+12], %f55;
	add.s64 	%rd37, %rd36, %rd25;
	ld.global.f32 	%f56, [%rd37];
	st.f32 	[%rd197+16], %f56;
	add.s64 	%rd38, %rd37, %rd25;
	ld.global.f32 	%f57, [%rd38];
	st.f32 	[%rd197+20], %f57;
	add.s64 	%rd39, %rd38, %rd25;
	ld.global.f32 	%f58, [%rd39];
	st.f32 	[%rd197+24], %f58;
	add.s64 	%rd40, %rd39, %rd25;
	ld.global.f32 	%f59, [%rd40];
	st.f32 	[%rd197+28], %f59;
	add.s32 	%r202, %r202, 16;
	shl.b32 	%r122, %r110, 4;
	add.s32 	%r201, %r201, %r122;
	add.s64 	%rd197, %rd197, 64;
	setp.ne.s32 	%p7, %r202, 0;
	@%p7 bra 	$L__BB7_6;
$L__BB7_7:
	and.b32  	%r123, %r12, 15;
	setp.eq.s32 	%p8, %r123, 0;
	@%p8 bra 	$L__BB7_17;
	setp.lt.u32 	%p9, %r15, 7;
	@%p9 bra 	$L__BB7_10;
	add.s32 	%r124, %r204, %r3;
	mad.lo.s32 	%r125, %r124, %r110, %r3;
	mul.wide.s32 	%rd41, %r125, 4;
	add.s64 	%rd42, %rd1, %rd41;
	ld.global.f32 	%f60, [%rd42];
	mul.wide.u32 	%rd43, %r204, 4;
	add.s64 	%rd44, %rd22, %rd43;
	st.f32 	[%rd44], %f60;
	mul.wide.s32 	%rd45, %r110, 4;
	add.s64 	%rd46, %rd42, %rd45;
	ld.global.f32 	%f61, [%rd46];
	st.f32 	[%rd44+4], %f61;
	add.s64 	%rd47, %rd46, %rd45;
	ld.global.f32 	%f62, [%rd47];
	st.f32 	[%rd44+8], %f62;
	add.s64 	%rd48, %rd47, %rd45;
	ld.global.f32 	%f63, [%rd48];
	st.f32 	[%rd44+12], %f63;
	add.s64 	%rd49, %rd48, %rd45;
	ld.global.f32 	%f64, [%rd49];
	st.f32 	[%rd44+16], %f64;
	add.s64 	%rd50, %rd49, %rd45;
	ld.global.f32 	%f65, [%rd50];
	st.f32 	[%rd44+20], %f65;
	add.s64 	%rd51, %rd50, %rd45;
	ld.global.f32 	%f66, [%rd51];
	st.f32 	[%rd44+24], %f66;
	add.s64 	%rd52, %rd51, %rd45;
	ld.global.f32 	%f67, [%rd52];
	st.f32 	[%rd44+28], %f67;
	add.s32 	%r204, %r204, 8;
$L__BB7_10:
	and.b32  	%r126, %r14, 7;
	setp.eq.s32 	%p10, %r126, 0;
	@%p10 bra 	$L__BB7_17;
	and.b32  	%r27, %r10, 3;
	setp.lt.u32 	%p11, %r11, 3;
	@%p11 bra 	$L__BB7_13;
	add.s32 	%r127, %r204, %r3;
	mad.lo.s32 	%r128, %r127, %r110, %r3;
	mul.wide.s32 	%rd53, %r128, 4;
	add.s64 	%rd54, %rd1, %rd53;
	ld.global.f32 	%f68, [%rd54];
	mul.wide.u32 	%rd55, %r204, 4;
	add.s64 	%rd56, %rd22, %rd55;
	st.f32 	[%rd56], %f68;
	mul.wide.s32 	%rd57, %r110, 4;
	add.s64 	%rd58, %rd54, %rd57;
	ld.global.f32 	%f69, [%rd58];
	st.f32 	[%rd56+4], %f69;
	add.s64 	%rd59, %rd58, %rd57;
	ld.global.f32 	%f70, [%rd59];
	st.f32 	[%rd56+8], %f70;
	add.s64 	%rd60, %rd59, %rd57;
	ld.global.f32 	%f71, [%rd60];
	st.f32 	[%rd56+12], %f71;
	add.s32 	%r204, %r204, 4;
$L__BB7_13:
	setp.eq.s32 	%p12, %r27, 0;
	@%p12 bra 	$L__BB7_17;
	add.s32 	%r129, %r204, %r3;
	mad.lo.s32 	%r130, %r129, %r110, %r3;
	mul.wide.s32 	%rd61, %r130, 4;
	add.s64 	%rd6, %rd1, %rd61;
	ld.global.f32 	%f72, [%rd6];
	mul.wide.u32 	%rd62, %r204, 4;
	add.s64 	%rd7, %rd22, %rd62;
	st.f32 	[%rd7], %f72;
	setp.eq.s32 	%p13, %r27, 1;
	@%p13 bra 	$L__BB7_17;
	add.s64 	%rd9, %rd6, %rd8;
	ld.global.f32 	%f73, [%rd9];
	st.f32 	[%rd7+4], %f73;
	setp.eq.s32 	%p14, %r27, 2;
	@%p14 bra 	$L__BB7_17;
	add.s64 	%rd63, %rd9, %rd8;
	ld.global.f32 	%f74, [%rd63];
	st.f32 	[%rd7+8], %f74;
$L__BB7_17:
	setp.lt.s32 	%p15, %r16, 1;
	ld.f32 	%f1, [%rd22];
	setp.ltu.f32 	%p16, %f1, 0f00000000;
	setp.lt.f32 	%p17, %f1, 0f00000000;
	selp.f32 	%f75, 0fBF800000, 0f00000000, %p17;
	selp.f32 	%f2, %f75, 0f3F800000, %p16;
	@%p15 bra 	$L__BB7_44;
	setp.lt.u32 	%p18, %r13, 15;
	mov.b32 	%r208, 0;
	mov.f32 	%f439, 0f00000000;
	@%p18 bra 	$L__BB7_21;
	mov.b32 	%r206, 0;
	mov.f32 	%f439, 0f00000000;
$L__BB7_20:
	.pragma "nounroll";
	mul.wide.u32 	%rd64, %r206, 4;
	add.s64 	%rd65, %rd22, %rd64;
	ld.f32 	%f82, [%rd65];
	fma.rn.f32 	%f83, %f82, %f82, %f439;
	ld.f32 	%f84, [%rd65+4];
	fma.rn.f32 	%f85, %f84, %f84, %f83;
	ld.f32 	%f86, [%rd65+8];
	fma.rn.f32 	%f87, %f86, %f86, %f85;
	ld.f32 	%f88, [%rd65+12];
	fma.rn.f32 	%f89, %f88, %f88, %f87;
	ld.f32 	%f90, [%rd65+16];
	fma.rn.f32 	%f91, %f90, %f90, %f89;
	ld.f32 	%f92, [%rd65+20];
	fma.rn.f32 	%f93, %f92, %f92, %f91;
	ld.f32 	%f94, [%rd65+24];
	fma.rn.f32 	%f95, %f94, %f94, %f93;
	ld.f32 	%f96, [%rd65+28];
	fma.rn.f32 	%f97, %f96, %f96, %f95;
	ld.f32 	%f98, [%rd65+32];
	fma.rn.f32 	%f99, %f98, %f98, %f97;
	ld.f32 	%f100, [%rd65+36];
	fma.rn.f32 	%f101, %f100, %f100, %f99;
	ld.f32 	%f102, [%rd65+40];
	fma.rn.f32 	%f103, %f102, %f102, %f101;
	ld.f32 	%f104, [%rd65+44];
	fma.rn.f32 	%f105, %f104, %f104, %f103;
	ld.f32 	%f106, [%rd65+48];
	fma.rn.f32 	%f107, %f106, %f106, %f105;
	ld.f32 	%f108, [%rd65+52];
	fma.rn.f32 	%f109, %f108, %f108, %f107;
	ld.f32 	%f110, [%rd65+56];
	fma.rn.f32 	%f111, %f110, %f110, %f109;
	ld.f32 	%f112, [%rd65+60];
	fma.rn.f32 	%f439, %f112, %f112, %f111;
	add.s32 	%r206, %r206, 16;
	and.b32  	%r208, %r12, -16;
	setp.ne.s32 	%p19, %r206, %r208;
	@%p19 bra 	$L__BB7_20;
$L__BB7_21:
	and.b32  	%r133, %r12, 15;
	setp.eq.s32 	%p20, %r133, 0;
	@%p20 bra 	$L__BB7_31;
	setp.lt.u32 	%p21, %r15, 7;
	@%p21 bra 	$L__BB7_24;
	mul.wide.u32 	%rd66, %r208, 4;
	add.s64 	%rd67, %rd22, %rd66;
	ld.f32 	%f114, [%rd67];
	fma.rn.f32 	%f115, %f114, %f114, %f439;
	ld.f32 	%f116, [%rd67+4];
	fma.rn.f32 	%f117, %f116, %f116, %f115;
	ld.f32 	%f118, [%rd67+8];
	fma.rn.f32 	%f119, %f118, %f118, %f117;
	ld.f32 	%f120, [%rd67+12];
	fma.rn.f32 	%f121, %f120, %f120, %f119;
	ld.f32 	%f122, [%rd67+16];
	fma.rn.f32 	%f123, %f122, %f122, %f121;
	ld.f32 	%f124, [%rd67+20];
	fma.rn.f32 	%f125, %f124, %f124, %f123;
	ld.f32 	%f126, [%rd67+24];
	fma.rn.f32 	%f127, %f126, %f126, %f125;
	ld.f32 	%f128, [%rd67+28];
	fma.rn.f32 	%f439, %f128, %f128, %f127;
	add.s32 	%r208, %r208, 8;
$L__BB7_24:
	and.b32  	%r134, %r14, 7;
	setp.eq.s32 	%p22, %r134, 0;
	@%p22 bra 	$L__BB7_31;
	and.b32  	%r36, %r10, 3;
	setp.lt.u32 	%p23, %r11, 3;
	@%p23 bra 	$L__BB7_27;
	mul.wide.u32 	%rd68, %r208, 4;
	add.s64 	%rd69, %rd22, %rd68;
	ld.f32 	%f130, [%rd69];
	fma.rn.f32 	%f131, %f130, %f130, %f439;
	ld.f32 	%f132, [%rd69+4];
	fma.rn.f32 	%f133, %f132, %f132, %f131;
	ld.f32 	%f134, [%rd69+8];
	fma.rn.f32 	%f135, %f134, %f134, %f133;
	ld.f32 	%f136, [%rd69+12];
	fma.rn.f32 	%f439, %f136, %f136, %f135;
	add.s32 	%r208, %r208, 4;
$L__BB7_27:
	setp.eq.s32 	%p24, %r36, 0;
	@%p24 bra 	$L__BB7_31;
	mul.wide.u32 	%rd70, %r208, 4;
	add.s64 	%rd10, %rd22, %rd70;
	ld.f32 	%f137, [%rd10];
	fma.rn.f32 	%f439, %f137, %f137, %f439;
	setp.eq.s32 	%p25, %r36, 1;
	@%p25 bra 	$L__BB7_31;
	ld.f32 	%f138, [%rd10+4];
	fma.rn.f32 	%f439, %f138, %f138, %f439;
	setp.eq.s32 	%p26, %r36, 2;
	@%p26 bra 	$L__BB7_31;
	ld.f32 	%f139, [%rd10+8];
	fma.rn.f32 	%f439, %f139, %f139, %f439;
$L__BB7_31:
	setp.lt.u32 	%p27, %r13, 15;
	sqrt.rn.f32 	%f142, %f439;
	fma.rn.f32 	%f143, %f2, %f142, %f1;
	st.f32 	[%rd22], %f143;
	mov.b32 	%r212, 0;
	mov.f32 	%f447, 0f00000000;
	@%p27 bra 	$L__BB7_34;
	and.b32  	%r212, %r12, -16;
	mov.b32 	%r210, 0;
	mov.f32 	%f447, 0f00000000;
$L__BB7_33:
	.pragma "nounroll";
	mul.wide.u32 	%rd71, %r210, 4;
	add.s64 	%rd72, %rd22, %rd71;
	ld.f32 	%f145, [%rd72];
	fma.rn.f32 	%f146, %f145, %f145, %f447;
	ld.f32 	%f147, [%rd72+4];
	fma.rn.f32 	%f148, %f147, %f147, %f146;
	ld.f32 	%f149, [%rd72+8];
	fma.rn.f32 	%f150, %f149, %f149, %f148;
	ld.f32 	%f151, [%rd72+12];
	fma.rn.f32 	%f152, %f151, %f151, %f150;
	ld.f32 	%f153, [%rd72+16];
	fma.rn.f32 	%f154, %f153, %f153, %f152;
	ld.f32 	%f155, [%rd72+20];
	fma.rn.f32 	%f156, %f155, %f155, %f154;
	ld.f32 	%f157, [%rd72+24];
	fma.rn.f32 	%f158, %f157, %f157, %f156;
	ld.f32 	%f159, [%rd72+28];
	fma.rn.f32 	%f160, %f159, %f159, %f158;
	ld.f32 	%f161, [%rd72+32];
	fma.rn.f32 	%f162, %f161, %f161, %f160;
	ld.f32 	%f163, [%rd72+36];
	fma.rn.f32 	%f164, %f163, %f163, %f162;
	ld.f32 	%f165, [%rd72+40];
	fma.rn.f32 	%f166, %f165, %f165, %f164;
	ld.f32 	%f167, [%rd72+44];
	fma.rn.f32 	%f168, %f167, %f167, %f166;
	ld.f32 	%f169, [%rd72+48];
	fma.rn.f32 	%f170, %f169, %f169, %f168;
	ld.f32 	%f171, [%rd72+52];
	fma.rn.f32 	%f172, %f171, %f171, %f170;
	ld.f32 	%f173, [%rd72+56];
	fma.rn.f32 	%f174, %f173, %f173, %f172;
	ld.f32 	%f175, [%rd72+60];
	fma.rn.f32 	%f447, %f175, %f175, %f174;
	add.s32 	%r210, %r210, 16;
	setp.ne.s32 	%p28, %r210, %r212;
	@%p28 bra 	$L__BB7_33;
$L__BB7_34:
	setp.eq.s32 	%p29, %r133, 0;
	@%p29 bra 	$L__BB7_45;
	setp.lt.u32 	%p30, %r15, 7;
	@%p30 bra 	$L__BB7_37;
	mul.wide.u32 	%rd73, %r212, 4;
	add.s64 	%rd74, %rd22, %rd73;
	ld.f32 	%f177, [%rd74];
	fma.rn.f32 	%f178, %f177, %f177, %f447;
	ld.f32 	%f179, [%rd74+4];
	fma.rn.f32 	%f180, %f179, %f179, %f178;
	ld.f32 	%f181, [%rd74+8];
	fma.rn.f32 	%f182, %f181, %f181, %f180;
	ld.f32 	%f183, [%rd74+12];
	fma.rn.f32 	%f184, %f183, %f183, %f182;
	ld.f32 	%f185, [%rd74+16];
	fma.rn.f32 	%f186, %f185, %f185, %f184;
	ld.f32 	%f187, [%rd74+20];
	fma.rn.f32 	%f188, %f187, %f187, %f186;
	ld.f32 	%f189, [%rd74+24];
	fma.rn.f32 	%f190, %f189, %f189, %f188;
	ld.f32 	%f191, [%rd74+28];
	fma.rn.f32 	%f447, %f191, %f191, %f190;
	add.s32 	%r212, %r212, 8;
$L__BB7_37:
	and.b32  	%r138, %r14, 7;
	setp.eq.s32 	%p31, %r138, 0;
	@%p31 bra 	$L__BB7_45;
	and.b32  	%r45, %r10, 3;
	setp.lt.u32 	%p32, %r11, 3;
	@%p32 bra 	$L__BB7_40;
	mul.wide.u32 	%rd75, %r212, 4;
	add.s64 	%rd76, %rd22, %rd75;
	ld.f32 	%f193, [%rd76];
	fma.rn.f32 	%f194, %f193, %f193, %f447;
	ld.f32 	%f195, [%rd76+4];
	fma.rn.f32 	%f196, %f195, %f195, %f194;
	ld.f32 	%f197, [%rd76+8];
	fma.rn.f32 	%f198, %f197, %f197, %f196;
	ld.f32 	%f199, [%rd76+12];
	fma.rn.f32 	%f447, %f199, %f199, %f198;
	add.s32 	%r212, %r212, 4;
$L__BB7_40:
	setp.eq.s32 	%p33, %r45, 0;
	@%p33 bra 	$L__BB7_45;
	mul.wide.u32 	%rd77, %r212, 4;
	add.s64 	%rd11, %rd22, %rd77;
	ld.f32 	%f200, [%rd11];
	fma.rn.f32 	%f447, %f200, %f200, %f447;
	setp.eq.s32 	%p34, %r45, 1;
	@%p34 bra 	$L__BB7_45;
	ld.f32 	%f201, [%rd11+4];
	fma.rn.f32 	%f447, %f201, %f201, %f447;
	setp.eq.s32 	%p35, %r45, 2;
	@%p35 bra 	$L__BB7_45;
	ld.f32 	%f202, [%rd11+8];
	fma.rn.f32 	%f447, %f202, %f202, %f447;
	bra.uni 	$L__BB7_45;
$L__BB7_44:
	mov.f32 	%f447, 0f00000000;
	copysign.f32 	%f77, %f2, %f447;
	add.f32 	%f78, %f77, %f1;
	st.f32 	[%rd22], %f78;
$L__BB7_45:
	setp.lt.s32 	%p36, %r16, 1;
	sqrt.rn.f32 	%f31, %f447;
	@%p36 bra 	$L__BB7_59;
	setp.lt.u32 	%p37, %r13, 15;
	mov.b32 	%r216, 0;
	@%p37 bra 	$L__BB7_49;
	and.b32  	%r216, %r12, -16;
	mov.b32 	%r214, 0;
$L__BB7_48:
	.pragma "nounroll";
	mul.wide.u32 	%rd78, %r214, 4;
	add.s64 	%rd79, %rd22, %rd78;
	ld.f32 	%f203, [%rd79];
	div.rn.f32 	%f204, %f203, %f31;
	st.f32 	[%rd79], %f204;
	ld.f32 	%f205, [%rd79+4];
	div.rn.f32 	%f206, %f205, %f31;
	st.f32 	[%rd79+4], %f206;
	ld.f32 	%f207, [%rd79+8];
	div.rn.f32 	%f208, %f207, %f31;
	st.f32 	[%rd79+8], %f208;
	ld.f32 	%f209, [%rd79+12];
	div.rn.f32 	%f210, %f209, %f31;
	st.f32 	[%rd79+12], %f210;
	ld.f32 	%f211, [%rd79+16];
	div.rn.f32 	%f212, %f211, %f31;
	st.f32 	[%rd79+16], %f212;
	ld.f32 	%f213, [%rd79+20];
	div.rn.f32 	%f214, %f213, %f31;
	st.f32 	[%rd79+20], %f214;
	ld.f32 	%f215, [%rd79+24];
	div.rn.f32 	%f216, %f215, %f31;
	st.f32 	[%rd79+24], %f216;
	ld.f32 	%f217, [%rd79+28];
	div.rn.f32 	%f218, %f217, %f31;
	st.f32 	[%rd79+28], %f218;
	ld.f32 	%f219, [%rd79+32];
	div.rn.f32 	%f220, %f219, %f31;
	st.f32 	[%rd79+32], %f220;
	ld.f32 	%f221, [%rd79+36];
	div.rn.f32 	%f222, %f221, %f31;
	st.f32 	[%rd79+36], %f222;
	ld.f32 	%f223, [%rd79+40];
	div.rn.f32 	%f224, %f223, %f31;
	st.f32 	[%rd79+40], %f224;
	ld.f32 	%f225, [%rd79+44];
	div.rn.f32 	%f226, %f225, %f31;
	st.f32 	[%rd79+44], %f226;
	ld.f32 	%f227, [%rd79+48];
	div.rn.f32 	%f228, %f227, %f31;
	st.f32 	[%rd79+48], %f228;
	ld.f32 	%f229, [%rd79+52];
	div.rn.f32 	%f230, %f229, %f31;
	st.f32 	[%rd79+52], %f230;
	ld.f32 	%f231, [%rd79+56];
	div.rn.f32 	%f232, %f231, %f31;
	st.f32 	[%rd79+56], %f232;
	ld.f32 	%f233, [%rd79+60];
	div.rn.f32 	%f234, %f233, %f31;
	st.f32 	[%rd79+60], %f234;
	add.s32 	%r214, %r214, 16;
	setp.ne.s32 	%p38, %r214, %r216;
	@%p38 bra 	$L__BB7_48;
$L__BB7_49:
	and.b32  	%r141, %r12, 15;
	setp.eq.s32 	%p39, %r141, 0;
	@%p39 bra 	$L__BB7_59;
	setp.lt.u32 	%p40, %r15, 7;
	@%p40 bra 	$L__BB7_52;
	mul.wide.u32 	%rd80, %r216, 4;
	add.s64 	%rd81, %rd22, %rd80;
	ld.f32 	%f235, [%rd81];
	div.rn.f32 	%f236, %f235, %f31;
	st.f32 	[%rd81], %f236;
	ld.f32 	%f237, [%rd81+4];
	div.rn.f32 	%f238, %f237, %f31;
	st.f32 	[%rd81+4], %f238;
	ld.f32 	%f239, [%rd81+8];
	div.rn.f32 	%f240, %f239, %f31;
	st.f32 	[%rd81+8], %f240;
	ld.f32 	%f241, [%rd81+12];
	div.rn.f32 	%f242, %f241, %f31;
	st.f32 	[%rd81+12], %f242;
	ld.f32 	%f243, [%rd81+16];
	div.rn.f32 	%f244, %f243, %f31;
	st.f32 	[%rd81+16], %f244;
	ld.f32 	%f245, [%rd81+20];
	div.rn.f32 	%f246, %f245, %f31;
	st.f32 	[%rd81+20], %f246;
	ld.f32 	%f247, [%rd81+24];
	div.rn.f32 	%f248, %f247, %f31;
	st.f32 	[%rd81+24], %f248;
	ld.f32 	%f249, [%rd81+28];
	div.rn.f32 	%f250, %f249, %f31;
	st.f32 	[%rd81+28], %f250;
	add.s32 	%r216, %r216, 8;
$L__BB7_52:
	and.b32  	%r142, %r14, 7;
	setp.eq.s32 	%p41, %r142, 0;
	@%p41 bra 	$L__BB7_59;
	and.b32  	%r54, %r10, 3;
	setp.lt.u32 	%p42, %r11, 3;
	@%p42 bra 	$L__BB7_55;
	mul.wide.u32 	%rd82, %r216, 4;
	add.s64 	%rd83, %rd22, %rd82;
	ld.f32 	%f251, [%rd83];
	div.rn.f32 	%f252, %f251, %f31;
	st.f32 	[%rd83], %f252;
	ld.f32 	%f253, [%rd83+4];
	div.rn.f32 	%f254, %f253, %f31;
	st.f32 	[%rd83+4], %f254;
	ld.f32 	%f255, [%rd83+8];
	div.rn.f32 	%f256, %f255, %f31;
	st.f32 	[%rd83+8], %f256;
	ld.f32 	%f257, [%rd83+12];
	div.rn.f32 	%f258, %f257, %f31;
	st.f32 	[%rd83+12], %f258;
	add.s32 	%r216, %r216, 4;
$L__BB7_55:
	setp.eq.s32 	%p43, %r54, 0;
	@%p43 bra 	$L__BB7_59;
	mul.wide.u32 	%rd84, %r216, 4;
	add.s64 	%rd12, %rd22, %rd84;
	ld.f32 	%f259, [%rd12];
	div.rn.f32 	%f260, %f259, %f31;
	st.f32 	[%rd12], %f260;
	setp.eq.s32 	%p44, %r54, 1;
	@%p44 bra 	$L__BB7_59;
	ld.f32 	%f261, [%rd12+4];
	div.rn.f32 	%f262, %f261, %f31;
	st.f32 	[%rd12+4], %f262;
	setp.eq.s32 	%p45, %r54, 2;
	@%p45 bra 	$L__BB7_59;
	ld.f32 	%f263, [%rd12+8];
	div.rn.f32 	%f264, %f263, %f31;
	st.f32 	[%rd12+8], %f264;
$L__BB7_59:
	sub.s32 	%r57, %r110, %r3;
	mul.wide.s32 	%rd85, %r57, 4;
	{ // callseq 1, 0
	.param .b64 param0;
	st.param.b64 	[param0], %rd85;
	.param .b64 retval0;
	call.uni (retval0), 
	malloc, 
	(
	param0
	);
	ld.param.b64 	%rd86, [retval0];
	} // callseq 1
	setp.le.s32 	%p46, %r109, %r3;
	@%p46 bra 	$L__BB7_73;
	and.b32  	%r58, %r12, -8;
	mov.u32 	%r218, %r3;
$L__BB7_61:
	setp.lt.u32 	%p55, %r13, 7;
	mov.f32 	%f455, 0f00000000;
	mov.u32 	%r221, %r3;
	@%p55 bra 	$L__BB7_64;
	mov.b32 	%r220, 0;
	mov.f32 	%f455, 0f00000000;
	mov.u32 	%r221, %r3;
$L__BB7_63:
	.pragma "nounroll";
	sub.s32 	%r156, %r221, %r3;
	mul.wide.s32 	%rd95, %r156, 4;
	add.s64 	%rd96, %rd22, %rd95;
	ld.f32 	%f268, [%rd96];
	mad.lo.s32 	%r157, %r221, %r110, %r218;
	mul.wide.s32 	%rd97, %r157, 4;
	add.s64 	%rd98, %rd1, %rd97;
	ld.global.f32 	%f269, [%rd98];
	fma.rn.f32 	%f270, %f268, %f269, %f455;
	ld.f32 	%f271, [%rd96+4];
	mul.wide.s32 	%rd99, %r110, 4;
	add.s64 	%rd100, %rd98, %rd99;
	ld.global.f32 	%f272, [%rd100];
	fma.rn.f32 	%f273, %f271, %f272, %f270;
	ld.f32 	%f274, [%rd96+8];
	add.s64 	%rd101, %rd100, %rd99;
	ld.global.f32 	%f275, [%rd101];
	fma.rn.f32 	%f276, %f274, %f275, %f273;
	ld.f32 	%f277, [%rd96+12];
	add.s64 	%rd102, %rd101, %rd99;
	ld.global.f32 	%f278, [%rd102];
	fma.rn.f32 	%f279, %f277, %f278, %f276;
	ld.f32 	%f280, [%rd96+16];
	add.s64 	%rd103, %rd102, %rd99;
	ld.global.f32 	%f281, [%rd103];
	fma.rn.f32 	%f282, %f280, %f281, %f279;
	ld.f32 	%f283, [%rd96+20];
	add.s64 	%rd104, %rd103, %rd99;
	ld.global.f32 	%f284, [%rd104];
	fma.rn.f32 	%f285, %f283, %f284, %f282;
	ld.f32 	%f286, [%rd96+24];
	add.s64 	%rd105, %rd104, %rd99;
	ld.global.f32 	%f287, [%rd105];
	fma.rn.f32 	%f288, %f286, %f287, %f285;
	ld.f32 	%f289, [%rd96+28];
	add.s64 	%rd106, %rd105, %rd99;
	ld.global.f32 	%f290, [%rd106];
	fma.rn.f32 	%f455, %f289, %f290, %f288;
	add.s32 	%r221, %r221, 8;
	add.s32 	%r220, %r220, 8;
	setp.ne.s32 	%p56, %r220, %r58;
	@%p56 bra 	$L__BB7_63;
$L__BB7_64:
	and.b32  	%r158, %r12, 7;
	setp.eq.s32 	%p57, %r158, 0;
	@%p57 bra 	$L__BB7_72;
	setp.lt.u32 	%p58, %r11, 3;
	@%p58 bra 	$L__BB7_67;
	sub.s32 	%r159, %r221, %r3;
	mul.wide.s32 	%rd107, %r159, 4;
	add.s64 	%rd108, %rd22, %rd107;
	ld.f32 	%f292, [%rd108];
	mad.lo.s32 	%r160, %r221, %r110, %r218;
	mul.wide.s32 	%rd109, %r160, 4;
	add.s64 	%rd110, %rd1, %rd109;
	ld.global.f32 	%f293, [%rd110];
	fma.rn.f32 	%f294, %f292, %f293, %f455;
	ld.f32 	%f295, [%rd108+4];
	mul.wide.s32 	%rd111, %r110, 4;
	add.s64 	%rd112, %rd110, %rd111;
	ld.global.f32 	%f296, [%rd112];
	fma.rn.f32 	%f297, %f295, %f296, %f294;
	ld.f32 	%f298, [%rd108+8];
	add.s64 	%rd113, %rd112, %rd111;
	ld.global.f32 	%f299, [%rd113];
	fma.rn.f32 	%f300, %f298, %f299, %f297;
	ld.f32 	%f301, [%rd108+12];
	add.s64 	%rd114, %rd113, %rd111;
	ld.global.f32 	%f302, [%rd114];
	fma.rn.f32 	%f455, %f301, %f302, %f300;
	add.s32 	%r221, %r221, 4;
$L__BB7_67:
	and.b32  	%r161, %r10, 3;
	setp.eq.s32 	%p59, %r161, 0;
	@%p59 bra 	$L__BB7_72;
	cvt.u16.u32 	%rs23, %r109;
	cvt.u16.u32 	%rs24, %r111;
	add.s16 	%rs25, %rs30, %rs24;
	sub.s16 	%rs5, %rs23, %rs25;
	and.b16  	%rs26, %rs5, 3;
	setp.eq.s16 	%p60, %rs26, 1;
	@%p60 bra 	$L__BB7_70;
	sub.s32 	%r162, %r221, %r3;
	mul.wide.s32 	%rd115, %r162, 4;
	add.s64 	%rd116, %rd22, %rd115;
	ld.f32 	%f304, [%rd116];
	mad.lo.s32 	%r163, %r221, %r110, %r218;
	mul.wide.s32 	%rd117, %r163, 4;
	add.s64 	%rd118, %rd1, %rd117;
	ld.global.f32 	%f305, [%rd118];
	fma.rn.f32 	%f306, %f304, %f305, %f455;
	ld.f32 	%f307, [%rd116+4];
	mul.wide.s32 	%rd119, %r110, 4;
	add.s64 	%rd120, %rd118, %rd119;
	ld.global.f32 	%f308, [%rd120];
	fma.rn.f32 	%f455, %f307, %f308, %f306;
	add.s32 	%r221, %r221, 2;
$L__BB7_70:
	and.b16  	%rs27, %rs5, 1;
	setp.eq.b16 	%p61, %rs27, 1;
	not.pred 	%p62, %p61;
	@%p62 bra 	$L__BB7_72;
	sub.s32 	%r164, %r221, %r3;
	mul.wide.s32 	%rd121, %r164, 4;
	add.s64 	%rd122, %rd22, %rd121;
	ld.f32 	%f309, [%rd122];
	mad.lo.s32 	%r165, %r221, %r110, %r218;
	mul.wide.s32 	%rd123, %r165, 4;
	add.s64 	%rd124, %rd1, %rd123;
	ld.global.f32 	%f310, [%rd124];
	fma.rn.f32 	%f455, %f309, %f310, %f455;
$L__BB7_72:
	sub.s32 	%r166, %r218, %r3;
	mul.wide.s32 	%rd125, %r166, 4;
	add.s64 	%rd126, %rd86, %rd125;
	st.f32 	[%rd126], %f455;
	add.s32 	%r218, %r218, 1;
	setp.lt.s32 	%p63, %r218, %r110;
	@%p63 bra 	$L__BB7_61;
	bra.uni 	$L__BB7_84;
$L__BB7_73:
	sub.s32 	%r143, %r8, %r5;
	setp.gt.u32 	%p47, %r143, -8;
	mov.u32 	%r226, %r3;
	@%p47 bra 	$L__BB7_76;
	and.b32  	%r70, %r9, -8;
	mov.b32 	%r225, 0;
	mov.u32 	%r226, %r3;
$L__BB7_75:
	.pragma "nounroll";
	sub.s32 	%r145, %r226, %r3;
	mul.wide.s32 	%rd87, %r145, 4;
	add.s64 	%rd88, %rd86, %rd87;
	mov.b32 	%r146, 0;
	st.u32 	[%rd88], %r146;
	st.u32 	[%rd88+4], %r146;
	st.u32 	[%rd88+8], %r146;
	st.u32 	[%rd88+12], %r146;
	st.u32 	[%rd88+16], %r146;
	st.u32 	[%rd88+20], %r146;
	st.u32 	[%rd88+24], %r146;
	st.u32 	[%rd88+28], %r146;
	add.s32 	%r226, %r226, 8;
	add.s32 	%r225, %r225, 8;
	setp.ne.s32 	%p48, %r225, %r70;
	@%p48 bra 	$L__BB7_75;
$L__BB7_76:
	and.b32  	%r147, %r9, 7;
	setp.eq.s32 	%p49, %r147, 0;
	@%p49 bra 	$L__BB7_84;
	setp.lt.u32 	%p50, %r7, 3;
	@%p50 bra 	$L__BB7_79;
	sub.s32 	%r148, %r226, %r3;
	mul.wide.s32 	%rd89, %r148, 4;
	add.s64 	%rd90, %rd86, %rd89;
	mov.b32 	%r149, 0;
	st.u32 	[%rd90], %r149;
	st.u32 	[%rd90+4], %r149;
	st.u32 	[%rd90+8], %r149;
	st.u32 	[%rd90+12], %r149;
	add.s32 	%r226, %r226, 4;
$L__BB7_79:
	and.b32  	%r150, %r6, 3;
	setp.eq.s32 	%p51, %r150, 0;
	@%p51 bra 	$L__BB7_84;
	and.b16  	%rs21, %rs4, 3;
	setp.eq.s16 	%p52, %rs21, 1;
	@%p52 bra 	$L__BB7_82;
	sub.s32 	%r151, %r226, %r3;
	mul.wide.s32 	%rd91, %r151, 4;
	add.s64 	%rd92, %rd86, %rd91;
	mov.b32 	%r152, 0;
	st.u32 	[%rd92], %r152;
	st.u32 	[%rd92+4], %r152;
	add.s32 	%r226, %r226, 2;
$L__BB7_82:
	and.b16  	%rs22, %rs4, 1;
	setp.eq.b16 	%p53, %rs22, 1;
	not.pred 	%p54, %p53;
	@%p54 bra 	$L__BB7_84;
	sub.s32 	%r153, %r226, %r3;
	mul.wide.s32 	%rd93, %r153, 4;
	add.s64 	%rd94, %rd86, %rd93;
	mov.b32 	%r154, 0;
	st.u32 	[%rd94], %r154;
$L__BB7_84:
	setp.le.s32 	%p64, %r109, %r3;
	mul.lo.s32 	%r167, %r57, %r16;
	mul.wide.s32 	%rd127, %r167, 4;
	{ // callseq 2, 0
	.param .b64 param0;
	st.param.b64 	[param0], %rd127;
	.param .b64 retval0;
	call.uni (retval0), 
	malloc, 
	(
	param0
	);
	ld.param.b64 	%rd128, [retval0];
	} // callseq 2
	@%p64 bra 	$L__BB7_111;
	and.b32  	%r80, %r9, 7;
	sub.s32 	%r81, %r8, %r5;
	and.b32  	%r82, %r9, -8;
	and.b32  	%r83, %r6, 3;
	mov.u32 	%r229, %r3;
$L__BB7_86:
	setp.gt.u32 	%p65, %r81, -8;
	sub.s32 	%r169, %r229, %r3;
	mul.wide.s32 	%rd129, %r169, 4;
	add.s64 	%rd15, %rd22, %rd129;
	mul.lo.s32 	%r85, %r169, %r57;
	mul.lo.s32 	%r86, %r229, %r110;
	mov.u32 	%r232, %r3;
	@%p65 bra 	$L__BB7_89;
	mov.b32 	%r231, 0;
	mov.u32 	%r232, %r3;
$L__BB7_88:
	.pragma "nounroll";
	ld.f32 	%f311, [%rd15];
	sub.s32 	%r171, %r232, %r3;
	mul.wide.s32 	%rd130, %r171, 4;
	add.s64 	%rd131, %rd86, %rd130;
	ld.f32 	%f312, [%rd131];
	mul.f32 	%f313, %f311, %f312;
	add.s32 	%r172, %r171, %r85;
	mul.wide.s32 	%rd132, %r172, 4;
	add.s64 	%rd133, %rd128, %rd132;
	st.f32 	[%rd133], %f313;
	add.s32 	%r173, %r232, %r86;
	mul.wide.s32 	%rd134, %r173, 4;
	add.s64 	%rd135, %rd1, %rd134;
	ld.global.f32 	%f314, [%rd135];
	add.f32 	%f315, %f313, %f313;
	sub.f32 	%f316, %f314, %f315;
	st.global.f32 	[%rd135], %f316;
	ld.f32 	%f317, [%rd15];
	ld.f32 	%f318, [%rd131+4];
	mul.f32 	%f319, %f317, %f318;
	st.f32 	[%rd133+4], %f319;
	ld.global.f32 	%f320, [%rd135+4];
	add.f32 	%f321, %f319, %f319;
	sub.f32 	%f322, %f320, %f321;
	st.global.f32 	[%rd135+4], %f322;
	ld.f32 	%f323, [%rd15];
	ld.f32 	%f324, [%rd131+8];
	mul.f32 	%f325, %f323, %f324;
	st.f32 	[%rd133+8], %f325;
	ld.global.f32 	%f326, [%rd135+8];
	add.f32 	%f327, %f325, %f325;
	sub.f32 	%f328, %f326, %f327;
	st.global.f32 	[%rd135+8], %f328;
	ld.f32 	%f329, [%rd15];
	ld.f32 	%f330, [%rd131+12];
	mul.f32 	%f331, %f329, %f330;
	st.f32 	[%rd133+12], %f331;
	ld.global.f32 	%f332, [%rd135+12];
	add.f32 	%f333, %f331, %f331;
	sub.f32 	%f334, %f332, %f333;
	st.global.f32 	[%rd135+12], %f334;
	ld.f32 	%f335, [%rd15];
	ld.f32 	%f336, [%rd131+16];
	mul.f32 	%f337, %f335, %f336;
	st.f32 	[%rd133+16], %f337;
	ld.global.f32 	%f338, [%rd135+16];
	add.f32 	%f339, %f337, %f337;
	sub.f32 	%f340, %f338, %f339;
	st.global.f32 	[%rd135+16], %f340;
	ld.f32 	%f341, [%rd15];
	ld.f32 	%f342, [%rd131+20];
	mul.f32 	%f343, %f341, %f342;
	st.f32 	[%rd133+20], %f343;
	ld.global.f32 	%f344, [%rd135+20];
	add.f32 	%f345, %f343, %f343;
	sub.f32 	%f346, %f344, %f345;
	st.global.f32 	[%rd135+20], %f346;
	ld.f32 	%f347, [%rd15];
	ld.f32 	%f348, [%rd131+24];
	mul.f32 	%f349, %f347, %f348;
	st.f32 	[%rd133+24], %f349;
	ld.global.f32 	%f350, [%rd135+24];
	add.f32 	%f351, %f349, %f349;
	sub.f32 	%f352, %f350, %f351;
	st.global.f32 	[%rd135+24], %f352;
	ld.f32 	%f353, [%rd15];
	ld.f32 	%f354, [%rd131+28];
	mul.f32 	%f355, %f353, %f354;
	st.f32 	[%rd133+28], %f355;
	ld.global.f32 	%f356, [%rd135+28];
	add.f32 	%f357, %f355, %f355;
	sub.f32 	%f358, %f356, %f357;
	st.global.f32 	[%rd135+28], %f358;
	add.s32 	%r232, %r232, 8;
	add.s32 	%r231, %r231, 8;
	setp.ne.s32 	%p66, %r231, %r82;
	@%p66 bra 	$L__BB7_88;
$L__BB7_89:
	setp.eq.s32 	%p67, %r80, 0;
	@%p67 bra 	$L__BB7_97;
	setp.lt.u32 	%p68, %r7, 3;
	@%p68 bra 	$L__BB7_92;
	ld.f32 	%f359, [%rd15];
	sub.s32 	%r174, %r232, %r3;
	mul.wide.s32 	%rd136, %r174, 4;
	add.s64 	%rd137, %rd86, %rd136;
	ld.f32 	%f360, [%rd137];
	mul.f32 	%f361, %f359, %f360;
	add.s32 	%r175, %r174, %r85;
	mul.wide.s32 	%rd138, %r175, 4;
	add.s64 	%rd139, %rd128, %rd138;
	st.f32 	[%rd139], %f361;
	add.s32 	%r176, %r232, %r86;
	mul.wide.s32 	%rd140, %r176, 4;
	add.s64 	%rd141, %rd1, %rd140;
	ld.global.f32 	%f362, [%rd141];
	add.f32 	%f363, %f361, %f361;
	sub.f32 	%f364, %f362, %f363;
	st.global.f32 	[%rd141], %f364;
	ld.f32 	%f365, [%rd15];
	ld.f32 	%f366, [%rd137+4];
	mul.f32 	%f367, %f365, %f366;
	st.f32 	[%rd139+4], %f367;
	ld.global.f32 	%f368, [%rd141+4];
	add.f32 	%f369, %f367, %f367;
	sub.f32 	%f370, %f368, %f369;
	st.global.f32 	[%rd141+4], %f370;
	ld.f32 	%f371, [%rd15];
	ld.f32 	%f372, [%rd137+8];
	mul.f32 	%f373, %f371, %f372;
	st.f32 	[%rd139+8], %f373;
	ld.global.f32 	%f374, [%rd141+8];
	add.f32 	%f375, %f373, %f373;
	sub.f32 	%f376, %f374, %f375;
	st.global.f32 	[%rd141+8], %f376;
	ld.f32 	%f377, [%rd15];
	ld.f32 	%f378, [%rd137+12];
	mul.f32 	%f379, %f377, %f378;
	st.f32 	[%rd139+12], %f379;
	ld.global.f32 	%f380, [%rd141+12];
	add.f32 	%f381, %f379, %f379;
	sub.f32 	%f382, %f380, %f381;
	st.global.f32 	[%rd141+12], %f382;
	add.s32 	%r232, %r232, 4;
$L__BB7_92:
	setp.eq.s32 	%p69, %r83, 0;
	@%p69 bra 	$L__BB7_97;
	and.b16  	%rs28, %rs4, 3;
	setp.eq.s16 	%p70, %rs28, 1;
	@%p70 bra 	$L__BB7_95;
	ld.f32 	%f383, [%rd15];
	sub.s32 	%r177, %r232, %r3;
	mul.wide.s32 	%rd142, %r177, 4;
	add.s64 	%rd143, %rd86, %rd142;
	ld.f32 	%f384, [%rd143];
	mul.f32 	%f385, %f383, %f384;
	add.s32 	%r178, %r177, %r85;
	mul.wide.s32 	%rd144, %r178, 4;
	add.s64 	%rd145, %rd128, %rd144;
	st.f32 	[%rd145], %f385;
	add.s32 	%r179, %r232, %r86;
	mul.wide.s32 	%rd146, %r179, 4;
	add.s64 	%rd147, %rd1, %rd146;
	ld.global.f32 	%f386, [%rd147];
	add.f32 	%f387, %f385, %f385;
	sub.f32 	%f388, %f386, %f387;
	st.global.f32 	[%rd147], %f388;
	ld.f32 	%f389, [%rd15];
	ld.f32 	%f390, [%rd143+4];
	mul.f32 	%f391, %f389, %f390;
	st.f32 	[%rd145+4], %f391;
	ld.global.f32 	%f392, [%rd147+4];
	add.f32 	%f393, %f391, %f391;
	sub.f32 	%f394, %f392, %f393;
	st.global.f32 	[%rd147+4], %f394;
	add.s32 	%r232, %r232, 2;
$L__BB7_95:
	and.b16  	%rs29, %rs4, 1;
	setp.eq.b16 	%p71, %rs29, 1;
	not.pred 	%p72, %p71;
	@%p72 bra 	$L__BB7_97;
	ld.f32 	%f395, [%rd15];
	sub.s32 	%r180, %r232, %r3;
	mul.wide.s32 	%rd148, %r180, 4;
	add.s64 	%rd149, %rd86, %rd148;
	ld.f32 	%f396, [%rd149];
	mul.f32 	%f397, %f395, %f396;
	add.s32 	%r181, %r180, %r85;
	mul.wide.s32 	%rd150, %r181, 4;
	add.s64 	%rd151, %rd128, %rd150;
	st.f32 	[%rd151], %f397;
	add.s32 	%r182, %r232, %r86;
	mul.wide.s32 	%rd152, %r182, 4;
	add.s64 	%rd153, %rd1, %rd152;
	ld.global.f32 	%f398, [%rd153];
	add.f32 	%f399, %f397, %f397;
	sub.f32 	%f400, %f398, %f399;
	st.global.f32 	[%rd153], %f400;
$L__BB7_97:
	add.s32 	%r229, %r229, 1;
	setp.lt.s32 	%p73, %r229, %r109;
	@%p73 bra 	$L__BB7_86;
	setp.lt.u32 	%p74, %r13, 15;
	mov.u32 	%r237, %r3;
	@%p74 bra 	$L__BB7_101;
	and.b32  	%r97, %r12, -16;
	mov.b32 	%r236, 0;
	mov.u32 	%r237, %r3;
$L__BB7_100:
	.pragma "nounroll";
	sub.s32 	%r184, %r237, %r3;
	mul.wide.s32 	%rd154, %r184, 4;
	add.s64 	%rd155, %rd22, %rd154;
	ld.f32 	%f401, [%rd155];
	mad.lo.s32 	%r185, %r110, %r237, %r110;
	add.s32 	%r186, %r185, %r3;
	mul.wide.s32 	%rd156, %r186, 4;
	add.s64 	%rd157, %rd1, %rd156;
	st.global.f32 	[%rd157], %f401;
	ld.f32 	%f402, [%rd155+4];
	mul.wide.s32 	%rd158, %r110, 4;
	add.s64 	%rd159, %rd157, %rd158;
	st.global.f32 	[%rd159], %f402;
	ld.f32 	%f403, [%rd155+8];
	add.s64 	%rd160, %rd159, %rd158;
	st.global.f32 	[%rd160], %f403;
	ld.f32 	%f404, [%rd155+12];
	add.s64 	%rd161, %rd160, %rd158;
	st.global.f32 	[%rd161], %f404;
	ld.f32 	%f405, [%rd155+16];
	add.s64 	%rd162, %rd161, %rd158;
	st.global.f32 	[%rd162], %f405;
	ld.f32 	%f406, [%rd155+20];
	add.s64 	%rd163, %rd162, %rd158;
	st.global.f32 	[%rd163], %f406;
	ld.f32 	%f407, [%rd155+24];
	add.s64 	%rd164, %rd163, %rd158;
	st.global.f32 	[%rd164], %f407;
	ld.f32 	%f408, [%rd155+28];
	add.s64 	%rd165, %rd164, %rd158;
	st.global.f32 	[%rd165], %f408;
	ld.f32 	%f409, [%rd155+32];
	add.s64 	%rd166, %rd165, %rd158;
	st.global.f32 	[%rd166], %f409;
	ld.f32 	%f410, [%rd155+36];
	add.s64 	%rd167, %rd166, %rd158;
	st.global.f32 	[%rd167], %f410;
	ld.f32 	%f411, [%rd155+40];
	add.s64 	%rd168, %rd167, %rd158;
	st.global.f32 	[%rd168], %f411;
	ld.f32 	%f412, [%rd155+44];
	add.s64 	%rd169, %rd168, %rd158;
	st.global.f32 	[%rd169], %f412;
	ld.f32 	%f413, [%rd155+48];
	add.s64 	%rd170, %rd169, %rd158;
	st.global.f32 	[%rd170], %f413;
	ld.f32 	%f414, [%rd155+52];
	add.s64 	%rd171, %rd170, %rd158;
	st.global.f32 	[%rd171], %f414;
	ld.f32 	%f415, [%rd155+56];
	add.s64 	%rd172, %rd171, %rd158;
	st.global.f32 	[%rd172], %f415;
	add.s32 	%r237, %r237, 16;
	ld.f32 	%f416, [%rd155+60];
	add.s64 	%rd173, %rd172, %rd158;
	st.global.f32 	[%rd173], %f416;
	add.s32 	%r236, %r236, 16;
	setp.ne.s32 	%p75, %r236, %r97;
	@%p75 bra 	$L__BB7_100;
$L__BB7_101:
	and.b32  	%r187, %r12, 15;
	setp.eq.s32 	%p76, %r187, 0;
	@%p76 bra 	$L__BB7_111;
	add.s32 	%r188, %r14, -1;
	setp.lt.u32 	%p77, %r188, 7;
	@%p77 bra 	$L__BB7_104;
	sub.s32 	%r189, %r237, %r3;
	mul.wide.s32 	%rd174, %r189, 4;
	add.s64 	%rd175, %rd22, %rd174;
	ld.f32 	%f417, [%rd175];
	mad.lo.s32 	%r190, %r110, %r237, %r110;
	add.s32 	%r191, %r190, %r3;
	mul.wide.s32 	%rd176, %r191, 4;
	add.s64 	%rd177, %rd1, %rd176;
	st.global.f32 	[%rd177], %f417;
	ld.f32 	%f418, [%rd175+4];
	mul.wide.s32 	%rd178, %r110, 4;
	add.s64 	%rd179, %rd177, %rd178;
	st.global.f32 	[%rd179], %f418;
	ld.f32 	%f419, [%rd175+8];
	add.s64 	%rd180, %rd179, %rd178;
	st.global.f32 	[%rd180], %f419;
	ld.f32 	%f420, [%rd175+12];
	add.s64 	%rd181, %rd180, %rd178;
	st.global.f32 	[%rd181], %f420;
	ld.f32 	%f421, [%rd175+16];
	add.s64 	%rd182, %rd181, %rd178;
	st.global.f32 	[%rd182], %f421;
	ld.f32 	%f422, [%rd175+20];
	add.s64 	%rd183, %rd182, %rd178;
	st.global.f32 	[%rd183], %f422;
	ld.f32 	%f423, [%rd175+24];
	add.s64 	%rd184, %rd183, %rd178;
	st.global.f32 	[%rd184], %f423;
	add.s32 	%r237, %r237, 8;
	ld.f32 	%f424, [%rd175+28];
	add.s64 	%rd185, %rd184, %rd178;
	st.global.f32 	[%rd185], %f424;
$L__BB7_104:
	and.b32  	%r192, %r14, 7;
	setp.eq.s32 	%p78, %r192, 0;
	@%p78 bra 	$L__BB7_111;
	and.b32  	%r105, %r10, 3;
	setp.lt.u32 	%p79, %r11, 3;
	@%p79 bra 	$L__BB7_107;
	sub.s32 	%r193, %r237, %r3;
	mul.wide.s32 	%rd186, %r193, 4;
	add.s64 	%rd187, %rd22, %rd186;
	ld.f32 	%f425, [%rd187];
	mad.lo.s32 	%r194, %r110, %r237, %r110;
	add.s32 	%r195, %r194, %r3;
	mul.wide.s32 	%rd188, %r195, 4;
	add.s64 	%rd189, %rd1, %rd188;
	st.global.f32 	[%rd189], %f425;
	ld.f32 	%f426, [%rd187+4];
	mul.wide.s32 	%rd190, %r110, 4;
	add.s64 	%rd191, %rd189, %rd190;
	st.global.f32 	[%rd191], %f426;
	ld.f32 	%f427, [%rd187+8];
	add.s64 	%rd192, %rd191, %rd190;
	st.global.f32 	[%rd192], %f427;
	add.s32 	%r237, %r237, 4;
	ld.f32 	%f428, [%rd187+12];
	add.s64 	%rd193, %rd192, %rd190;
	st.global.f32 	[%rd193], %f428;
$L__BB7_107:
	setp.eq.s32 	%p80, %r105, 0;
	@%p80 bra 	$L__BB7_111;
	sub.s32 	%r196, %r237, %r3;
	mul.wide.s32 	%rd194, %r196, 4;
	add.s64 	%rd16, %rd22, %rd194;
	ld.f32 	%f429, [%rd16];
	mad.lo.s32 	%r197, %r110, %r237, %r110;
	add.s32 	%r198, %r197, %r3;
	mul.wide.s32 	%rd195, %r198, 4;
	add.s64 	%rd17, %rd1, %rd195;
	st.global.f32 	[%rd17], %f429;
	setp.eq.s32 	%p81, %r105, 1;
	@%p81 bra 	$L__BB7_111;
	ld.f32 	%f430, [%rd16+4];
	mul.wide.s32 	%rd18, %r110, 4;
	add.s64 	%rd19, %rd17, %rd18;
	st.global.f32 	[%rd19], %f430;
	setp.eq.s32 	%p82, %r105, 2;
	@%p82 bra 	$L__BB7_111;
	ld.f32 	%f431, [%rd16+8];
	add.s64 	%rd196, %rd19, %rd18;
	st.global.f32 	[%rd196], %f431;
$L__BB7_111:
	{ // callseq 3, 0
	.param .b64 param0;
	st.param.b64 	[param0], %rd86;
	call.uni 
	free, 
	(
	param0
	);
	} // callseq 3
	{ // callseq 4, 0
	.param .b64 param0;
	st.param.b64 	[param0], %rd128;
	call.uni 
	free, 
	(
	param0
	);
	} // callseq 4
	{ // callseq 5, 0
	.param .b64 param0;
	st.param.b64 	[param0], %rd22;
	call.uni 
	free, 
	(
	param0
	);
	} // callseq 5
	setp.ne.s32 	%p83, %r200, %r110;
	add.s32 	%r199, %r199, 1;
	add.s16 	%rs32, %rs32, 1;
	add.s16 	%rs31, %rs31, 1;
	add.s16 	%rs30, %rs30, 1;
	@%p83 bra 	$L__BB7_2;
$L__BB7_112:
	ret;

}
	// .globl	_Z17dev_apply_qt_to_aPfS_S_iiii
.visible .entry _Z17dev_apply_qt_to_aPfS_S_iiii(
	.param .u64 .ptr .align 1 _Z17dev_apply_qt_to_aPfS_S_iiii_param_0,
	.param .u64 .ptr .align 1 _Z17dev_apply_qt_to_aPfS_S_iiii_param_1,
	.param .u64 .ptr .align 1 _Z17dev_apply_qt_to_aPfS_S_iiii_param_2,
	.param .u32 _Z17dev_apply_qt_to_aPfS_S_iiii_param_3,
	.param .u32 _Z17dev_apply_qt_to_aPfS_S_iiii_param_4,
	.param .u32 _Z17dev_apply_qt_to_aPfS_S_iiii_param_5,
	.param .u32 _Z17dev_apply_qt_to_aPfS_S_iiii_param_6
)
{
	.reg .pred 	%p<31>;
	.reg .b32 	%r<84>;
	.reg .b32 	%f<7>;
	.reg .b64 	%rd<17>;
	// demoted variable
	.shared .align 4 .b8 _ZZ17dev_apply_qt_to_aPfS_S_iiiiE11a_smem_tile[1024];
	// demoted variable
	.shared .align 4 .b8 _ZZ17dev_apply_qt_to_aPfS_S_iiiiE17panel_q_smem_tile[1024];
	ld.param.u64 	%rd3, [_Z17dev_apply_qt_to_aPfS_S_iiii_param_0];
	ld.param.u64 	%rd4, [_Z17dev_apply_qt_to_aPfS_S_iiii_param_1];
	ld.param.u32 	%r39, [_Z17dev_apply_qt_to_aPfS_S_iiii_param_3];
	ld.param.u32 	%r40, [_Z17dev_apply_qt_to_aPfS_S_iiii_param_4];
	ld.param.u32 	%r41, [_Z17dev_apply_qt_to_aPfS_S_iiii_param_5];
	ld.param.u32 	%r42, [_Z17dev_apply_qt_to_aPfS_S_iiii_param_6];
	cvta.to.global.u64 	%rd1, %rd4;
	cvta.to.global.u64 	%rd2, %rd3;
	mov.u32 	%r43, %ctaid.y;
	mov.u32 	%r44, %ntid.y;
	mul.lo.s32 	%r1, %r43, %r44;
	mov.u32 	%r2, %tid.y;
	add.s32 	%r3, %r1, %r2;
	add.s32 	%r4, %r42, %r3;
	mov.u32 	%r45, %ctaid.x;
	mov.u32 	%r46, %ntid.x;
	mul.lo.s32 	%r5, %r45, %r46;
	mov.u32 	%r6, %tid.x;
	add.s32 	%r47, %r5, %r6;
	add.s32 	%r7, %r47, %r41;
	sub.s32 	%r8, %r39, %r42;
	and.b32  	%r48, %r8, 15;
	setp.ne.s32 	%p3, %r48, 0;
	@%p3 bra 	$L__BB8_2;
	shr.s32 	%r75, %r8, 4;
	bra.uni 	$L__BB8_3;
$L__BB8_2:
	shr.s32 	%r49, %r8, 31;
	shr.u32 	%r50, %r49, 28;
	add.s32 	%r51, %r8, %r50;
	shr.s32 	%r52, %r51, 4;
	add.s32 	%r75, %r52, 1;
$L__BB8_3:
	setp.ge.s32 	%p4, %r4, %r42;
	setp.lt.s32 	%p5, %r4, %r39;
	and.pred  	%p1, %p4, %p5;
	setp.ge.s32 	%p6, %r7, %r41;
	setp.lt.s32 	%p7, %r7, %r40;
	and.pred  	%p2, %p6, %p7;
	setp.lt.s32 	%p8, %r75, 1;
	@%p8 bra 	$L__BB8_16;
	shl.b32 	%r54, %r2, 6;
	mov.u32 	%r55, _ZZ17dev_apply_qt_to_aPfS_S_iiiiE11a_smem_tile;
	add.s32 	%r56, %r55, %r54;
	shl.b32 	%r57, %r6, 2;
	add.s32 	%r12, %r56, %r57;
	mov.u32 	%r58, _ZZ17dev_apply_qt_to_aPfS_S_iiiiE17panel_q_smem_tile;
	add.s32 	%r59, %r58, %r54;
	add.s32 	%r13, %r59, %r57;
	setp.eq.s32 	%p9, %r75, 1;
	mov.b32 	%r83, 0;
	@%p9 bra 	$L__BB8_12;
	and.b32  	%r60, %r75, 2147483646;
	neg.s32 	%r82, %r60;
	add.s32 	%r61, %r3, 16;
	mad.lo.s32 	%r80, %r61, %r8, %r3;
	shl.b32 	%r62, %r39, 5;
	shl.b32 	%r63, %r42, 5;
	sub.s32 	%r16, %r62, %r63;
	mad.lo.s32 	%r79, %r3, %r8, %r3;
	add.s32 	%r64, %r6, %r41;
	add.s32 	%r65, %r64, %r5;
	add.s32 	%r66, %r2, %r42;
	add.s32 	%r67, %r66, %r1;
	add.s32 	%r68, %r67, 16;
	mad.lo.s32 	%r77, %r40, %r68, %r65;
	shl.b32 	%r19, %r40, 5;
	mad.lo.s32 	%r76, %r40, %r4, %r65;
	mov.u32 	%r78, %r4;
	mov.u32 	%r81, %r3;
$L__BB8_6:
	setp.lt.s32 	%p10, %r78, %r39;
	setp.lt.s32 	%p11, %r81, %r8;
	and.pred  	%p12, %p10, %p11;
	and.pred  	%p13, %p12, %p1;
	and.pred  	%p14, %p2, %p13;
	not.pred 	%p15, %p14;
	@%p15 bra 	$L__BB8_8;
	mul.wide.s32 	%rd5, %r76, 4;
	add.s64 	%rd6, %rd2, %rd5;
	ld.global.f32 	%f1, [%rd6];
	st.shared.f32 	[%r12], %f1;
	mul.wide.s32 	%rd7, %r79, 4;
	add.s64 	%rd8, %rd1, %rd7;
	ld.global.f32 	%f2, [%rd8];
	st.shared.f32 	[%r13], %f2;
$L__BB8_8:
	bar.sync 	0;
	bar.sync 	0;
	add.s32 	%r69, %r78, 16;
	setp.lt.s32 	%p16, %r69, %r39;
	add.s32 	%r70, %r81, 16;
	setp.lt.s32 	%p17, %r70, %r8;
	and.pred  	%p18, %p16, %p17;
	and.pred  	%p19, %p18, %p1;
	and.pred  	%p20, %p2, %p19;
	not.pred 	%p21, %p20;
	@%p21 bra 	$L__BB8_10;
	mul.wide.s32 	%rd9, %r77, 4;
	add.s64 	%rd10, %rd2, %rd9;
	ld.global.f32 	%f3, [%rd10];
	st.shared.f32 	[%r12], %f3;
	mul.wide.s32 	%rd11, %r80, 4;
	add.s64 	%rd12, %rd1, %rd11;
	ld.global.f32 	%f4, [%rd12];
	st.shared.f32 	[%r13], %f4;
$L__BB8_10:
	bar.sync 	0;
	bar.sync 	0;
	add.s32 	%r82, %r82, 2;
	add.s32 	%r81, %r81, 32;
	add.s32 	%r80, %r80, %r16;
	add.s32 	%r79, %r79, %r16;
	add.s32 	%r78, %r78, 32;
	add.s32 	%r77, %r77, %r19;
	add.s32 	%r76, %r76, %r19;
	setp.ne.s32 	%p22, %r82, 0;
	@%p22 bra 	$L__BB8_6;
	shl.b32 	%r71, %r75, 4;
	and.b32  	%r83, %r71, -32;
$L__BB8_12:
	and.b32  	%r72, %r75, 1;
	setp.eq.b32 	%p23, %r72, 1;
	not.pred 	%p24, %p23;
	@%p24 bra 	$L__BB8_16;
	add.s32 	%r37, %r83, %r4;
	add.s32 	%r38, %r83, %r3;
	setp.lt.s32 	%p25, %r37, %r39;
	setp.lt.s32 	%p26, %r38, %r8;
	and.pred  	%p27, %p25, %p26;
	and.pred  	%p28, %p27, %p1;
	and.pred  	%p29, %p2, %p28;
	not.pred 	%p30, %p29;
	@%p30 bra 	$L__BB8_15;
	mad.lo.s32 	%r73, %r37, %r40, %r7;
	mul.wide.s32 	%rd13, %r73, 4;
	add.s64 	%rd14, %rd2, %rd13;
	ld.global.f32 	%f5, [%rd14];
	st.shared.f32 	[%r12], %f5;
	mad.lo.s32 	%r74, %r38, %r8, %r3;
	mul.wide.s32 	%rd15, %r74, 4;
	add.s64 	%rd16, %rd1, %rd15;
	ld.global.f32 	%f6, [%rd16];
	st.shared.f32 	[%r13], %f6;
$L__BB8_15:
	bar.sync 	0;
	bar.sync 	0;
$L__BB8_16:
	ret;

}
	// .globl	_Z33dev_apply_qt_to_a_tensorcore_gmemP6__halfS0_iiii
.visible .entry _Z33dev_apply_qt_to_a_tensorcore_gmemP6__halfS0_iiii(
	.param .u64 .ptr .align 1 _Z33dev_apply_qt_to_a_tensorcore_gmemP6__halfS0_iiii_param_0,
	.param .u64 .ptr .align 1 _Z33dev_apply_qt_to_a_tensorcore_gmemP6__halfS0_iiii_param_1,
	.param .u32 _Z33dev_apply_qt_to_a_tensorcore_gmemP6__halfS0_iiii_param_2,
	.param .u32 _Z33dev_apply_qt_to_a_tensorcore_gmemP6__halfS0_iiii_param_3,
	.param .u32 _Z33dev_apply_qt_to_a_tensorcore_gmemP6__halfS0_iiii_param_4,
	.param .u32 _Z33dev_apply_qt_to_a_tensorcore_gmemP6__halfS0_iiii_param_5
)
{


	ret;

}
	// .globl	_Z21dev_apply_qpanel_to_qPfS_S_ii
.visible .entry _Z21dev_apply_qpanel_to_qPfS_S_ii(
	.param .u64 .ptr .align 1 _Z21dev_apply_qpanel_to_qPfS_S_ii_param_0,
	.param .u64 .ptr .align 1 _Z21dev_apply_qpanel_to_qPfS_S_ii_param_1,
	.param .u64 .ptr .align 1 _Z21dev_apply_qpanel_to_qPfS_S_ii_param_2,
	.param .u32 _Z21dev_apply_qpanel_to_qPfS_S_ii_param_3,
	.param .u32 _Z21dev_apply_qpanel_to_qPfS_S_ii_param_4
)
{
	.reg .pred 	%p<13>;
	.reg .b32 	%r<49>;
	.reg .b32 	%f<68>;
	.reg .b64 	%rd<39>;

	ld.param.u64 	%rd4, [_Z21dev_apply_qpanel_to_qPfS_S_ii_param_0];
	ld.param.u64 	%rd5, [_Z21dev_apply_qpanel_to_qPfS_S_ii_param_1];
	ld.param.u64 	%rd3, [_Z21dev_apply_qpanel_to_qPfS_S_ii_param_2];
	ld.param.u32 	%r22, [_Z21dev_apply_qpanel_to_qPfS_S_ii_param_3];
	ld.param.u32 	%r23, [_Z21dev_apply_qpanel_to_qPfS_S_ii_param_4];
	cvta.to.global.u64 	%rd1, %rd5;
	cvta.to.global.u64 	%rd2, %rd4;
	mov.u32 	%r24, %ctaid.y;
	mov.u32 	%r25, %ntid.y;
	mov.u32 	%r26, %tid.y;
	mad.lo.s32 	%r1, %r24, %r25, %r26;
	mov.u32 	%r27, %ctaid.x;
	mov.u32 	%r28, %ntid.x;
	mov.u32 	%r29, %tid.x;
	mad.lo.s32 	%r2, %r27, %r28, %r29;
	add.s32 	%r3, %r23, %r2;
	setp.lt.s32 	%p1, %r3, %r23;
	max.s32 	%r30, %r1, %r3;
	setp.ge.s32 	%p2, %r30, %r22;
	or.pred  	%p3, %p2, %p1;
	@%p3 bra 	$L__BB10_14;
	sub.s32 	%r4, %r22, %r23;
	setp.lt.s32 	%p4, %r4, 1;
	mov.f32 	%f67, 0f00000000;
	@%p4 bra 	$L__BB10_13;
	mad.lo.s32 	%r5, %r22, %r1, %r23;
	and.b32  	%r6, %r4, 7;
	sub.s32 	%r32, %r23, %r22;
	setp.gt.u32 	%p5, %r32, -8;
	mov.f32 	%f67, 0f00000000;
	mov.b32 	%r47, 0;
	@%p5 bra 	$L__BB10_5;
	and.b32  	%r47, %r4, 2147483640;
	neg.s32 	%r45, %r47;
	shl.b32 	%r33, %r22, 3;
	shl.b32 	%r34, %r23, 3;
	sub.s32 	%r9, %r33, %r34;
	mov.f32 	%f67, 0f00000000;
	mul.wide.u32 	%rd10, %r4, 4;
	mov.u32 	%r43, %r5;
	mov.u32 	%r44, %r2;
$L__BB10_4:
	.pragma "nounroll";
	mul.wide.s32 	%rd6, %r43, 4;
	add.s64 	%rd7, %rd2, %rd6;
	ld.global.f32 	%f17, [%rd7];
	mul.wide.s32 	%rd8, %r44, 4;
	add.s64 	%rd9, %rd1, %rd8;
	ld.global.f32 	%f18, [%rd9];
	fma.rn.f32 	%f19, %f17, %f18, %f67;
	ld.global.f32 	%f20, [%rd7+4];
	add.s64 	%rd11, %rd9, %rd10;
	ld.global.f32 	%f21, [%rd11];
	fma.rn.f32 	%f22, %f20, %f21, %f19;
	ld.global.f32 	%f23, [%rd7+8];
	add.s64 	%rd12, %rd11, %rd10;
	ld.global.f32 	%f24, [%rd12];
	fma.rn.f32 	%f25, %f23, %f24, %f22;
	ld.global.f32 	%f26, [%rd7+12];
	add.s64 	%rd13, %rd12, %rd10;
	ld.global.f32 	%f27, [%rd13];
	fma.rn.f32 	%f28, %f26, %f27, %f25;
	ld.global.f32 	%f29, [%rd7+16];
	add.s64 	%rd14, %rd13, %rd10;
	ld.global.f32 	%f30, [%rd14];
	fma.rn.f32 	%f31, %f29, %f30, %f28;
	ld.global.f32 	%f32, [%rd7+20];
	add.s64 	%rd15, %rd14, %rd10;
	ld.global.f32 	%f33, [%rd15];
	fma.rn.f32 	%f34, %f32, %f33, %f31;
	ld.global.f32 	%f35, [%rd7+24];
	add.s64 	%rd16, %rd15, %rd10;
	ld.global.f32 	%f36, [%rd16];
	fma.rn.f32 	%f37, %f35, %f36, %f34;
	ld.global.f32 	%f38, [%rd7+28];
	add.s64 	%rd17, %rd16, %rd10;
	ld.global.f32 	%f39, [%rd17];
	fma.rn.f32 	%f67, %f38, %f39, %f37;
	add.s32 	%r45, %r45, 8;
	add.s32 	%r44, %r44, %r9;
	add.s32 	%r43, %r43, 8;
	setp.ne.s32 	%p6, %r45, 0;
	@%p6 bra 	$L__BB10_4;
$L__BB10_5:
	setp.eq.s32 	%p7, %r6, 0;
	@%p7 bra 	$L__BB10_13;
	and.b32  	%r17, %r4, 3;
	setp.lt.u32 	%p8, %r6, 4;
	@%p8 bra 	$L__BB10_8;
	add.s32 	%r35, %r5, %r47;
	mul.wide.s32 	%rd18, %r35, 4;
	add.s64 	%rd19, %rd2, %rd18;
	ld.global.f32 	%f41, [%rd19];
	mad.lo.s32 	%r36, %r47, %r4, %r2;
	mul.wide.s32 	%rd20, %r36, 4;
	add.s64 	%rd21, %rd1, %rd20;
	ld.global.f32 	%f42, [%rd21];
	fma.rn.f32 	%f43, %f41, %f42, %f67;
	ld.global.f32 	%f44, [%rd19+4];
	mul.wide.u32 	%rd22, %r4, 4;
	add.s64 	%rd23, %rd21, %rd22;
	ld.global.f32 	%f45, [%rd23];
	fma.rn.f32 	%f46, %f44, %f45, %f43;
	ld.global.f32 	%f47, [%rd19+8];
	add.s64 	%rd24, %rd23, %rd22;
	ld.global.f32 	%f48, [%rd24];
	fma.rn.f32 	%f49, %f47, %f48, %f46;
	ld.global.f32 	%f50, [%rd19+12];
	add.s64 	%rd25, %rd24, %rd22;
	ld.global.f32 	%f51, [%rd25];
	fma.rn.f32 	%f67, %f50, %f51, %f49;
	add.s32 	%r47, %r47, 4;
$L__BB10_8:
	setp.eq.s32 	%p9, %r17, 0;
	@%p9 bra 	$L__BB10_13;
	setp.eq.s32 	%p10, %r17, 1;
	@%p10 bra 	$L__BB10_11;
	add.s32 	%r37, %r5, %r47;
	mul.wide.s32 	%rd26, %r37, 4;
	add.s64 	%rd27, %rd2, %rd26;
	ld.global.f32 	%f53, [%rd27];
	mad.lo.s32 	%r38, %r47, %r4, %r2;
	mul.wide.s32 	%rd28, %r38, 4;
	add.s64 	%rd29, %rd1, %rd28;
	ld.global.f32 	%f54, [%rd29];
	fma.rn.f32 	%f55, %f53, %f54, %f67;
	ld.global.f32 	%f56, [%rd27+4];
	mul.wide.u32 	%rd30, %r4, 4;
	add.s64 	%rd31, %rd29, %rd30;
	ld.global.f32 	%f57, [%rd31];
	fma.rn.f32 	%f67, %f56, %f57, %f55;
	add.s32 	%r47, %r47, 2;
$L__BB10_11:
	and.b32  	%r39, %r4, 1;
	setp.eq.b32 	%p11, %r39, 1;
	not.pred 	%p12, %p11;
	@%p12 bra 	$L__BB10_13;
	add.s32 	%r40, %r5, %r47;
	mul.wide.s32 	%rd32, %r40, 4;
	add.s64 	%rd33, %rd2, %rd32;
	ld.global.f32 	%f58, [%rd33];
	mad.lo.s32 	%r41, %r47, %r4, %r2;
	mul.wide.s32 	%rd34, %r41, 4;
	add.s64 	%rd35, %rd1, %rd34;
	ld.global.f32 	%f59, [%rd35];
	fma.rn.f32 	%f67, %f58, %f59, %f67;
$L__BB10_13:
	mad.lo.s32 	%r42, %r22, %r1, %r3;
	cvta.to.global.u64 	%rd36, %rd3;
	mul.wide.s32 	%rd37, %r42, 4;
	add.s64 	%rd38, %rd36, %rd37;
	st.global.f32 	[%rd38], %f67;
$L__BB10_14:
	ret;

}
	// .globl	_Z22dev_cpy_panel_result_aPfS_iiii
.visible .entry _Z22dev_cpy_panel_result_aPfS_iiii(
	.param .u64 .ptr .align 1 _Z22dev_cpy_panel_result_aPfS_iiii_param_0,
	.param .u64 .ptr .align 1 _Z22dev_cpy_panel_result_aPfS_iiii_param_1,
	.param .u32 _Z22dev_cpy_panel_result_aPfS_iiii_param_2,
	.param .u32 _Z22dev_cpy_panel_result_aPfS_iiii_param_3,
	.param .u32 _Z22dev_cpy_panel_result_aPfS_iiii_param_4,
	.param .u32 _Z22dev_cpy_panel_result_aPfS_iiii_param_5
)
{
	.reg .b32 	%r<17>;
	.reg .b32 	%f<2>;
	.reg .b64 	%rd<9>;

	ld.param.u64 	%rd1, [_Z22dev_cpy_panel_result_aPfS_iiii_param_0];
	ld.param.u64 	%rd2, [_Z22dev_cpy_panel_result_aPfS_iiii_param_1];
	ld.param.u32 	%r1, [_Z22dev_cpy_panel_result_aPfS_iiii_param_3];
	ld.param.u32 	%r2, [_Z22dev_cpy_panel_result_aPfS_iiii_param_4];
	ld.param.u32 	%r3, [_Z22dev_cpy_panel_result_aPfS_iiii_param_5];
	cvta.to.global.u64 	%rd3, %rd1;
	cvta.to.global.u64 	%rd4, %rd2;
	mov.u32 	%r4, %ctaid.y;
	mov.u32 	%r5, %ntid.y;
	mov.u32 	%r6, %tid.y;
	mad.lo.s32 	%r7, %r4, %r5, %r6;
	add.s32 	%r8, %r3, %r7;
	mov.u32 	%r9, %ctaid.x;
	mov.u32 	%r10, %ntid.x;
	mov.u32 	%r11, %tid.x;
	mad.lo.s32 	%r12, %r9, %r10, %r11;
	add.s32 	%r13, %r2, %r12;
	sub.s32 	%r14, %r1, %r2;
	mad.lo.s32 	%r15, %r14, %r7, %r12;
	mul.wide.s32 	%rd5, %r15, 4;
	add.s64 	%rd6, %rd4, %rd5;
	ld.global.f32 	%f1, [%rd6];
	mad.lo.s32 	%r16, %r8, %r1, %r13;
	mul.wide.s32 	%rd7, %r16, 4;
	add.s64 	%rd8, %rd3, %rd7;
	st.global.f32 	[%rd8], %f1;
	bar.sync 	0;
	ret;

}
	// .globl	_Z21dev_cpy_strided_arrayI6__halfEvPT_S2_iiiii
.visible .entry _Z21dev_cpy_strided_arrayI6__halfEvPT_S2_iiiii(
	.param .u64 .ptr .align 1 _Z21dev_cpy_strided_arrayI6__halfEvPT_S2_iiiii_param_0,
	.param .u64 .ptr .align 1 _Z21dev_cpy_strided_arrayI6__halfEvPT_S2_iiiii_param_1,
	.param .u32 _Z21dev_cpy_strided_arrayI6__halfEvPT_S2_iiiii_param_2,
	.param .u32 _Z21dev_cpy_strided_arrayI6__halfEvPT_S2_iiiii_param_3,
	.param .u32 _Z21dev_cpy_strided_arrayI6__halfEvPT_S2_iiiii_param_4,
	.param .u32 _Z21dev_cpy_strided_arrayI6__halfEvPT_S2_iiiii_param_5,
	.param .u32 _Z21dev_cpy_strided_arrayI6__halfEvPT_S2_iiiii_param_6
)
{
	.reg .pred 	%p<16>;
	.reg .b16 	%rs<4>;
	.reg .b32 	%r<27>;
	.reg .b64 	%rd<15>;
	.reg .b64 	%fd<2>;

	ld.param.u64 	%rd3, [_Z21dev_cpy_strided_arrayI6__halfEvPT_S2_iiiii_param_0];
	ld.param.u64 	%rd4, [_Z21dev_cpy_strided_arrayI6__halfEvPT_S2_iiiii_param_1];
	ld.param.u32 	%r7, [_Z21dev_cpy_strided_arrayI6__halfEvPT_S2_iiiii_param_2];
	ld.param.u32 	%r8, [_Z21dev_cpy_strided_arrayI6__halfEvPT_S2_iiiii_param_3];
	ld.param.u32 	%r9, [_Z21dev_cpy_strided_arrayI6__halfEvPT_S2_iiiii_param_4];
	ld.param.u32 	%r10, [_Z21dev_cpy_strided_arrayI6__halfEvPT_S2_iiiii_param_5];
	ld.param.u32 	%r11, [_Z21dev_cpy_strided_arrayI6__halfEvPT_S2_iiiii_param_6];
	cvta.to.global.u64 	%rd1, %rd3;
	cvta.to.global.u64 	%rd2, %rd4;
	mov.u32 	%r12, %ctaid.y;
	mov.u32 	%r13, %ntid.y;
	mov.u32 	%r14, %tid.y;
	mad.lo.s32 	%r1, %r12, %r13, %r14;
	mov.u32 	%r15, %ctaid.x;
	mov.u32 	%r16, %ntid.x;
	mov.u32 	%r17, %tid.x;
	mad.lo.s32 	%r2, %r15, %r16, %r17;
	min.s32 	%r3, %r10, %r8;
	min.s32 	%r4, %r9, %r7;
	setp.eq.s32 	%p1, %r11, 0;
	@%p1 bra 	$L__BB12_6;
	setp.ne.s32 	%p2, %r11, 1;
	@%p2 bra 	$L__BB12_8;
	setp.ge.s32 	%p10, %r1, %r4;
	setp.ge.s32 	%p11, %r2, %r3;
	or.pred  	%p12, %p10, %p11;
	@%p12 bra 	$L__BB12_4;
	mad.lo.s32 	%r25, %r8, %r1, %r2;
	mul.wide.s32 	%rd11, %r25, 2;
	add.s64 	%rd12, %rd1, %rd11;
	mad.lo.s32 	%r26, %r10, %r1, %r2;
	mul.wide.s32 	%rd13, %r26, 2;
	add.s64 	%rd14, %rd2, %rd13;
	ld.global.u16 	%rs3, [%rd14];
	st.global.u16 	[%rd12], %rs3;
	bra.uni 	$L__BB12_8;
$L__BB12_4:
	setp.ge.s32 	%p13, %r1, %r7;
	setp.ge.s32 	%p14, %r2, %r8;
	or.pred  	%p15, %p13, %p14;
	@%p15 bra 	$L__BB12_8;
	mov.f64 	%fd1, 0d0000000000000000;
	// begin inline asm
	{  cvt.rn.f16.f64 %rs2, %fd1;}

	// end inline asm
	mad.lo.s32 	%r24, %r8, %r1, %r2;
	mul.wide.s32 	%rd9, %r24, 2;
	add.s64 	%rd10, %rd1, %rd9;
	st.global.u16 	[%rd10], %rs2;
	bra.uni 	$L__BB12_8;
$L__BB12_6:
	max.s32 	%r18, %r9, %r7;
	sub.s32 	%r5, %r18, %r4;
	max.s32 	%r19, %r10, %r8;
	sub.s32 	%r6, %r19, %r3;
	setp.lt.s32 	%p3, %r1, %r5;
	setp.lt.s32 	%p4, %r2, %r6;
	or.pred  	%p5, %p3, %p4;
	setp.ge.s32 	%p6, %r1, %r7;
	or.pred  	%p7, %p6, %p5;
	setp.ge.s32 	%p8, %r2, %r8;
	or.pred  	%p9, %p8, %p7;
	@%p9 bra 	$L__BB12_8;
	mad.lo.s32 	%r20, %r8, %r1, %r2;
	mul.wide.s32 	%rd5, %r20, 2;
	add.s64 	%rd6, %rd1, %rd5;
	sub.s32 	%r21, %r1, %r5;
	sub.s32 	%r22, %r2, %r6;
	mad.lo.s32 	%r23, %r21, %r10, %r22;
	mul.wide.s32 	%rd7, %r23, 2;
	add.s64 	%rd8, %rd2, %rd7;
	ld.global.u16 	%rs1, [%rd8];
	st.global.u16 	[%rd6], %rs1;
$L__BB12_8:
	ret;

}


// ===== COMPILED SASS (sm_100) =====

	.target	sm_100

	.elftype	@"ET_EXEC"


//--------------------- .note.nv.tkinfo           --------------------------
	.section	.note.nv.tkinfo,"",@"SHT_NOTE"
	.sectionflags	@"SHF_NOTE_NV_TKINFO"
	.tkinfo
        /*0018*/ 	.word	0x00000002
        /*0030*/ 	.string	""
        /*0030*/ 	.string	"ptxas"
        /*0030*/ 	.string	"Cuda compilation tools, release 13.0, V13.0.88"
        /*0030*/ 	.string	"Build cuda_13.0.r13.0/compiler.36424714_0"
        /*0030*/ 	.string	"-arch sm_100 -m 64 "



//--------------------- .note.nv.cuinfo           --------------------------
	.section	.note.nv.cuinfo,"",@"SHT_NOTE"
	.sectionflags	@"SHF_NOTE_NV_CUINFO"
        /*0018*/ 	.short	0x0002
        /*001a*/ 	.short	0x0064
        /*001c*/ 	.short	0x0082
	.zero		2


//--------------------- .nv.info                  --------------------------
	.section	.nv.info,"",@"SHT_CUDA_INFO"
	.align	4


	//----- nvinfo : EIATTR_REGCOUNT
	.align		4
        /*0000*/ 	.byte	0x04, 0x2f
        /*0002*/ 	.short	(.L_1 - .L_0)
	.align		4
.L_0:
        /*0004*/ 	.word	index@(_Z21dev_cpy_strided_arrayIfEvPT_S1_iiiii)
        /*0008*/ 	.word	0x0000000a


	//----- nvinfo : EIATTR_FRAME_SIZE
	.align		4
.L_1:
        /*000c*/ 	.byte	0x04, 0x11
        /*000e*/ 	.short	(.L_3 - .L_2)
	.align		4
.L_2:
        /*0010*/ 	.word	index@(_Z21dev_cpy_strided_arrayIfEvPT_S1_iiiii)
        /*0014*/ 	.word	0x00000000


	//----- nvinfo : EIATTR_REGCOUNT
	.align		4
.L_3:
        /*0018*/ 	.byte	0x04, 0x2f
        /*001a*/ 	.short	(.L_5 - .L_4)
	.align		4
.L_4:
        /*001c*/ 	.word	index@(_Z16global_mem_mmultPfS_S_iii)
        /*0020*/ 	.word	0x00000020


	//----- nvinfo : EIATTR_FRAME_SIZE
	.align		4
.L_5:
        /*0024*/ 	.byte	0x04, 0x11
        /*0026*/ 	.short	(.L_7 - .L_6)
	.align		4
.L_6:
        /*0028*/ 	.word	index@(_Z16global_mem_mmultPfS_S_iii)
        /*002c*/ 	.word	0x00000000


	//----- nvinfo : EIATTR_REGCOUNT
	.align		4
.L_7:
        /*0030*/ 	.byte	0x04, 0x2f
        /*0032*/ 	.short	(.L_9 - .L_8)
	.align		4
.L_8:
        /*0034*/ 	.word	index@(_Z16shared_mem_mmultPfS_S_iii)
        /*0038*/ 	.word	0x00000020


	//----- nvinfo : EIATTR_FRAME_SIZE
	.align		4
.L_9:
        /*003c*/ 	.byte	0x04, 0x11
        /*003e*/ 	.short	(.L_11 - .L_10)
	.align		4
.L_10:
        /*0040*/ 	.word	index@(_Z16shared_mem_mmultPfS_S_iii)
        /*0044*/ 	.word	0x00000000


	//----- nvinfo : EIATTR_REGCOUNT
	.align		4
.L_11:
        /*0048*/ 	.byte	0x04, 0x2f
        /*004a*/ 	.short	(.L_13 - .L_12)
	.align		4
.L_12:
        /*004c*/ 	.word	index@(_Z25shared_mem_mmult_in_placePfS_S_iiiii)
        /*0050*/ 	.word	0x00000020


	//----- nvinfo : EIATTR_FRAME_SIZE
	.align		4
.L_13:
        /*0054*/ 	.byte	0x04, 0x11
        /*0056*/ 	.short	(.L_15 - .L_14)
	.align		4
.L_14:
        /*0058*/ 	.word	index@(_Z25shared_mem_mmult_in_placePfS_S_iiiii)
        /*005c*/ 	.word	0x00000000


	//----- nvinfo : EIATTR_REGCOUNT
	.align		4
.L_15:
        /*0060*/ 	.byte	0x04, 0x2f
        /*0062*/ 	.short	(.L_17 - .L_16)
	.align		4
.L_16:
        /*0064*/ 	.word	index@(_Z37shared_mem_mmult_in_place_transpose_aPfS_S_iiiii)
        /*0068*/ 	.word	0x00000020


	//----- nvinfo : EIATTR_FRAME_SIZE
	.align		4
.L_17:
        /*006c*/ 	.byte	0x04, 0x11
        /*006e*/ 	.short	(.L_19 - .L_18)
	.align		4
.L_18:
        /*0070*/ 	.word	index@(_Z37shared_mem_mmult_in_place_transpose_aPfS_S_iiiii)
        /*0074*/ 	.word	0x00000000


	//----- nvinfo : EIATTR_REGCOUNT
	.align		4
.L_19:
        /*0078*/ 	.byte	0x04, 0x2f
        /*007a*/ 	.short	(.L_21 - .L_20)
	.align		4
.L_20:
        /*007c*/ 	.word	index@(_Z27dev_tensorcore_mmult_1_warpPfP6__halfS1_)
        /*0080*/ 	.word	0x0000001a


	//----- nvinfo : EIATTR_FRAME_SIZE
	.align		4
.L_21:
        /*0084*/ 	.byte	0x04, 0x11
        /*0086*/ 	.short	(.L_23 - .L_22)
	.align		4
.L_22:
        /*0088*/ 	.word	index@(_Z27dev_tensorcore_mmult_1_warpPfP6__halfS1_)
        /*008c*/ 	.word	0x00000000


	//----- nvinfo : EIATTR_REGCOUNT
	.align		4
.L_23:
        /*0090*/ 	.byte	0x04, 0x2f
        /*0092*/ 	.short	(.L_25 - .L_24)
	.align		4
.L_24:
        /*0094*/ 	.word	index@(_Z26dev_tensorcore_mmult_tiledI6__halfS0_fEvPT1_PT_PT0_iii)
        /*0098*/ 	.word	0x00000028


	//----- nvinfo : EIATTR_FRAME_SIZE
	.align		4
.L_25:
        /*009c*/ 	.byte	0x04, 0x11
        /*009e*/ 	.short	(.L_27 - .L_26)
	.align		4
.L_26:
        /*00a0*/ 	.word	index@(_Z26dev_tensorcore_mmult_tiledI6__halfS0_fEvPT1_PT_PT0_iii)
        /*00a4*/ 	.word	0x00000000


	//----- nvinfo : EIATTR_REGCOUNT
	.align		4
.L_27:
        /*00a8*/ 	.byte	0x04, 0x2f
        /*00aa*/ 	.short	(.L_29 - .L_28)
	.align		4
.L_28:
        /*00ac*/ 	.word	index@(_Z18dev_householder_qrPfiii)
        /*00b0*/ 	.word	0x00000030


	//----- nvinfo : EIATTR_FRAME_SIZE
	.align		4
.L_29:
        /*00b4*/ 	.byte	0x04, 0x11
        /*00b6*/ 	.short	(.L_31 - .L_30)
	.align		4
.L_30:
        /*00b8*/ 	.word	index@($__internal_1_$__cuda_sm3x_div_rn_noftz_f32_slowpath)
        /*00bc*/ 	.word	0x00000000


	//----- nvinfo : EIATTR_FRAME_SIZE
	.align		4
.L_31:
        /*00c0*/ 	.byte	0x04, 0x11
        /*00c2*/ 	.short	(.L_33 - .L_32)
	.align		4
.L_32:
        /*00c4*/ 	.word	index@($__internal_0_$__cuda_sm20_sqrt_rn_f32_slowpath)
        /*00c8*/ 	.word	0x00000000


	//----- nvinfo : EIATTR_FRAME_SIZE
	.align		4
.L_33:
        /*00cc*/ 	.byte	0x04, 0x11
        /*00ce*/ 	.short	(.L_35 - .L_34)
	.align		4
.L_34:
        /*00d0*/ 	.word	index@(_Z18dev_householder_qrPfiii)
        /*00d4*/ 	.word	0x00000000


	//----- nvinfo : EIATTR_REGCOUNT
	.align		4
.L_35:
        /*00d8*/ 	.byte	0x04, 0x2f
        /*00da*/ 	.short	(.L_37 - .L_36)
	.align		4
.L_36:
        /*00dc*/ 	.word	index@(_Z17dev_apply_qt_to_aPfS_S_iiii)
        /*00e0*/ 	.word	0x00000020


	//----- nvinfo : EIATTR_FRAME_SIZE
	.align		4
.L_37:
        /*00e4*/ 	.byte	0x04, 0x11
        /*00e6*/ 	.short	(.L_39 - .L_38)
	.align		4
.L_38:
        /*00e8*/ 	.word	index@(_Z17dev_apply_qt_to_aPfS_S_iiii)
        /*00ec*/ 	.word	0x00000000


	//----- nvinfo : EIATTR_REGCOUNT
	.align		4
.L_39:
        /*00f0*/ 	.byte	0x04, 0x2f
        /*00f2*/ 	.short	(.L_41 - .L_40)
	.align		4
.L_40:
        /*00f4*/ 	.word	index@(_Z33dev_apply_qt_to_a_tensorcore_gmemP6__halfS0_iiii)
        /*00f8*/ 	.word	0x00000004


	//----- nvinfo : EIATTR_FRAME_SIZE
	.align		4
.L_41:
        /*00fc*/ 	.byte	0x04, 0x11
        /*00fe*/ 	.short	(.L_43 - .L_42)
	.align		4
.L_42:
        /*0100*/ 	.word	index@(_Z33dev_apply_qt_to_a_tensorcore_gmemP6__halfS0_iiii)
        /*0104*/ 	.word	0x00000000


	//----- nvinfo : EIATTR_REGCOUNT
	.align		4
.L_43:
        /*0108*/ 	.byte	0x04, 0x2f
        /*010a*/ 	.short	(.L_45 - .L_44)
	.align		4
.L_44:
        /*010c*/ 	.word	index@(_Z21dev_apply_qpanel_to_qPfS_S_ii)
        /*0110*/ 	.word	0x00000020


	//----- nvinfo : EIATTR_FRAME_SIZE
	.align		4
.L_45:
        /*0114*/ 	.byte	0x04, 0x11
        /*0116*/ 	.short	(.L_47 - .L_46)
	.align		4
.L_46:
        /*0118*/ 	.word	index@(_Z21dev_apply_qpanel_to_qPfS_S_ii)
        /*011c*/ 	.word	0x00000000


	//----- nvinfo : EIATTR_REGCOUNT
	.align		4
.L_47:
        /*0120*/ 	.byte	0x04, 0x2f
        /*0122*/ 	.short	(.L_49 - .L_48)
	.align		4
.L_48:
        /*0124*/ 	.word	index@(_Z22dev_cpy_panel_result_aPfS_iiii)
        /*0128*/ 	.word	0x0000000a


	//----- nvinfo : EIATTR_FRAME_SIZE
	.align		4
.L_49:
        /*012c*/ 	.byte	0x04, 0x11
        /*012e*/ 	.short	(.L_51 - .L_50)
	.align		4
.L_50:
        /*0130*/ 	.word	index@(_Z22dev_cpy_panel_result_aPfS_iiii)
        /*0134*/ 	.word	0x00000000


	//----- nvinfo : EIATTR_REGCOUNT
	.align		4
.L_51:
        /*0138*/ 	.byte	0x04, 0x2f
        /*013a*/ 	.short	(.L_53 - .L_52)
	.align		4
.L_52:
        /*013c*/ 	.word	index@(_Z21dev_cpy_strided_arrayI6__halfEvPT_S2_iiiii)
        /*0140*/ 	.word	0x0000000a


	//----- nvinfo : EIATTR_FRAME_SIZE
	.align		4
.L_53:
        /*0144*/ 	.byte	0x04, 0x11
        /*0146*/ 	.short	(.L_55 - .L_54)
	.align		4
.L_54:
        /*0148*/ 	.word	index@(_Z21dev_cpy_strided_arrayI6__halfEvPT_S2_iiiii)
        /*014c*/ 	.word	0x00000000


	//----- nvinfo : EIATTR_MIN_STACK_SIZE
	.align		4
.L_55:
        /*0150*/ 	.byte	0x04, 0x12
        /*0152*/ 	.short	(.L_57 - .L_56)
	.align		4
.L_56:
        /*0154*/ 	.word	index@(_Z21dev_cpy_strided_arrayI6__halfEvPT_S2_iiiii)
        /*0158*/ 	.word	0x00000000


	//----- nvinfo : EIATTR_MIN_STACK_SIZE
	.align		4
.L_57:
        /*015c*/ 	.byte	0x04, 0x12
        /*015e*/ 	.short	(.L_59 - .L_58)
	.align		4
.L_58:
        /*0160*/ 	.word	index@(_Z22dev_cpy_panel_result_aPfS_iiii)
        /*0164*/ 	.word	0x00000000


	//----- nvinfo : EIATTR_MIN_STACK_SIZE
	.align		4
.L_59:
        /*0168*/ 	.byte	0x04, 0x12
        /*016a*/ 	.short	(.L_61 - .L_60)
	.align		4
.L_60:
        /*016c*/ 	.word	index@(_Z21dev_apply_qpanel_to_qPfS_S_ii)
        /*0170*/ 	.word	0x00000000


	//----- nvinfo : EIATTR_MIN_STACK_SIZE
	.align		4
.L_61:
        /*0174*/ 	.byte	0x04, 0x12
        /*0176*/ 	.short	(.L_63 - .L_62)
	.align		4
.L_62:
        /*0178*/ 	.word	index@(_Z33dev_apply_qt_to_a_tensorcore_gmemP6__halfS0_iiii)
        /*017c*/ 	.word	0x00000000


	//----- nvinfo : EIATTR_MIN_STACK_SIZE
	.align		4
.L_63:
        /*0180*/ 	.byte	0x04, 0x12
        /*0182*/ 	.short	(.L_65 - .L_64)
	.align		4
.L_64:
        /*0184*/ 	.word	index@(_Z17dev_apply_qt_to_aPfS_S_iiii)
        /*0188*/ 	.word	0x00000000


	//----- nvinfo : EIATTR_MIN_STACK_SIZE
	.align		4
.L_65:
        /*018c*/ 	.byte	0x04, 0x12
        /*018e*/ 	.short	(.L_67 - .L_66)
	.align		4
.L_66:
        /*0190*/ 	.word	index@(_Z18dev_householder_qrPfiii)
        /*0194*/ 	.word	0x00000000


	//----- nvinfo : EIATTR_MIN_STACK_SIZE
	.align		4
.L_67:
        /*0198*/ 	.byte	0x04, 0x12
        /*019a*/ 	.short	(.L_69 - .L_68)
	.align		4
.L_68:
        /*019c*/ 	.word	index@(_Z26dev_tensorcore_mmult_tiledI6__halfS0_fEvPT1_PT_PT0_iii)
        /*01a0*/ 	.word	0x00000000


	//----- nvinfo : EIATTR_MIN_STACK_SIZE
	.align		4
.L_69:
        /*01a4*/ 	.byte	0x04, 0x12
        /*01a6*/ 	.short	(.L_71 - .L_70)
	.align		4
.L_70:
        /*01a8*/ 	.word	index@(_Z27dev_tensorcore_mmult_1_warpPfP6__halfS1_)
        /*01ac*/ 	.word	0x00000000


	//----- nvinfo : EIATTR_MIN_STACK_SIZE
	.align		4
.L_71:
        /*01b0*/ 	.byte	0x04, 0x12
        /*01b2*/ 	.short	(.L_73 - .L_72)
	.align		4
.L_72:
        /*01b4*/ 	.word	index@(_Z37shared_mem_mmult_in_place_transpose_aPfS_S_iiiii)
        /*01b8*/ 	.word	0x00000000


	//----- nvinfo : EIATTR_MIN_STACK_SIZE
	.align		4
.L_73:
        /*01bc*/ 	.byte	0x04, 0x12
        /*01be*/ 	.short	(.L_75 - .L_74)
	.align		4
.L_74:
        /*01c0*/ 	.word	index@(_Z25shared_mem_mmult_in_placePfS_S_iiiii)
        /*01c4*/ 	.word	0x00000000


	//----- nvinfo : EIATTR_MIN_STACK_SIZE
	.align		4
.L_75:
        /*01c8*/ 	.byte	0x04, 0x12
        /*01ca*/ 	.short	(.L_77 - .L_76)
	.align		4
.L_76:
        /*01cc*/ 	.word	index@(_Z16shared_mem_mmultPfS_S_iii)
        /*01d0*/ 	.word	0x00000000


	//----- nvinfo : EIATTR_MIN_STACK_SIZE
	.align		4
.L_77:
        /*01d4*/ 	.byte	0x04, 0x12
        /*01d6*/ 	.short	(.L_79 - .L_78)
	.align		4
.L_78:
        /*01d8*/ 	.word	index@(_Z16global_mem_mmultPfS_S_iii)
        /*01dc*/ 	.word	0x00000000


	//----- nvinfo : EIATTR_MIN_STACK_SIZE
	.align		4
.L_79:
        /*01e0*/ 	.byte	0x04, 0x12
        /*01e2*/ 	.short	(.L_81 - .L_80)
	.align		4
.L_80:
        /*01e4*/ 	.word	index@(_Z21dev_cpy_strided_arrayIfEvPT_S1_iiiii)
        /*01e8*/ 	.word	0x00000000
.L_81:


//--------------------- .nv.compat                --------------------------
	.section	.nv.compat,"",@"SHT_CUDA_COMPAT_INFO"
	.align	4
        /*0000*/ 	.byte	0x02, 0x09, 0x00, 0x00, 0x02, 0x02, 0x01, 0x00, 0x02, 0x05, 0x05, 0x00, 0x03, 0x07, 0x01, 0x01
        /*0010*/ 	.byte	0x02, 0x03, 0x00, 0x00, 0x02, 0x06, 0x01, 0x00, 0x04, 0x0b, 0x08, 0x00, 0x01, 0x00, 0x00, 0x00
        /*0020*/ 	.byte	0x00, 0x00, 0x00, 0x00


//--------------------- .nv.info._Z21dev_cpy_strided_arrayI6__halfEvPT_S2_iiiii --------------------------
	.section	.nv.info._Z21dev_cpy_strided_arrayI6__halfEvPT_S2_iiiii,"",@"SHT_CUDA_INFO"
	.sectionflags	@""
	.align	4


	//----- nvinfo : EIATTR_CUDA_API_VERSION
	.align		4
        /*0000*/ 	.byte	0x04, 0x37
        /*0002*/ 	.short	(.L_83 - .L_82)
.L_82:
        /*0004*/ 	.word	0x00000082


	//----- nvinfo : EIATTR_KPARAM_INFO
	.align		4
.L_83:
        /*0008*/ 	.byte	0x04, 0x17
        /*000a*/ 	.short	(.L_85 - .L_84)
.L_84:
        /*000c*/ 	.word	0x00000000
        /*0010*/ 	.short	0x0006
        /*0012*/ 	.short	0x0020
        /*0014*/ 	.byte	0x00, 0xf0, 0x11, 0x00


	//----- nvinfo : EIATTR_KPARAM_INFO
	.align		4
.L_85:
        /*0018*/ 	.byte	0x04, 0x17
        /*001a*/ 	.short	(.L_87 - .L_86)
.L_86:
        /*001c*/ 	.word	0x00000000
        /*0020*/ 	.short	0x0005
        /*0022*/ 	.short	0x001c
        /*0024*/ 	.byte	0x00, 0xf0, 0x11, 0x00


	//----- nvinfo : EIATTR_KPARAM_INFO
	.align		4
.L_87:
        /*0028*/ 	.byte	0x04, 0x17
        /*002a*/ 	.short	(.L_89 - .L_88)
.L_88:
        /*002c*/ 	.word	0x00000000
        /*0030*/ 	.short	0x0004
        /*0032*/ 	.short	0x0018
        /*0034*/ 	.byte	0x00, 0xf0, 0x11, 0x00


	//----- nvinfo : EIATTR_KPARAM_INFO
	.align		4
.L_89:
        /*0038*/ 	.byte	0x04, 0x17
        /*003a*/ 	.short	(.L_91 - .L_90)
.L_90:
        /*003c*/ 	.word	0x00000000
        /*0040*/ 	.short	0x0003
        /*0042*/ 	.short	0x0014
        /*0044*/ 	.byte	0x00, 0xf0, 0x11, 0x00


	//----- nvinfo : EIATTR_KPARAM_INFO
	.align		4
.L_91:
        /*0048*/ 	.byte	0x04, 0x17
        /*004a*/ 	.short	(.L_93 - .L_92)
.L_92:
        /*004c*/ 	.word	0x00000000
        /*0050*/ 	.short	0x0002
        /*0052*/ 	.short	0x0010
        /*0054*/ 	.byte	0x00, 0xf0, 0x11, 0x00


	//----- nvinfo : EIATTR_KPARAM_INFO
	.align		4
.L_93:
        /*0058*/ 	.byte	0x04, 0x17
        /*005a*/ 	.short	(.L_95 - .L_94)
.L_94:
        /*005c*/ 	.word	0x00000000
        /*0060*/ 	.short	0x0001
        /*0062*/ 	.short	0x0008
        /*0064*/ 	.byte	0x00, 0xf5, 0x21, 0x00


	//----- nvinfo : EIATTR_KPARAM_INFO
	.align		4
.L_95:
        /*0068*/ 	.byte	0x04, 0x17
        /*006a*/ 	.short	(.L_97 - .L_96)
.L_96:
        /*006c*/ 	.word	0x00000000
        /*0070*/ 	.short	0x0000
        /*0072*/ 	.short	0x0000
        /*0074*/ 	.byte	0x00, 0xf5, 0x21, 0x00


	//----- nvinfo : EIATTR_SPARSE_MMA_MASK
	.align		4
.L_97:
        /*0078*/ 	.byte	0x03, 0x50
        /*007a*/ 	.short	0x0000


	//----- nvinfo : EIATTR_MAXREG_COUNT
	.align		4
        /*007c*/ 	.byte	0x03, 0x1b
        /*007e*/ 	.short	0x00ff


	//----- nvinfo : EIATTR_MERCURY_ISA_VERSION
	.align		4
        /*0080*/ 	.byte	0x03, 0x5f
        /*0082*/ 	.short	0x0101


	//----- nvinfo : EIATTR_VRC_CTA_INIT_COUNT
	.align		4
        /*0084*/ 	.byte	0x02, 0x4a
	.zero		1
	.zero		1


	//----- nvinfo : EIATTR_EXIT_INSTR_OFFSETS
	.align		4
        /*0088*/ 	.byte	0x04, 0x1c
        /*008a*/ 	.short	(.L_99 - .L_98)


	//   ....[0]....
.L_98:
        /*008c*/ 	.word	0x00000130


	//   ....[1]....
        /*0090*/ 	.word	0x000001f0


	//   ....[2]....
        /*0094*/ 	.word	0x00000220


	//   ....[3]....
        /*0098*/ 	.word	0x00000270


	//   ....[4]....
        /*009c*/ 	.word	0x00000320


	//   ....[5]....
        /*00a0*/ 	.word	0x000003d0


	//----- nvinfo : EIATTR_CRS_STACK_SIZE
	.align		4
.L_99:
        /*00a4*/ 	.byte	0x04, 0x1e
        /*00a6*/ 	.short	(.L_101 - .L_100)
.L_100:
        /*00a8*/ 	.word	0x00000000


	//----- nvinfo : EIATTR_CBANK_PARAM_SIZE
	.align		4
.L_101:
        /*00ac*/ 	.byte	0x03, 0x19
        /*00ae*/ 	.short	0x0024


	//----- nvinfo : EIATTR_PARAM_CBANK
	.align		4
        /*00b0*/ 	.byte	0x04, 0x0a
        /*00b2*/ 	.short	(.L_103 - .L_102)
	.align		4
.L_102:
        /*00b4*/ 	.word	index@(.nv.constant0._Z21dev_cpy_strided_arrayI6__halfEvPT_S2_iiiii)
        /*00b8*/ 	.short	0x0380
        /*00ba*/ 	.short	0x0024


	//----- nvinfo : EIATTR_SW_WAR
	.align		4
.L_103:
        /*00bc*/ 	.byte	0x04, 0x36
        /*00be*/ 	.short	(.L_105 - .L_104)
.L_104:
        /*00c0*/ 	.word	0x00000008
.L_105:


//--------------------- .nv.info._Z22dev_cpy_panel_result_aPfS_iiii --------------------------
	.section	.nv.info._Z22dev_cpy_panel_result_aPfS_iiii,"",@"SHT_CUDA_INFO"
	.sectionflags	@""
	.align	4


	//----- nvinfo : EIATTR_CUDA_API_VERSION
	.align		4
        /*0000*/ 	.byte	0x04, 0x37
        /*0002*/ 	.short	(.L_107 - .L_106)
.L_106:
        /*0004*/ 	.word	0x00000082


	//----- nvinfo : EIATTR_KPARAM_INFO
	.align		4
.L_107:
        /*0008*/ 	.byte	0x04, 0x17
        /*000a*/ 	.short	(.L_109 - .L_108)
.L_108:
        /*000c*/ 	.word	0x00000000
        /*0010*/ 	.short	0x0005
        /*0012*/ 	.short	0x001c
        /*0014*/ 	.byte	0x00, 0xf0, 0x11, 0x00


	//----- nvinfo : EIATTR_KPARAM_INFO
	.align		4
.L_109:
        /*0018*/ 	.byte	0x04, 0x17
        /*001a*/ 	.short	(.L_111 - .L_110)
.L_110:
        /*001c*/ 	.word	0x00000000
        /*0020*/ 	.short	0x0004
        /*0022*/ 	.short	0x0018
        /*0024*/ 	.byte	0x00, 0xf0, 0x11, 0x00


	//----- nvinfo : EIATTR_KPARAM_INFO
	.align		4
.L_111:
        /*0028*/ 	.byte	0x04, 0x17
        /*002a*/ 	.short	(.L_113 - .L_112)
.L_112:
        /*002c*/ 	.word	0x00000000
        /*0030*/ 	.short	0x0003
        /*0032*/ 	.short	0x0014
        /*0034*/ 	.byte	0x00, 0xf0, 0x11, 0x00


	//----- nvinfo : EIATTR_KPARAM_INFO
	.align		4
.L_113:
        /*0038*/ 	.byte	0x04, 0x17
        /*003a*/ 	.short	(.L_115 - .L_114)
.L_114:
        /*003c*/ 	.word	0x00000000
        /*0040*/ 	.short	0x0002
        /*0042*/ 	.short	0x0010
        /*0044*/ 	.byte	0x00, 0xf0, 0x11, 0x00


	//----- nvinfo : EIATTR_KPARAM_INFO
	.align		4
.L_115:
        /*0048*/ 	.byte	0x04, 0x17
        /*004a*/ 	.short	(.L_117 - .L_116)
.L_116:
        /*004c*/ 	.word	0x00000000
        /*0050*/ 	.short	0x0001
        /*0052*/ 	.short	0x0008
        /*0054*/ 	.byte	0x00, 0xf5, 0x21, 0x00


	//----- nvinfo : EIATTR_KPARAM_INFO
	.align		4
.L_117:
        /*0058*/ 	.byte	0x04, 0x17
        /*005a*/ 	.short	(.L_119 - .L_118)
.L_118:
        /*005c*/ 	.word	0x00000000
        /*0060*/ 	.short	0x0000
        /*0062*/ 	.short	0x0000
        /*0064*/ 	.byte	0x00, 0xf5, 0x21, 0x00


	//----- nvinfo : EIATTR_SPARSE_MMA_MASK
	.align		4
.L_119:
        /*0068*/ 	.byte	0x03, 0x50
        /*006a*/ 	.short	0x0000


	//----- nvinfo : EIATTR_MAXREG_COUNT
	.align		4
        /*006c*/ 	.byte	0x03, 0x1b
        /*006e*/ 	.short	0x00ff


	//----- nvinfo : EIATTR_NUM_BARRIERS
	.align		4
        /*0070*/ 	.byte	0x02, 0x4c
        /*0072*/ 	.byte	0x01
	.zero		1


	//----- nvinfo : EIATTR_MERCURY_ISA_VERSION
	.align		4
        /*0074*/ 	.byte	0x03, 0x5f
        /*0076*/ 	.short	0x0101


	//----- nvinfo : EIATTR_VRC_CTA_INIT_COUNT
	.align		4
        /*0078*/ 	.byte	0x02, 0x4a
	.zero		1
	.zero		1


	//----- nvinfo : EIATTR_EXIT_INSTR_OFFSETS
	.align		4
        /*007c*/ 	.byte	0x04, 0x1c
        /*007e*/ 	.short	(.L_121 - .L_120)


	//   ....[0]....
.L_120:
        /*0080*/ 	.word	0x00000180


	//----- nvinfo : EIATTR_CBANK_PARAM_SIZE
	.align		4
.L_121:
        /*0084*/ 	.byte	0x03, 0x19
        /*0086*/ 	.short	0x0020


	//----- nvinfo : EIATTR_PARAM_CBANK
	.align		4
        /*0088*/ 	.byte	0x04, 0x0a
        /*008a*/ 	.short	(.L_123 - .L_122)
	.align		4
.L_122:
        /*008c*/ 	.word	index@(.nv.constant0._Z22dev_cpy_panel_result_aPfS_iiii)
        /*0090*/ 	.short	0x0380
        /*0092*/ 	.short	0x0020


	//----- nvinfo : EIATTR_SW_WAR
	.align		4
.L_123:
        /*0094*/ 	.byte	0x04, 0x36
        /*0096*/ 	.short	(.L_125 - .L_124)
.L_124:
        /*0098*/ 	.word	0x00000008
.L_125:


//--------------------- .nv.info._Z21dev_apply_qpanel_to_qPfS_S_ii --------------------------
	.section	.nv.info._Z21dev_apply_qpanel_to_qPfS_S_ii,"",@"SHT_CUDA_INFO"
	.sectionflags	@""
	.align	4


	//----- nvinfo : EIATTR_CUDA_API_VERSION
	.align		4
        /*0000*/ 	.byte	0x04, 0x37
        /*0002*/ 	.short	(.L_127 - .L_126)
.L_126:
        /*0004*/ 	.word	0x00000082


	//----- nvinfo : EIATTR_KPARAM_INFO
	.align		4
.L_127:
        /*0008*/ 	.byte	0x04, 0x17
        /*000a*/ 	.short	(.L_129 - .L_128)
.L_128:
        /*000c*/ 	.word	0x00000000
        /*0010*/ 	.short	0x0004
        /*0012*/ 	.short	0x001c
        /*0014*/ 	.byte	0x00, 0xf0, 0x11, 0x00


	//----- nvinfo : EIATTR_KPARAM_INFO
	.align		4
.L_129:
        /*0018*/ 	.byte	0x04, 0x17
        /*001a*/ 	.short	(.L_131 - .L_130)
.L_130:
        /*001c*/ 	.word	0x00000000
        /*0020*/ 	.short	0x0003
        /*0022*/ 	.short	0x0018
        /*0024*/ 	.byte	0x00, 0xf0, 0x11, 0x00


	//----- nvinfo : EIATTR_KPARAM_INFO
	.align		4
.L_131:
        /*0028*/ 	.byte	0x04, 0x17
        /*002a*/ 	.short	(.L_133 - .L_132)
.L_132:
        /*002c*/ 	.word	0x00000000
        /*0030*/ 	.short	0x0002
        /*0032*/ 	.short	0x0010
        /*0034*/ 	.byte	0x00, 0xf5, 0x21, 0x00


	//----- nvinfo : EIATTR_KPARAM_INFO
	.align		4
.L_133:
        /*0038*/ 	.byte	0x04, 0x17
        /*003a*/ 	.short	(.L_135 - .L_134)
.L_134:
        /*003c*/ 	.word	0x00000000
        /*0040*/ 	.short	0x0001
        /*0042*/ 	.short	0x0008
        /*0044*/ 	.byte	0x00, 0xf5, 0x21, 0x00


	//----- nvinfo : EIATTR_KPARAM_INFO
	.align		4
.L_135:
        /*0048*/ 	.byte	0x04, 0x17
        /*004a*/ 	.short	(.L_137 - .L_136)
.L_136:
        /*004c*/ 	.word	0x00000000
        /*0050*/ 	.short	0x0000
        /*0052*/ 	.short	0x0000
        /*0054*/ 	.byte	0x00, 0xf5, 0x21, 0x00


	//----- nvinfo : EIATTR_SPARSE_MMA_MASK
	.align		4
.L_137:
        /*0058*/ 	.byte	0x03, 0x50
        /*005a*/ 	.short	0x0000


	//----- nvinfo : EIATTR_MAXREG_COUNT
	.align		4
        /*005c*/ 	.byte	0x03, 0x1b
        /*005e*/ 	.short	0x00ff


	//----- nvinfo : EIATTR_MERCURY_ISA_VERSION
	.align		4
        /*0060*/ 	.byte	0x03, 0x5f
        /*0062*/ 	.short	0x0101


	//----- nvinfo : EIATTR_VRC_CTA_INIT_COUNT
	.align		4
        /*0064*/ 	.byte	0x02, 0x4a
	.zero		1
	.zero		1


	//----- nvinfo : EIATTR_EXIT_INSTR_OFFSETS
	.align		4
        /*0068*/ 	.byte	0x04, 0x1c
        /*006a*/ 	.short	(.L_139 - .L_138)


	//   ....[0]....
.L_138:
        /*006c*/ 	.word	0x000000e0


	//   ....[1]....
        /*0070*/ 	.word	0x00000850


	//----- nvinfo : EIATTR_CBANK_PARAM_SIZE
	.align		4
.L_139:
        /*0074*/ 	.byte	0x03, 0x19
        /*0076*/ 	.short	0x0020


	//----- nvinfo : EIATTR_PARAM_CBANK
	.align		4
        /*0078*/ 	.byte	0x04, 0x0a
        /*007a*/ 	.short	(.L_141 - .L_140)
	.align		4
.L_140:
        /*007c*/ 	.word	index@(.nv.constant0._Z21dev_apply_qpanel_to_qPfS_S_ii)
        /*0080*/ 	.short	0x0380
        /*0082*/ 	.short	0x0020


	//----- nvinfo : EIATTR_SW_WAR
	.align		4
.L_141:
        /*0084*/ 	.byte	0x04, 0x36
        /*0086*/ 	.short	(.L_143 - .L_142)
.L_142:
        /*0088*/ 	.word	0x00000008
.L_143:


//--------------------- .nv.info._Z33dev_apply_qt_to_a_tensorcore_gmemP6__halfS0_iiii --------------------------
	.section	.nv.info._Z33dev_apply_qt_to_a_tensorcore_gmemP6__halfS0_iiii,"",@"SHT_CUDA_INFO"
	.sectionflags	@""
	.align	4


	//----- nvinfo : EIATTR_CUDA_API_VERSION
	.align		4
        /*0000*/ 	.byte	0x04, 0x37
        /*0002*/ 	.short	(.L_145 - .L_144)
.L_144:
        /*0004*/ 	.word	0x00000082


	//----- nvinfo : EIATTR_KPARAM_INFO
	.align		4
.L_145:
        /*0008*/ 	.byte	0x04, 0x17
        /*000a*/ 	.short	(.L_147 - .L_146)
.L_146:
        /*000c*/ 	.word	0x00000000
        /*0010*/ 	.short	0x0005
        /*0012*/ 	.short	0x001c
        /*0014*/ 	.byte	0x00, 0xf0, 0x11, 0x00


	//----- nvinfo : EIATTR_KPARAM_INFO
	.align		4
.L_147:
        /*0018*/ 	.byte	0x04, 0x17
        /*001a*/ 	.short	(.L_149 - .L_148)
.L_148:
        /*001c*/ 	.word	0x00000000
        /*0020*/ 	.short	0x0004
        /*0022*/ 	.short	0x0018
        /*0024*/ 	.byte	0x00, 0xf0, 0x11, 0x00


	//----- nvinfo : EIATTR_KPARAM_INFO
	.align		4
.L_149:
        /*0028*/ 	.byte	0x04, 0x17
        /*002a*/ 	.short	(.L_151 - .L_150)
.L_150:
        /*002c*/ 	.word	0x00000000
        /*0030*/ 	.short	0x0003
        /*0032*/ 	.short	0x0014
        /*0034*/ 	.byte	0x00, 0xf0, 0x11, 0x00


	//----- nvinfo : EIATTR_KPARAM_INFO
	.align		4
.L_151:
        /*0038*/ 	.byte	0x04, 0x17
        /*003a*/ 	.short	(.L_153 - .L_152)
.L_152:
        /*003c*/ 	.word	0x00000000
        /*0040*/ 	.short	0x0002
        /*0042*/ 	.short	0x0010
        /*0044*/ 	.byte	0x00, 0xf0, 0x11, 0x00


	//----- nvinfo : EIATTR_KPARAM_INFO
	.align		4
.L_153:
        /*0048*/ 	.byte	0x04, 0x17
        /*004a*/ 	.short	(.L_155 - .L_154)
.L_154:
        /*004c*/ 	.word	0x00000000
        /*0050*/ 	.short	0x0001
        /*0052*/ 	.short	0x0008
        /*0054*/ 	.byte	0x00, 0xf5, 0x21, 0x00


	//----- nvinfo : EIATTR_KPARAM_INFO
	.align		4
.L_155:
        /*0058*/ 	.byte	0x04, 0x17
        /*005a*/ 	.short	(.L_157 - .L_156)
.L_156:
        /*005c*/ 	.word	0x00000000
        /*0060*/ 	.short	0x0000
        /*0062*/ 	.short	0x0000
        /*0064*/ 	.byte	0x00, 0xf5, 0x21, 0x00


	//----- nvinfo : EIATTR_SPARSE_MMA_MASK
	.align		4
.L_157:
        /*0068*/ 	.byte	0x03, 0x50
        /*006a*/ 	.short	0x0000


	//----- nvinfo : EIATTR_MAXREG_COUNT
	.align		4
        /*006c*/ 	.byte	0x03, 0x1b
        /*006e*/ 	.short	0x00ff


	//----- nvinfo : EIATTR_MERCURY_ISA_VERSION
	.align		4
        /*0070*/ 	.byte	0x03, 0x5f
        /*0072*/ 	.short	0x0101


	//----- nvinfo : EIATTR_VRC_CTA_INIT_COUNT
	.align		4
        /*0074*/ 	.byte	0x02, 0x4a
	.zero		1
	.zero		1


	//----- nvinfo : EIATTR_EXIT_INSTR_OFFSETS
	.align		4
        /*0078*/ 	.byte	0x04, 0x1c
        /*007a*/ 	.short	(.L_159 - .L_158)


	//   ....[0]....
.L_158:
        /*007c*/ 	.word	0x00000010


	//----- nvinfo : EIATTR_CBANK_PARAM_SIZE
	.align		4
.L_159:
        /*0080*/ 	.byte	0x03, 0x19
        /*0082*/ 	.short	0x0020


	//----- nvinfo : EIATTR_PARAM_CBANK
	.align		4
        /*0084*/ 	.byte	0x04, 0x0a
        /*0086*/ 	.short	(.L_161 - .L_160)
	.align		4
.L_160:
        /*0088*/ 	.word	index@(.nv.constant0._Z33dev_apply_qt_to_a_tensorcore_gmemP6__halfS0_iiii)
        /*008c*/ 	.short	0x0380
        /*008e*/ 	.short	0x0020


	//----- nvinfo : EIATTR_SW_WAR
	.align		4
.L_161:
        /*0090*/ 	.byte	0x04, 0x36
        /*0092*/ 	.short	(.L_163 - .L_162)
.L_162:
        /*0094*/ 	.word	0x00000008
.L_163:


//--------------------- .nv.info._Z17dev_apply_qt_to_aPfS_S_iiii --------------------------
	.section	.nv.info._Z17dev_apply_qt_to_aPfS_S_iiii,"",@"SHT_CUDA_INFO"
	.sectionflags	@""
	.align	4


	//----- nvinfo : EIATTR_CUDA_API_VERSION
	.align		4
        /*0000*/ 	.byte	0x04, 0x37
        /*0002*/ 	.short	(.L_165 - .L_164)
.L_164:
        /*0004*/ 	.word	0x00000082


	//----- nvinfo : EIATTR_KPARAM_INFO
	.align		4
.L_165:
        /*0008*/ 	.byte	0x04, 0x17
        /*000a*/ 	.short	(.L_167 - .L_166)
.L_166:
        /*000c*/ 	.word	0x00000000
        /*0010*/ 	.short	0x0006
        /*0012*/ 	.short	0x0024
        /*0014*/ 	.byte	0x00, 0xf0, 0x11, 0x00


	//----- nvinfo : EIATTR_KPARAM_INFO
	.align		4
.L_167:
        /*0018*/ 	.byte	0x04, 0x17
        /*001a*/ 	.short	(.L_169 - .L_168)
.L_168:
        /*001c*/ 	.word	0x00000000
        /*0020*/ 	.short	0x0005
        /*0022*/ 	.short	0x0020
        /*0024*/ 	.byte	0x00, 0xf0, 0x11, 0x00


	//----- nvinfo : EIATTR_KPARAM_INFO
	.align		4
.L_169:
        /*0028*/ 	.byte	0x04, 0x17
        /*002a*/ 	.short	(.L_171 - .L_170)
.L_170:
        /*002c*/ 	.word	0x00000000
        /*0030*/ 	.short	0x0004
        /*0032*/ 	.short	0x001c
        /*0034*/ 	.byte	0x00, 0xf0, 0x11, 0x00


	//----- nvinfo : EIATTR_KPARAM_INFO
	.align		4
.L_171:
        /*0038*/ 	.byte	0x04, 0x17
        /*003a*/ 	.short	(.L_173 - .L_172)
.L_172:
        /*003c*/ 	.word	0x00000000
        /*0040*/ 	.short	0x0003
        /*0042*/ 	.short	0x0018
        /*0044*/ 	.byte	0x00, 0xf0, 0x11, 0x00


	//----- nvinfo : EIATTR_KPARAM_INFO
	.align		4
.L_173:
        /*0048*/ 	.byte	0x04, 0x17
        /*004a*/ 	.short	(.L_175 - .L_174)
.L_174:
        /*004c*/ 	.word	0x00000000
        /*0050*/ 	.short	0x0002
        /*0052*/ 	.short	0x0010
        /*0054*/ 	.byte	0x00, 0xf5, 0x21, 0x00


	//----- nvinfo : EIATTR_KPARAM_INFO
	.align		4
.L_175:
        /*0058*/ 	.byte	0x04, 0x17
        /*005a*/ 	.short	(.L_177 - .L_176)
.L_176:
        /*005c*/ 	.word	0x00000000
        /*0060*/ 	.short	0x0001
        /*0062*/ 	.short	0x0008
        /*0064*/ 	.byte	0x00, 0xf5, 0x21, 0x00


	//----- nvinfo : EIATTR_KPARAM_INFO
	.align		4
.L_177:
        /*0068*/ 	.byte	0x04, 0x17
        /*006a*/ 	.short	(.L_179 - .L_178)
.L_178:
        /*006c*/ 	.word	0x00000000
        /*0070*/ 	.short	0x0000
        /*0072*/ 	.short	0x0000
        /*0074*/ 	.byte	0x00, 0xf5, 0x21, 0x00


	//----- nvinfo : EIATTR_SPARSE_MMA_MASK
	.align		4
.L_179:
        /*0078*/ 	.byte	0x03, 0x50
        /*007a*/ 	.short	0x0000


	//----- nvinfo : EIATTR_MAXREG_COUNT
	.align		4
        /*007c*/ 	.byte	0x03, 0x1b
        /*007e*/ 	.short	0x00ff


	//----- nvinfo : EIATTR_NUM_BARRIERS
	.align		4
        /*0080*/ 	.byte	0x02, 0x4c
        /*0082*/ 	.byte	0x01
	.zero		1


	//----- nvinfo : EIATTR_MERCURY_ISA_VERSION
	.align		4
        /*0084*/ 	.byte	0x03, 0x5f
        /*0086*/ 	.short	0x0101


	//----- nvinfo : EIATTR_VRC_CTA_INIT_COUNT
	.align		4
        /*0088*/ 	.byte	0x02, 0x4a
	.zero		1
	.zero		1


	//----- nvinfo : EIATTR_EXIT_INSTR_OFFSETS
	.align		4
        /*008c*/ 	.byte	0x04, 0x1c
        /*008e*/ 	.short	(.L_181 - .L_180)


	//   ....[0]....
.L_180:
        /*0090*/ 	.word	0x000000e0


	//   ....[1]....
        /*0094*/ 	.word	0x00000640


	//   ....[2]....
        /*0098*/ 	.word	0x00000790


	//----- nvinfo : EIATTR_CRS_STACK_SIZE
	.align		4
.L_181:
        /*009c*/ 	.byte	0x04, 0x1e
        /*009e*/ 	.short	(.L_183 - .L_182)
.L_182:
        /*00a0*/ 	.word	0x00000000


	//----- nvinfo : EIATTR_CBANK_PARAM_SIZE
	.align		4
.L_183:
        /*00a4*/ 	.byte	0x03, 0x19
        /*00a6*/ 	.short	0x0028


	//----- nvinfo : EIATTR_PARAM_CBANK
	.align		4
        /*00a8*/ 	.byte	0x04, 0x0a
        /*00aa*/ 	.short	(.L_185 - .L_184)
	.align		4
.L_184:
        /*00ac*/ 	.word	index@(.nv.constant0._Z17dev_apply_qt_to_aPfS_S_iiii)
        /*00b0*/ 	.short	0x0380
        /*00b2*/ 	.short	0x0028


	//----- nvinfo : EIATTR_SW_WAR
	.align		4
.L_185:
        /*00b4*/ 	.byte	0x04, 0x36
        /*00b6*/ 	.short	(.L_187 - .L_186)
.L_186:
        /*00b8*/ 	.word	0x00000008
.L_187:


//--------------------- .nv.info._Z18dev_householder_qrPfiii --------------------------
	.section	.nv.info._Z18dev_householder_qrPfiii,"",@"SHT_CUDA_INFO"
	.sectionflags	@""
	.align	4


	//----- nvinfo : EIATTR_CUDA_API_VERSION
	.align		4
        /*0000*/ 	.byte	0x04, 0x37
        /*0002*/ 	.short	(.L_189 - .L_188)
.L_188:
        /*0004*/ 	.word	0x00000082


	//----- nvinfo : EIATTR_KPARAM_INFO
	.align		4
.L_189:
        /*0008*/ 	.byte	0x04, 0x17
        /*000a*/ 	.short	(.L_191 - .L_190)
.L_190:
        /*000c*/ 	.word	0x00000000
        /*0010*/ 	.short	0x0003
        /*0012*/ 	.short	0x0010
        /*0014*/ 	.byte	0x00, 0xf0, 0x11, 0x00


	//----- nvinfo : EIATTR_KPARAM_INFO
	.align		4
.L_191:
        /*0018*/ 	.byte	0x04, 0x17
        /*001a*/ 	.short	(.L_193 - .L_192)
.L_192:
        /*001c*/ 	.word	0x00000000
        /*0020*/ 	.short	0x0002
        /*0022*/ 	.short	0x000c
        /*0024*/ 	.byte	0x00, 0xf0, 0x11, 0x00


	//----- nvinfo : EIATTR_KPARAM_INFO
	.align		4
.L_193:
        /*0028*/ 	.byte	0x04, 0x17
        /*002a*/ 	.short	(.L_195 - .L_194)
.L_194:
        /*002c*/ 	.word	0x00000000
        /*0030*/ 	.short	0x0001
        /*0032*/ 	.short	0x0008
        /*0034*/ 	.byte	0x00, 0xf0, 0x11, 0x00


	//----- nvinfo : EIATTR_KPARAM_INFO
	.align		4
.L_195:
        /*0038*/ 	.byte	0x04, 0x17
        /*003a*/ 	.short	(.L_197 - .L_196)
.L_196:
        /*003c*/ 	.word	0x00000000
        /*0040*/ 	.short	0x0000
        /*0042*/ 	.short	0x0000
        /*0044*/ 	.byte	0x00, 0xf5, 0x21, 0x00


	//----- nvinfo : EIATTR_SPARSE_MMA_MASK
	.align		4
.L_197:
        /*0048*/ 	.byte	0x03, 0x50
        /*004a*/ 	.short	0x0000


	//----- nvinfo : EIATTR_MAXREG_COUNT
	.align		4
        /*004c*/ 	.byte	0x03, 0x1b
        /*004e*/ 	.short	0x00ff


	//----- nvinfo : EIATTR_EXTERNS
	.align		4
        /*0050*/ 	.byte	0x04, 0x0f
        /*0052*/ 	.short	(.L_199 - .L_198)


	//   ....[0]....
	.align		4
.L_198:
        /*0054*/ 	.word	index@(malloc)


	//   ....[1]....
	.align		4
        /*0058*/ 	.word	index@(free)


	//----- nvinfo : EIATTR_MERCURY_ISA_VERSION
	.align		4
.L_199:
        /*005c*/ 	.byte	0x03, 0x5f
        /*005e*/ 	.short	0x0101


	//----- nvinfo : EIATTR_VRC_CTA_INIT_COUNT
	.align		4
        /*0060*/ 	.byte	0x02, 0x4a
	.zero		1
	.zero		1


	//----- nvinfo : EIATTR_SYSCALL_OFFSETS
	.align		4
        /*0064*/ 	.byte	0x04, 0x46
        /*0066*/ 	.short	(.L_201 - .L_200)


	//   ....[0]....
.L_200:
        /*0068*/ 	.word	0x00000300


	//   ....[1]....
        /*006c*/ 	.word	0x00003d90


	//   ....[2]....
        /*0070*/ 	.word	0x00004970


	//   ....[3]....
        /*0074*/ 	.word	0x00006080


	//   ....[4]....
        /*0078*/ 	.word	0x000060d0


	//   ....[5]....
        /*007c*/ 	.word	0x00006120


	//----- nvinfo : EIATTR_EXIT_INSTR_OFFSETS
	.align		4
.L_201:
        /*0080*/ 	.byte	0x04, 0x1c
        /*0082*/ 	.short	(.L_203 - .L_202)


	//   ....[0]....
.L_202:
        /*0084*/ 	.word	0x00000040


	//   ....[1]....
        /*0088*/ 	.word	0x000001f0


	//   ....[2]....
        /*008c*/ 	.word	0x000061a0


	//----- nvinfo : EIATTR_CRS_STACK_SIZE
	.align		4
.L_203:
        /*0090*/ 	.byte	0x04, 0x1e
        /*0092*/ 	.short	(.L_205 - .L_204)
.L_204:
        /*0094*/ 	.word	0x00000000


	//----- nvinfo : EIATTR_CBANK_PARAM_SIZE
	.align		4
.L_205:
        /*0098*/ 	.byte	0x03, 0x19
        /*009a*/ 	.short	0x0014


	//----- nvinfo : EIATTR_PARAM_CBANK
	.align		4
        /*009c*/ 	.byte	0x04, 0x0a
        /*009e*/ 	.short	(.L_207 - .L_206)
	.align		4
.L_206:
        /*00a0*/ 	.word	index@(.nv.constant0._Z18dev_householder_qrPfiii)
        /*00a4*/ 	.short	0x0380
        /*00a6*/ 	.short	0x0014


	//----- nvinfo : EIATTR_SW_WAR
	.align		4
.L_207:
        /*00a8*/ 	.byte	0x04, 0x36
        /*00aa*/ 	.short	(.L_209 - .L_208)
.L_208:
        /*00ac*/ 	.word	0x00000008
.L_209:


//--------------------- .nv.info._Z26dev_tensorcore_mmult_tiledI6__halfS0_fEvPT1_PT_PT0_iii --------------------------
	.section	.nv.info._Z26dev_tensorcore_mmult_tiledI6__halfS0_fEvPT1_PT_PT0_iii,"",@"SHT_CUDA_INFO"
	.sectionflags	@""
	.align	4


	//----- nvinfo : EIATTR_CUDA_API_VERSION
	.align		4
        /*0000*/ 	.byte	0x04, 0x37
        /*0002*/ 	.short	(.L_211 - .L_210)
.L_210:
        /*0004*/ 	.word	0x00000082


	//----- nvinfo : EIATTR_KPARAM_INFO
	.align		4
.L_211:
        /*0008*/ 	.byte	0x04, 0x17
        /*000a*/ 	.short	(.L_213 - .L_212)
.L_212:
        /*000c*/ 	.word	0x00000000
        /*0010*/ 	.short	0x0005
        /*0012*/ 	.short	0x0020
        /*0014*/ 	.byte	0x00, 0xf0, 0x11, 0x00


	//----- nvinfo : EIATTR_KPARAM_INFO
	.align		4
.L_213:
        /*0018*/ 	.byte	0x04, 0x17
        /*001a*/ 	.short	(.L_215 - .L_214)
.L_214:
        /*001c*/ 	.word	0x00000000
        /*0020*/ 	.short	0x0004
        /*0022*/ 	.short	0x001c
        /*0024*/ 	.byte	0x00, 0xf0, 0x11, 0x00


	//----- nvinfo : EIATTR_KPARAM_INFO
	.align		4
.L_215:
        /*0028*/ 	.byte	0x04, 0x17
        /*002a*/ 	.short	(.L_217 - .L_216)
.L_216:
        /*002c*/ 	.word	0x00000000
        /*0030*/ 	.short	0x0003
        /*0032*/ 	.short	0x0018
        /*0034*/ 	.byte	0x00, 0xf0, 0x11, 0x00


	//----- nvinfo : EIATTR_KPARAM_INFO
	.align		4
.L_217:
        /*0038*/ 	.byte	0x04, 0x17
        /*003a*/ 	.short	(.L_219 - .L_218)
.L_218:
        /*003c*/ 	.word	0x00000000
        /*0040*/ 	.short	0x0002
        /*0042*/ 	.short	0x0010
        /*0044*/ 	.byte	0x00, 0xf5, 0x21, 0x00


	//----- nvinfo : EIATTR_KPARAM_INFO
	.align		4
.L_219:
        /*0048*/ 	.byte	0x04, 0x17
        /*004a*/ 	.short	(.L_221 - .L_220)
.L_220:
        /*004c*/ 	.word	0x00000000
        /*0050*/ 	.short	0x0001
        /*0052*/ 	.short	0x0008
        /*0054*/ 	.byte	0x00, 0xf5, 0x21, 0x00


	//----- nvinfo : EIATTR_KPARAM_INFO
	.align		4
.L_221:
        /*0058*/ 	.byte	0x04, 0x17
        /*005a*/ 	.short	(.L_223 - .L_222)
.L_222:
        /*005c*/ 	.word	0x00000000
        /*0060*/ 	.short	0x0000
        /*0062*/ 	.short	0x0000
        /*0064*/ 	.byte	0x00, 0xf5, 0x21, 0x00


	//----- nvinfo : EIATTR_SPARSE_MMA_MASK
	.align		4
.L_223:
        /*0068*/ 	.byte	0x03, 0x50
        /*006a*/ 	.short	0x0000


	//----- nvinfo : EIATTR_WMMA_USED
	.align		4
        /*006c*/ 	.byte	0x01, 0x2b
	.zero		2


	//----- nvinfo : EIATTR_MAXREG_COUNT
	.align		4
        /*0070*/ 	.byte	0x03, 0x1b
        /*0072*/ 	.short	0x00ff


	//----- nvinfo : EIATTR_MERCURY_ISA_VERSION
	.align		4
        /*0074*/ 	.byte	0x03, 0x5f
        /*0076*/ 	.short	0x0101


	//----- nvinfo : EIATTR_VRC_CTA_INIT_COUNT
	.align		4
        /*0078*/ 	.byte	0x02, 0x4a
	.zero		1
	.zero		1


	//----- nvinfo : EIATTR_EXIT_INSTR_OFFSETS
	.align		4
        /*007c*/ 	.byte	0x04, 0x1c
        /*007e*/ 	.short	(.L_225 - .L_224)


	//   ....[0]....
.L_224:
        /*0080*/ 	.word	0x00000200


	//   ....[1]....
        /*0084*/ 	.word	0x00000e50


	//----- nvinfo : EIATTR_CBANK_PARAM_SIZE
	.align		4
.L_225:
        /*0088*/ 	.byte	0x03, 0x19
        /*008a*/ 	.short	0x0024


	//----- nvinfo : EIATTR_PARAM_CBANK
	.align		4
        /*008c*/ 	.byte	0x04, 0x0a
        /*008e*/ 	.short	(.L_227 - .L_226)
	.align		4
.L_226:
        /*0090*/ 	.word	index@(.nv.constant0._Z26dev_tensorcore_mmult_tiledI6__halfS0_fEvPT1_PT_PT0_iii)
        /*0094*/ 	.short	0x0380
        /*0096*/ 	.short	0x0024


	//----- nvinfo : EIATTR_SW_WAR
	.align		4
.L_227:
        /*0098*/ 	.byte	0x04, 0x36
        /*009a*/ 	.short	(.L_229 - .L_228)
.L_228:
        /*009c*/ 	.word	0x00000008
.L_229:


//--------------------- .nv.info._Z27dev_tensorcore_mmult_1_warpPfP6__halfS1_ --------------------------
	.section	.nv.info._Z27dev_tensorcore_mmult_1_warpPfP6__halfS1_,"",@"SHT_CUDA_INFO"
	.sectionflags	@""
	.align	4


	//----- nvinfo : EIATTR_CUDA_API_VERSION
	.align		4
        /*0000*/ 	.byte	0x04, 0x37
        /*0002*/ 	.short	(.L_231 - .L_230)
.L_230:
        /*0004*/ 	.word	0x00000082


	//----- nvinfo : EIATTR_KPARAM_INFO
	.align		4
.L_231:
        /*0008*/ 	.byte	0x04, 0x17
        /*000a*/ 	.short	(.L_233 - .L_232)
.L_232:
        /*000c*/ 	.word	0x00000000
        /*0010*/ 	.short	0x0002
        /*0012*/ 	.short	0x0010
        /*0014*/ 	.byte	0x00, 0xf5, 0x21, 0x00


	//----- nvinfo : EIATTR_KPARAM_INFO
	.align		4
.L_233:
        /*0018*/ 	.byte	0x04, 0x17
        /*001a*/ 	.short	(.L_235 - .L_234)
.L_234:
        /*001c*/ 	.word	0x00000000
        /*0020*/ 	.short	0x0001
        /*0022*/ 	.short	0x0008
        /*0024*/ 	.byte	0x00, 0xf5, 0x21, 0x00


	//----- nvinfo : EIATTR_KPARAM_INFO
	.align		4
.L_235:
        /*0028*/ 	.byte	0x04, 0x17
        /*002a*/ 	.short	(.L_237 - .L_236)
.L_236:
        /*002c*/ 	.word	0x00000000
        /*0030*/ 	.short	0x0000
        /*0032*/ 	.short	0x0000
        /*0034*/ 	.byte	0x00, 0xf5, 0x21, 0x00


	//----- nvinfo : EIATTR_SPARSE_MMA_MASK
	.align		4
.L_237:
        /*0038*/ 	.byte	0x03, 0x50
        /*003a*/ 	.short	0x0000


	//----- nvinfo : EIATTR_WMMA_USED
	.align		4
        /*003c*/ 	.byte	0x01, 0x2b
	.zero		2


	//----- nvinfo : EIATTR_MAXREG_COUNT
	.align		4
        /*0040*/ 	.byte	0x03, 0x1b
        /*0042*/ 	.short	0x00ff


	//----- nvinfo : EIATTR_MERCURY_ISA_VERSION
	.align		4
        /*0044*/ 	.byte	0x03, 0x5f
        /*0046*/ 	.short	0x0101


	//----- nvinfo : EIATTR_VRC_CTA_INIT_COUNT
	.align		4
        /*0048*/ 	.byte	0x02, 0x4a
	.zero		1
	.zero		1


	//----- nvinfo : EIATTR_EXIT_INSTR_OFFSETS
	.align		4
        /*004c*/ 	.byte	0x04, 0x1c
        /*004e*/ 	.short	(.L_239 - .L_238)


	//   ....[0]....
.L_238:
        /*0050*/ 	.word	0x00000210


	//----- nvinfo : EIATTR_CBANK_PARAM_SIZE
	.align		4
.L_239:
        /*0054*/ 	.byte	0x03, 0x19
        /*0056*/ 	.short	0x0018


	//----- nvinfo : EIATTR_PARAM_CBANK
	.align		4
        /*0058*/ 	.byte	0x04, 0x0a
        /*005a*/ 	.short	(.L_241 - .L_240)
	.align		4
.L_240:
        /*005c*/ 	.word	index@(.nv.constant0._Z27dev_tensorcore_mmult_1_warpPfP6__halfS1_)
        /*0060*/ 	.short	0x0380
        /*0062*/ 	.short	0x0018


	//----- nvinfo : EIATTR_SW_WAR
	.align		4
.L_241:
        /*0064*/ 	.byte	0x04, 0x36
        /*0066*/ 	.short	(.L_243 - .L_242)
.L_242:
        /*0068*/ 	.word	0x00000008
.L_243:


//--------------------- .nv.info._Z37shared_mem_mmult_in_place_transpose_aPfS_S_iiiii --------------------------
	.section	.nv.info._Z37shared_mem_mmult_in_place_transpose_aPfS_S_iiiii,"",@"SHT_CUDA_INFO"
	.sectionflags	@""
	.align	4


	//----- nvinfo : EIATTR_CUDA_API_VERSION
	.align		4
        /*0000*/ 	.byte	0x04, 0x37
        /*0002*/ 	.short	(.L_245 - .L_244)
.L_244:
        /*0004*/ 	.word	0x00000082


	//----- nvinfo : EIATTR_KPARAM_INFO
	.align		4
.L_245:
        /*0008*/ 	.byte	0x04, 0x17
        /*000a*/ 	.short	(.L_247 - .L_246)
.L_246:
        /*000c*/ 	.word	0x00000000
        /*0010*/ 	.short	0x0007
        /*0012*/ 	.short	0x0028
        /*0014*/ 	.byte	0x00, 0xf0, 0x11, 0x00


	//----- nvinfo : EIATTR_KPARAM_INFO
	.align		4
.L_247:
        /*0018*/ 	.byte	0x04, 0x17
        /*001a*/ 	.short	(.L_249 - .L_248)
.L_248:
        /*001c*/ 	.word	0x00000000
        /*0020*/ 	.short	0x0006
        /*0022*/ 	.short	0x0024
        /*0024*/ 	.byte	0x00, 0xf0, 0x11, 0x00


	//----- nvinfo : EIATTR_KPARAM_INFO
	.align		4
.L_249:
        /*0028*/ 	.byte	0x04, 0x17
        /*002a*/ 	.short	(.L_251 - .L_250)
.L_250:
        /*002c*/ 	.word	0x00000000
        /*0030*/ 	.short	0x0005
        /*0032*/ 	.short	0x0020
        /*0034*/ 	.byte	0x00, 0xf0, 0x11, 0x00


	//----- nvinfo : EIATTR_KPARAM_INFO
	.align		4
.L_251:
        /*0038*/ 	.byte	0x04, 0x17
        /*003a*/ 	.short	(.L_253 - .L_252)
.L_252:
        /*003c*/ 	.word	0x00000000
        /*0040*/ 	.short	0x0004
        /*0042*/ 	.short	0x001c
        /*0044*/ 	.byte	0x00, 0xf0, 0x11, 0x00


	//----- nvinfo : EIATTR_KPARAM_INFO
	.align		4
.L_253:
        /*0048*/ 	.byte	0x04, 0x17
        /*004a*/ 	.short	(.L_255 - .L_254)
.L_254:
        /*004c*/ 	.word	0x00000000
        /*0050*/ 	.short	0x0003
        /*0052*/ 	.short	0x0018
        /*0054*/ 	.byte	0x00, 0xf0, 0x11, 0x00


	//----- nvinfo : EIATTR_KPARAM_INFO
	.align		4
.L_255:
        /*0058*/ 	.byte	0x04, 0x17
        /*005a*/ 	.short	(.L_257 - .L_256)
.L_256:
        /*005c*/ 	.word	0x00000000
        /*0060*/ 	.short	0x0002
        /*0062*/ 	.short	0x0010
        /*0064*/ 	.byte	0x00, 0xf5, 0x21, 0x00


	//----- nvinfo : EIATTR_KPARAM_INFO
	.align		4
.L_257:
        /*0068*/ 	.byte	0x04, 0x17
        /*006a*/ 	.short	(.L_259 - .L_258)
.L_258:
        /*006c*/ 	.word	0x00000000
        /*0070*/ 	.short	0x0001
        /*0072*/ 	.short	0x0008
        /*0074*/ 	.byte	0x00, 0xf5, 0x21, 0x00


	//----- nvinfo : EIATTR_KPARAM_INFO
	.align		4
.L_259:
        /*0078*/ 	.byte	0x04, 0x17
        /*007a*/ 	.short	(.L_261 - .L_260)
.L_260:
        /*007c*/ 	.word	0x00000000
        /*0080*/ 	.short	0x0000
        /*0082*/ 	.short	0x0000
        /*0084*/ 	.byte	0x00, 0xf5, 0x21, 0x00


	//----- nvinfo : EIATTR_SPARSE_MMA_MASK
	.align		4
.L_261:
        /*0088*/ 	.byte	0x03, 0x50
        /*008a*/ 	.short	0x0000


	//----- nvinfo : EIATTR_MAXREG_COUNT
	.align		4
        /*008c*/ 	.byte	0x03, 0x1b
        /*008e*/ 	.short	0x00ff


	//----- nvinfo : EIATTR_NUM_BARRIERS
	.align		4
        /*0090*/ 	.byte	0x02, 0x4c
        /*0092*/ 	.byte	0x01
	.zero		1


	//----- nvinfo : EIATTR_MERCURY_ISA_VERSION
	.align		4
        /*0094*/ 	.byte	0x03, 0x5f
        /*0096*/ 	.short	0x0101


	//----- nvinfo : EIATTR_VRC_CTA_INIT_COUNT
	.align		4
        /*0098*/ 	.byte	0x02, 0x4a
	.zero		1
	.zero		1


	//----- nvinfo : EIATTR_EXIT_INSTR_OFFSETS
	.align		4
        /*009c*/ 	.byte	0x04, 0x1c
        /*009e*/ 	.short	(.L_263 - .L_262)


	//   ....[0]....
.L_262:
        /*00a0*/ 	.word	0x00000e50


	//----- nvinfo : EIATTR_CBANK_PARAM_SIZE
	.align		4
.L_263:
        /*00a4*/ 	.byte	0x03, 0x19
        /*00a6*/ 	.short	0x002c


	//----- nvinfo : EIATTR_PARAM_CBANK
	.align		4
        /*00a8*/ 	.byte	0x04, 0x0a
        /*00aa*/ 	.short	(.L_265 - .L_264)
	.align		4
.L_264:
        /*00ac*/ 	.word	index@(.nv.constant0._Z37shared_mem_mmult_in_place_transpose_aPfS_S_iiiii)
        /*00b0*/ 	.short	0x0380
        /*00b2*/ 	.short	0x002c


	//----- nvinfo : EIATTR_SW_WAR
	.align		4
.L_265:
        /*00b4*/ 	.byte	0x04, 0x36
        /*00b6*/ 	.short	(.L_267 - .L_266)
.L_266:
        /*00b8*/ 	.word	0x00000008
.L_267:


//--------------------- .nv.info._Z25shared_mem_mmult_in_placePfS_S_iiiii --------------------------
	.section	.nv.info._Z25shared_mem_mmult_in_placePfS_S_iiiii,"",@"SHT_CUDA_INFO"
	.sectionflags	@""
	.align	4


	//----- nvinfo : EIATTR_CUDA_API_VERSION
	.align		4
        /*0000*/ 	.byte	0x04, 0x37
        /*0002*/ 	.short	(.L_269 - .L_268)
.L_268:
        /*0004*/ 	.word	0x00000082


	//----- nvinfo : EIATTR_KPARAM_INFO
	.align		4
.L_269:
        /*0008*/ 	.byte	0x04, 0x17
        /*000a*/ 	.short	(.L_271 - .L_270)
.L_270:
        /*000c*/ 	.word	0x00000000
        /*0010*/ 	.short	0x0007
        /*0012*/ 	.short	0x0028
        /*0014*/ 	.byte	0x00, 0xf0, 0x11, 0x00


	//----- nvinfo : EIATTR_KPARAM_INFO
	.align		4
.L_271:
        /*0018*/ 	.byte	0x04, 0x17
        /*001a*/ 	.short	(.L_273 - .L_272)
.L_272:
        /*001c*/ 	.word	0x00000000
        /*0020*/ 	.short	0x0006
        /*0022*/ 	.short	0x0024
        /*0024*/ 	.byte	0x00, 0xf0, 0x11, 0x00


	//----- nvinfo : EIATTR_KPARAM_INFO
	.align		4
.L_273:
        /*0028*/ 	.byte	0x04, 0x17
        /*002a*/ 	.short	(.L_275 - .L_274)
.L_274:
        /*002c*/ 	.word	0x00000000
        /*0030*/ 	.short	0x0005
        /*0032*/ 	.short	0x0020
        /*0034*/ 	.byte	0x00, 0xf0, 0x11, 0x00


	//----- nvinfo : EIATTR_KPARAM_INFO
	.align		4
.L_275:
        /*0038*/ 	.byte	0x04, 0x17
        /*003a*/ 	.short	(.L_277 - .L_276)
.L_276:
        /*003c*/ 	.word	0x00000000
        /*0040*/ 	.short	0x0004
        /*0042*/ 	.short	0x001c
        /*0044*/ 	.byte	0x00, 0xf0, 0x11, 0x00


	//----- nvinfo : EIATTR_KPARAM_INFO
	.align		4
.L_277:
        /*0048*/ 	.byte	0x04, 0x17
        /*004a*/ 	.short	(.L_279 - .L_278)
.L_278:
        /*004c*/ 	.word	0x00000000
        /*0050*/ 	.short	0x0003
        /*0052*/ 	.short	0x0018
        /*0054*/ 	.byte	0x00, 0xf0, 0x11, 0x00


	//----- nvinfo : EIATTR_KPARAM_INFO
	.align		4
.L_279:
        /*0058*/ 	.byte	0x04, 0x17
        /*005a*/ 	.short	(.L_281 - .L_280)
.L_280:
        /*005c*/ 	.word	0x00000000
        /*0060*/ 	.short	0x0002
        /*0062*/ 	.short	0x0010
        /*0064*/ 	.byte	0x00, 0xf5, 0x21, 0x00


	//----- nvinfo : EIATTR_KPARAM_INFO
	.align		4
.L_281:
        /*0068*/ 	.byte	0x04, 0x17
        /*006a*/ 	.short	(.L_283 - .L_282)
.L_282:
        /*006c*/ 	.word	0x00000000
        /*0070*/ 	.short	0x0001
        /*0072*/ 	.short	0x0008
        /*0074*/ 	.byte	0x00, 0xf5, 0x21, 0x00


	//----- nvinfo : EIATTR_KPARAM_INFO
	.align		4
.L_283:
        /*0078*/ 	.byte	0x04, 0x17
        /*007a*/ 	.short	(.L_285 - .L_284)
.L_284:
        /*007c*/ 	.word	0x00000000
        /*0080*/ 	.short	0x0000
        /*0082*/ 	.short	0x0000
        /*0084*/ 	.byte	0x00, 0xf5, 0x21, 0x00


	//----- nvinfo : EIATTR_SPARSE_MMA_MASK
	.align		4
.L_285:
        /*0088*/ 	.byte	0x03, 0x50
        /*008a*/ 	.short	0x0000


	//----- nvinfo : EIATTR_MAXREG_COUNT
	.align		4
        /*008c*/ 	.byte	0x03, 0x1b
        /*008e*/ 	.short	0x00ff


	//----- nvinfo : EIATTR_NUM_BARRIERS
	.align		4
        /*0090*/ 	.byte	0x02, 0x4c
        /*0092*/ 	.byte	0x01
	.zero		1


	//----- nvinfo : EIATTR_MERCURY_ISA_VERSION
	.align		4
        /*0094*/ 	.byte	0x03, 0x5f
        /*0096*/ 	.short	0x0101


	//----- nvinfo : EIATTR_VRC_CTA_INIT_COUNT
	.align		4
        /*0098*/ 	.byte	0x02, 0x4a
	.zero		1
	.zero		1


	//----- nvinfo : EIATTR_EXIT_INSTR_OFFSETS
	.align		4
        /*009c*/ 	.byte	0x04, 0x1c
        /*009e*/ 	.short	(.L_287 - .L_286)


	//   ....[0]....
.L_286:
        /*00a0*/ 	.word	0x00000e40


	//----- nvinfo : EIATTR_CBANK_PARAM_SIZE
	.align		4
.L_287:
        /*00a4*/ 	.byte	0x03, 0x19
        /*00a6*/ 	.short	0x002c


	//----- nvinfo : EIATTR_PARAM_CBANK
	.align		4
        /*00a8*/ 	.byte	0x04, 0x0a
        /*00aa*/ 	.short	(.L_289 - .L_288)
	.align		4
.L_288:
        /*00ac*/ 	.word	index@(.nv.constant0._Z25shared_mem_mmult_in_placePfS_S_iiiii)
        /*00b0*/ 	.short	0x0380
        /*00b2*/ 	.short	0x002c


	//----- nvinfo : EIATTR_SW_WAR
	.align		4
.L_289:
        /*00b4*/ 	.byte	0x04, 0x36
        /*00b6*/ 	.short	(.L_291 - .L_290)
.L_290:
        /*00b8*/ 	.word	0x00000008
.L_291:


//--------------------- .nv.info._Z16shared_mem_mmultPfS_S_iii --------------------------
	.section	.nv.info._Z16shared_mem_mmultPfS_S_iii,"",@"SHT_CUDA_INFO"
	.sectionflags	@""
	.align	4


	//----- nvinfo : EIATTR_CUDA_API_VERSION
	.align		4
        /*0000*/ 	.byte	0x04, 0x37
        /*0002*/ 	.short	(.L_293 - .L_292)
.L_292:
        /*0004*/ 	.word	0x00000082


	//----- nvinfo : EIATTR_KPARAM_INFO
	.align		4
.L_293:
        /*0008*/ 	.byte	0x04, 0x17
        /*000a*/ 	.short	(.L_295 - .L_294)
.L_294:
        /*000c*/ 	.word	0x00000000
        /*0010*/ 	.short	0x0005
        /*0012*/ 	.short	0x0020
        /*0014*/ 	.byte	0x00, 0xf0, 0x11, 0x00


	//----- nvinfo : EIATTR_KPARAM_INFO
	.align		4
.L_295:
        /*0018*/ 	.byte	0x04, 0x17
        /*001a*/ 	.short	(.L_297 - .L_296)
.L_296:
        /*001c*/ 	.word	0x00000000
        /*0020*/ 	.short	0x0004
        /*0022*/ 	.short	0x001c
        /*0024*/ 	.byte	0x00, 0xf0, 0x11, 0x00


	//----- nvinfo : EIATTR_KPARAM_INFO
	.align		4
.L_297:
        /*0028*/ 	.byte	0x04, 0x17
        /*002a*/ 	.short	(.L_299 - .L_298)
.L_298:
        /*002c*/ 	.word	0x00000000
        /*0030*/ 	.short	0x0003
        /*0032*/ 	.short	0x0018
        /*0034*/ 	.byte	0x00, 0xf0, 0x11, 0x00


	//----- nvinfo : EIATTR_KPARAM_INFO
	.align		4
.L_299:
        /*0038*/ 	.byte	0x04, 0x17
        /*003a*/ 	.short	(.L_301 - .L_300)
.L_300:
        /*003c*/ 	.word	0x00000000
        /*0040*/ 	.short	0x0002
        /*0042*/ 	.short	0x0010
        /*0044*/ 	.byte	0x00, 0xf5, 0x21, 0x00


	//----- nvinfo : EIATTR_KPARAM_INFO
	.align		4
.L_301:
        /*0048*/ 	.byte	0x04, 0x17
        /*004a*/ 	.short	(.L_303 - .L_302)
.L_302:
        /*004c*/ 	.word	0x00000000
        /*0050*/ 	.short	0x0001
        /*0052*/ 	.short	0x0008
        /*0054*/ 	.byte	0x00, 0xf5, 0x21, 0x00


	//----- nvinfo : EIATTR_KPARAM_INFO
	.align		4
.L_303:
        /*0058*/ 	.byte	0x04, 0x17
        /*005a*/ 	.short	(.L_305 - .L_304)
.L_304:
        /*005c*/ 	.word	0x00000000
        /*0060*/ 	.short	0x0000
        /*0062*/ 	.short	0x0000
        /*0064*/ 	.byte	0x00, 0xf5, 0x21, 0x00


	//----- nvinfo : EIATTR_SPARSE_MMA_MASK
	.align		4
.L_305:
        /*0068*/ 	.byte	0x03, 0x50
        /*006a*/ 	.short	0x0000


	//----- nvinfo : EIATTR_MAXREG_COUNT
	.align		4
        /*006c*/ 	.byte	0x03, 0x1b
        /*006e*/ 	.short	0x00ff


	//----- nvinfo : EIATTR_NUM_BARRIERS
	.align		4
        /*0070*/ 	.byte	0x02, 0x4c
        /*0072*/ 	.byte	0x01
	.zero		1


	//----- nvinfo : EIATTR_MERCURY_ISA_VERSION
	.align		4
        /*0074*/ 	.byte	0x03, 0x5f
        /*0076*/ 	.short	0x0101


	//----- nvinfo : EIATTR_VRC_CTA_INIT_COUNT
	.align		4
        /*0078*/ 	.byte	0x02, 0x4a
	.zero		1
	.zero		1


	//----- nvinfo : EIATTR_EXIT_INSTR_OFFSETS
	.align		4
        /*007c*/ 	.byte	0x04, 0x1c
        /*007e*/ 	.short	(.L_307 - .L_306)


	//   ....[0]....
.L_306:
        /*0080*/ 	.word	0x00000dc0


	//   ....[1]....
        /*0084*/ 	.word	0x00000e10


	//----- nvinfo : EIATTR_CBANK_PARAM_SIZE
	.align		4
.L_307:
        /*0088*/ 	.byte	0x03, 0x19
        /*008a*/ 	.short	0x0024


	//----- nvinfo : EIATTR_PARAM_CBANK
	.align		4
        /*008c*/ 	.byte	0x04, 0x0a
        /*008e*/ 	.short	(.L_309 - .L_308)
	.align		4
.L_308:
        /*0090*/ 	.word	index@(.nv.constant0._Z16shared_mem_mmultPfS_S_iii)
        /*0094*/ 	.short	0x0380
        /*0096*/ 	.short	0x0024


	//----- nvinfo : EIATTR_SW_WAR
	.align		4
.L_309:
        /*0098*/ 	.byte	0x04, 0x36
        /*009a*/ 	.short	(.L_311 - .L_310)
.L_310:
        /*009c*/ 	.word	0x00000008
.L_311:


//--------------------- .nv.info._Z16global_mem_mmultPfS_S_iii --------------------------
	.section	.nv.info._Z16global_mem_mmultPfS_S_iii,"",@"SHT_CUDA_INFO"
	.sectionflags	@""
	.align	4


	//----- nvinfo : EIATTR_CUDA_API_VERSION
	.align		4
        /*0000*/ 	.byte	0x04, 0x37
        /*0002*/ 	.short	(.L_313 - .L_312)
.L_312:
        /*0004*/ 	.word	0x00000082


	//----- nvinfo : EIATTR_KPARAM_INFO
	.align		4
.L_313:
        /*0008*/ 	.byte	0x04, 0x17
        /*000a*/ 	.short	(.L_315 - .L_314)
.L_314:
        /*000c*/ 	.word	0x00000000
        /*0010*/ 	.short	0x0005
        /*0012*/ 	.short	0x0020
        /*0014*/ 	.byte	0x00, 0xf0, 0x11, 0x00


	//----- nvinfo : EIATTR_KPARAM_INFO
	.align		4
.L_315:
        /*0018*/ 	.byte	0x04, 0x17
        /*001a*/ 	.short	(.L_317 - .L_316)
.L_316:
        /*001c*/ 	.word	0x00000000
        /*0020*/ 	.short	0x0004
        /*0022*/ 	.short	0x001c
        /*0024*/ 	.byte	0x00, 0xf0, 0x11, 0x00


	//----- nvinfo : EIATTR_KPARAM_INFO
	.align		4
.L_317:
        /*0028*/ 	.byte	0x04, 0x17
        /*002a*/ 	.short	(.L_319 - .L_318)
.L_318:
        /*002c*/ 	.word	0x00000000
        /*0030*/ 	.short	0x0003
        /*0032*/ 	.short	0x0018
        /*0034*/ 	.byte	0x00, 0xf0, 0x11, 0x00


	//----- nvinfo : EIATTR_KPARAM_INFO
	.align		4
.L_319:
        /*0038*/ 	.byte	0x04, 0x17
        /*003a*/ 	.short	(.L_321 - .L_320)
.L_320:
        /*003c*/ 	.word	0x00000000
        /*0040*/ 	.short	0x0002
        /*0042*/ 	.short	0x0010
        /*0044*/ 	.byte	0x00, 0xf5, 0x21, 0x00


	//----- nvinfo : EIATTR_KPARAM_INFO
	.align		4
.L_321:
        /*0048*/ 	.byte	0x04, 0x17
        /*004a*/ 	.short	(.L_323 - .L_322)
.L_322:
        /*004c*/ 	.word	0x00000000
        /*0050*/ 	.short	0x0001
        /*0052*/ 	.short	0x0008
        /*0054*/ 	.byte	0x00, 0xf5, 0x21, 0x00


	//----- nvinfo : EIATTR_KPARAM_INFO
	.align		4
.L_323:
        /*0058*/ 	.byte	0x04, 0x17
        /*005a*/ 	.short	(.L_325 - .L_324)
.L_324:
        /*005c*/ 	.word	0x00000000
        /*0060*/ 	.short	0x0000
        /*0062*/ 	.short	0x0000
        /*0064*/ 	.byte	0x00, 0xf5, 0x21, 0x00


	//----- nvinfo : EIATTR_SPARSE_MMA_MASK
	.align		4
.L_325:
        /*0068*/ 	.byte	0x03, 0x50
        /*006a*/ 	.short	0x0000


	//----- nvinfo : EIATTR_MAXREG_COUNT
	.align		4
        /*006c*/ 	.byte	0x03, 0x1b
        /*006e*/ 	.short	0x00ff


	//----- nvinfo : EIATTR_MERCURY_ISA_VERSION
	.align		4
        /*0070*/ 	.byte	0x03, 0x5f
        /*0072*/ 	.short	0x0101


	//----- nvinfo : EIATTR_VRC_CTA_INIT_COUNT
	.align		4
        /*0074*/ 	.byte	0x02, 0x4a
	.zero		1
	.zero		1


	//----- nvinfo : EIATTR_EXIT_INSTR_OFFSETS
	.align		4
        /*0078*/ 	.byte	0x04, 0x1c
        /*007a*/ 	.short	(.L_327 - .L_326)


	//   ....[0]....
.L_326:
        /*007c*/ 	.word	0x000000d0


	//   ....[1]....
        /*0080*/ 	.word	0x000008f0


	//----- nvinfo : EIATTR_CBANK_PARAM_SIZE
	.align		4
.L_327:
        /*0084*/ 	.byte	0x03, 0x19
        /*0086*/ 	.short	0x0024


	//----- nvinfo : EIATTR_PARAM_CBANK
	.align		4
        /*0088*/ 	.byte	0x04, 0x0a
        /*008a*/ 	.short	(.L_329 - .L_328)
	.align		4
.L_328:
        /*008c*/ 	.word	index@(.nv.constant0._Z16global_mem_mmultPfS_S_iii)
        /*0090*/ 	.short	0x0380
        /*0092*/ 	.short	0x0024


	//----- nvinfo : EIATTR_SW_WAR
	.align		4
.L_329:
        /*0094*/ 	.byte	0x04, 0x36
        /*0096*/ 	.short	(.L_331 - .L_330)
.L_330:
        /*0098*/ 	.word	0x00000008
.L_331:


//--------------------- .nv.info._Z21dev_cpy_strided_arrayIfEvPT_S1_iiiii --------------------------
	.section	.nv.info._Z21dev_cpy_strided_arrayIfEvPT_S1_iiiii,"",@"SHT_CUDA_INFO"
	.sectionflags	@""
	.align	4


	//----- nvinfo : EIATTR_CUDA_API_VERSION
	.align		4
        /*0000*/ 	.byte	0x04, 0x37
        /*0002*/ 	.short	(.L_333 - .L_332)
.L_332:
        /*0004*/ 	.word	0x00000082


	//----- nvinfo : EIATTR_KPARAM_INFO
	.align		4
.L_333:
        /*0008*/ 	.byte	0x04, 0x17
        /*000a*/ 	.short	(.L_335 - .L_334)
.L_334:
        /*000c*/ 	.word	0x00000000
        /*0010*/ 	.short	0x0006
        /*0012*/ 	.short	0x0020
        /*0014*/ 	.byte	0x00, 0xf0, 0x11, 0x00


	//----- nvinfo : EIATTR_KPARAM_INFO
	.align		4
.L_335:
        /*0018*/ 	.byte	0x04, 0x17
        /*001a*/ 	.short	(.L_337 - .L_336)
.L_336:
        /*001c*/ 	.word	0x00000000
        /*0020*/ 	.short	0x0005
        /*0022*/ 	.short	0x001c
        /*0024*/ 	.byte	0x00, 0xf0, 0x11, 0x00


	//----- nvinfo : EIATTR_KPARAM_INFO
	.align		4
.L_337:
        /*0028*/ 	.byte	0x04, 0x17
        /*002a*/ 	.short	(.L_339 - .L_338)
.L_338:
        /*002c*/ 	.word	0x00000000
        /*0030*/ 	.short	0x0004
        /*0032*/ 	.short	0x0018
        /*0034*/ 	.byte	0x00, 0xf0, 0x11, 0x00


	//----- nvinfo : EIATTR_KPARAM_INFO
	.align		4
.L_339:
        /*0038*/ 	.byte	0x04, 0x17
        /*003a*/ 	.short	(.L_341 - .L_340)
.L_340:
        /*003c*/ 	.word	0x00000000
        /*0040*/ 	.short	0x0003
        /*0042*/ 	.short	0x0014
        /*0044*/ 	.byte	0x00, 0xf0, 0x11, 0x00


	//----- nvinfo : EIATTR_KPARAM_INFO
	.align		4
.L_341:
        /*0048*/ 	.byte	0x04, 0x17
        /*004a*/ 	.short	(.L_343 - .L_342)
.L_342:
        /*004c*/ 	.word	0x00000000
        /*0050*/ 	.short	0x0002
        /*0052*/ 	.short	0x0010
        /*0054*/ 	.byte	0x00, 0xf0, 0x11, 0x00


	//----- nvinfo : EIATTR_KPARAM_INFO
	.align		4
.L_343:
        /*0058*/ 	.byte	0x04, 0x17
        /*005a*/ 	.short	(.L_345 - .L_344)
.L_344:
        /*005c*/ 	.word	0x00000000
        /*0060*/ 	.short	0x0001
        /*0062*/ 	.short	0x0008
        /*0064*/ 	.byte	0x00, 0xf5, 0x21, 0x00


	//----- nvinfo : EIATTR_KPARAM_INFO
	.align		4
.L_345:
        /*0068*/ 	.byte	0x04, 0x17
        /*006a*/ 	.short	(.L_347 - .L_346)
.L_346:
        /*006c*/ 	.word	0x00000000
        /*0070*/ 	.short	0x0000
        /*0072*/ 	.short	0x0000
        /*0074*/ 	.byte	0x00, 0xf5, 0x21, 0x00


	//----- nvinfo : EIATTR_SPARSE_MMA_MASK
	.align		4
.L_347:
        /*0078*/ 	.byte	0x03, 0x50
        /*007a*/ 	.short	0x0000


	//----- nvinfo : EIATTR_MAXREG_COUNT
	.align		4
        /*007c*/ 	.byte	0x03, 0x1b
        /*007e*/ 	.short	0x00ff


	//----- nvinfo : EIATTR_MERCURY_ISA_VERSION
	.align		4
        /*0080*/ 	.byte	0x03, 0x5f
        /*0082*/ 	.short	0x0101


	//----- nvinfo : EIATTR_VRC_CTA_INIT_COUNT
	.align		4
        /*0084*/ 	.byte	0x02, 0x4a
	.zero		1
	.zero		1


	//----- nvinfo : EIATTR_EXIT_INSTR_OFFSETS
	.align		4
        /*0088*/ 	.byte	0x04, 0x1c
        /*008a*/ 	.short	(.L_349 - .L_348)


	//   ....[0]....
.L_348:
        /*008c*/ 	.word	0x00000130


	//   ....[1]....
        /*0090*/ 	.word	0x000001f0


	//   ....[2]....
        /*0094*/ 	.word	0x00000220


	//   ....[3]....
        /*0098*/ 	.word	0x00000270


	//   ....[4]....
        /*009c*/ 	.word	0x00000320


	//   ....[5]....
        /*00a0*/ 	.word	0x000003d0


	//----- nvinfo : EIATTR_CRS_STACK_SIZE
	.align		4
.L_349:
        /*00a4*/ 	.byte	0x04, 0x1e
        /*00a6*/ 	.short	(.L_351 - .L_350)
.L_350:
        /*00a8*/ 	.word	0x00000000


	//----- nvinfo : EIATTR_CBANK_PARAM_SIZE
	.align		4
.L_351:
        /*00ac*/ 	.byte	0x03, 0x19
        /*00ae*/ 	.short	0x0024


	//----- nvinfo : EIATTR_PARAM_CBANK
	.align		4
        /*00b0*/ 	.byte	0x04, 0x0a
        /*00b2*/ 	.short	(.L_353 - .L_352)
	.align		4
.L_352:
        /*00b4*/ 	.word	index@(.nv.constant0._Z21dev_cpy_strided_arrayIfEvPT_S1_iiiii)
        /*00b8*/ 	.short	0x0380
        /*00ba*/ 	.short	0x0024


	//----- nvinfo : EIATTR_SW_WAR
	.align		4
.L_353:
        /*00bc*/ 	.byte	0x04, 0x36
        /*00be*/ 	.short	(.L_355 - .L_354)
.L_354:
        /*00c0*/ 	.word	0x00000008
.L_355:


//--------------------- .nv.callgraph             --------------------------
	.section	.nv.callgraph,"",@"SHT_CUDA_CALLGRAPH"
	.align	4
	.sectionentsize	8
	.align		4
        /*0000*/ 	.word	0x00000000
	.align		4
        /*0004*/ 	.word	0xffffffff
	.align		4
        /*0008*/ 	.word	index@(_Z18dev_householder_qrPfiii)
	.align		4
        /*000c*/ 	.word	index@(free)
	.align		4
        /*0010*/ 	.word	index@(_Z18dev_householder_qrPfiii)
	.align		4
        /*0014*/ 	.word	index@(malloc)
	.align		4
        /*0018*/ 	.word	0x00000000
	.align		4
        /*001c*/ 	.word	0xfffffffe
	.align		4
        /*0020*/ 	.word	0x00000000
	.align		4
        /*0024*/ 	.word	0xfffffffd
	.align		4
        /*0028*/ 	.word	0x00000000
	.align		4
        /*002c*/ 	.word	0xfffffffc


//--------------------- .nv.constant4             --------------------------
	.section	.nv.constant4,"a",@progbits
	.align	8
	.align		8
.nv.constant4:
        /*0000*/ 	.dword	malloc
	.align		8
        /*0008*/ 	.dword	free


//--------------------- .text._Z21dev_cpy_strided_arrayI6__halfEvPT_S2_iiiii --------------------------
	.section	.text._Z21dev_cpy_strided_arrayI6__halfEvPT_S2_iiiii,"ax",@progbits
	.align	128
        .global         _Z21dev_cpy_strided_arrayI6__halfEvPT_S2_iiiii
        .type           _Z21dev_cpy_strided_arrayI6__halfEvPT_S2_iiiii,@function
        .size           _Z21dev_cpy_strided_arrayI6__halfEvPT_S2_iiiii,(.L_x_201 - _Z21dev_cpy_strided_arrayI6__halfEvPT_S2_iiiii)
        .other          _Z21dev_cpy_strided_arrayI6__halfEvPT_S2_iiiii,@"STO_CUDA_ENTRY STV_DEFAULT"
_Z21dev_cpy_strided_arrayI6__halfEvPT_S2_iiiii:
.text._Z21dev_cpy_strided_arrayI6__halfEvPT_S2_iiiii:
[----:B------:R-:W-:Y:S08]  /*0000*/  LDC R1, c[0x0][0x37c] ;  /* 0x0000df00ff017b82 */ /* 0x000ff00000000800 */
[----:B------:R-:W0:Y:S01]  /*0010*/  LDC R4, c[0x0][0x3a0] ;  /* 0x0000e800ff047b82 */ /* 0x000e220000000800 */
[----:B------:R-:W1:Y:S01]  /*0020*/  S2R R3, SR_TID.Y ;  /* 0x0000000000037919 */ /* 0x000e620000002200 */
[----:B------:R-:W2:Y:S01]  /*0030*/  LDCU.128 UR12, c[0x0][0x390] ;  /* 0x00007200ff0c77ac */ /* 0x000ea20008000c00 */
[----:B------:R-:W3:Y:S01]  /*0040*/  S2R R2, SR_TID.X ;  /* 0x0000000000027919 */ /* 0x000ee20000002100 */
[----:B------:R-:W4:Y:S04]  /*0050*/  LDCU.64 UR8, c[0x0][0x358] ;  /* 0x00006b00ff0877ac */ /* 0x000f280008000a00 */
[----:B------:R-:W1:Y:S08]  /*0060*/  LDC R0, c[0x0][0x364] ;  /* 0x0000d900ff007b82 */ /* 0x000e700000000800 */
[----:B------:R-:W1:Y:S01]  /*0070*/  S2UR UR6, SR_CTAID.Y ;  /* 0x00000000000679c3 */ /* 0x000e620000002600 */
[----:B--2---:R-:W-:-:S02]  /*0080*/  UISETP.LT.AND UP0, UPT, UR15, UR13, UPT ;  /* 0x0000000d0f00728c */ /* 0x004fc4000bf01270 */
[----:B------:R-:W-:-:S05]  /*0090*/  UISETP.LT.AND UP1, UPT, UR14, UR12, UPT ;  /* 0x0000000c0e00728c */ /* 0x000fca000bf21270 */
[----:B------:R-:W3:Y:S01]  /*00a0*/  S2UR UR7, SR_CTAID.X ;  /* 0x00000000000779c3 */ /* 0x000ee20000002500 */
[----:B0-----:R-:W-:Y:S01]  /*00b0*/  ISETP.NE.AND P0, PT, R4, RZ, PT ;  /* 0x000000ff0400720c */ /* 0x001fe20003f05270 */
[----:B------:R-:W-:Y:S02]  /*00c0*/  USEL UR4, UR15, UR13, UP0 ;  /* 0x0000000d0f047287 */ /* 0x000fe40008000000 */
[----:B------:R-:W-:-:S04]  /*00d0*/  USEL UR5, UR14, UR12, UP1 ;  /* 0x0000000c0e057287 */ /* 0x000fc80008800000 */
[----:B------:R-:W3:Y:S01]  /*00e0*/  LDC R7, c[0x0][0x360] ;  /* 0x0000d800ff077b82 */ /* 0x000ee20000000800 */
[----:B-1----:R-:W-:Y:S02]  /*00f0*/  IMAD R0, R0, UR6, R3 ;  /* 0x0000000600007c24 */ /* 0x002fe4000f8e0203 */
[----:B---3--:R-:W-:-:S03]  /*0100*/  IMAD R7, R7, UR7, R2 ;  /* 0x0000000707077c24 */ /* 0x008fc6000f8e0202 */
[----:B----4-:R-:W-:Y:S05]  /*0110*/  @!P0 BRA `(.L_x_0) ;  /* 0x0000000000588947 */ /* 0x010fea0003800000 */
[----:B------:R-:W-:-:S13]  /*0120*/  ISETP.NE.AND P0, PT, R4, 0x1, PT ;  /* 0x000000010400780c */ /* 0x000fda0003f05270 */
[----:B------:R-:W-:Y:S05]  /*0130*/  @P0 EXIT ;  /* 0x000000000000094d */ /* 0x000fea0003800000 */
[----:B------:R-:W-:-:S04]  /*0140*/  ISETP.GE.AND P0, PT, R7, UR4, PT ;  /* 0x0000000407007c0c */ /* 0x000fc8000bf06270 */
[----:B------:R-:W-:-:S13]  /*0150*/  ISETP.GE.OR P0, PT, R0, UR5, P0 ;  /* 0x0000000500007c0c */ /* 0x000fda0008706670 */
[----:B------:R-:W-:Y:S05]  /*0160*/  @P0 BRA `(.L_x_1) ;  /* 0x0000000000240947 */ /* 0x000fea0003800000 */
[----:B------:R-:W0:Y:S01]  /*0170*/  LDC.64 R4, c[0x0][0x388] ;  /* 0x0000e200ff047b82 */ /* 0x000e220000000a00 */
[----:B------:R-:W-:-:S04]  /*0180*/  IMAD R3, R0, UR15, R7 ;  /* 0x0000000f00037c24 */ /* 0x000fc8000f8e0207 */
[----:B0-----:R-:W-:-:S03]  /*0190*/  IMAD.WIDE R4, R3, 0x2, R4 ;  /* 0x0000000203047825 */ /* 0x001fc600078e0204 */
[----:B------:R-:W0:Y:S03]  /*01a0*/  LDC.64 R2, c[0x0][0x380] ;  /* 0x0000e000ff027b82 */ /* 0x000e260000000a00 */
[----:B------:R-:W2:Y:S01]  /*01b0*/  LDG.E.U16 R5, desc[UR8][R4.64] ;  /* 0x0000000804057981 */ /* 0x000ea2000c1e1500 */
[----:B------:R-:W-:-:S04]  /*01c0*/  IMAD R7, R0, UR13, R7 ;  /* 0x0000000d00077c24 */ /* 0x000fc8000f8e0207 */
[----:B0-----:R-:W-:-:S05]  /*01d0*/  IMAD.WIDE R2, R7, 0x2, R2 ;  /* 0x0000000207027825 */ /* 0x001fca00078e0202 */
[----:B--2---:R-:W-:Y:S01]  /*01e0*/  STG.E.U16 desc[UR8][R2.64], R5 ;  /* 0x0000000502007986 */ /* 0x004fe2000c101508 */
[----:B------:R-:W-:Y:S05]  /*01f0*/  EXIT ;  /* 0x000000000000794d */ /* 0x000fea0003800000 */
.L_x_1:
[----:B------:R-:W-:-:S04]  /*0200*/  ISETP.GE.AND P0, PT, R7, UR13, PT ;  /* 0x0000000d07007c0c */ /* 0x000fc8000bf06270 */
[----:B------:R-:W-:-:S13]  /*0210*/  ISETP.GE.OR P0, PT, R0, UR12, P0 ;  /* 0x0000000c00007c0c */ /* 0x000fda0008706670 */
[----:B------:R-:W-:Y:S05]  /*0220*/  @P0 EXIT ;  /* 0x000000000000094d */ /* 0x000fea0003800000 */
[----:B------:R-:W0:Y:S01]  /*0230*/  LDC.64 R2, c[0x0][0x380] ;  /* 0x0000e000ff027b82 */ /* 0x000e220000000a00 */
[----:B------:R-:W-:-:S04]  /*0240*/  IMAD R7, R0, UR13, R7 ;  /* 0x0000000d00077c24 */ /* 0x000fc8000f8e0207 */
[----:B0-----:R-:W-:-:S05]  /*0250*/  IMAD.WIDE R2, R7, 0x2, R2 ;  /* 0x0000000207027825 */ /* 0x001fca00078e0202 */
[----:B------:R-:W-:Y:S01]  /*0260*/  STG.E.U16 desc[UR8][R2.64], RZ ;  /* 0x000000ff02007986 */ /* 0x000fe2000c101508 */
[----:B------:R-:W-:Y:S05]  /*0270*/  EXIT ;  /* 0x000000000000794d */ /* 0x000fea0003800000 */
.L_x_0:
[----:B------:R-:W-:Y:S02]  /*0280*/  UISETP.LT.AND UP1, UPT, UR15, UR13, UPT ;  /* 0x0000000d0f00728c */ /* 0x000fe4000bf21270 */
[----:B------:R-:W-:Y:S02]  /*0290*/  UISETP.LT.AND UP0, UPT, UR14, UR12, UPT ;  /* 0x0000000c0e00728c */ /* 0x000fe4000bf01270 */
[----:B------:R-:W-:Y:S02]  /*02a0*/  USEL UR7, UR15, UR13, !UP1 ;  /* 0x0000000d0f077287 */ /* 0x000fe4000c800000 */
[----:B------:R-:W-:Y:S02]  /*02b0*/  USEL UR6, UR14, UR12, !UP0 ;  /* 0x0000000c0e067287 */ /* 0x000fe4000c000000 */
[----:B------:R-:W-:Y:S02]  /*02c0*/  UIADD3 UR7, UPT, UPT, -UR4, UR7, URZ ;  /* 0x0000000704077290 */ /* 0x000fe4000fffe1ff */
[----:B------:R-:W-:-:S04]  /*02d0*/  UIADD3 UR6, UPT, UPT, -UR5, UR6, URZ ;  /* 0x0000000605067290 */ /* 0x000fc8000fffe1ff */
[----:B------:R-:W-:-:S04]  /*02e0*/  ISETP.GE.AND P0, PT, R7, UR7, PT ;  /* 0x0000000707007c0c */ /* 0x000fc8000bf06270 */
[----:B------:R-:W-:-:S04]  /*02f0*/  ISETP.LT.OR P0, PT, R0, UR6, !P0 ;  /* 0x0000000600007c0c */ /* 0x000fc8000c701670 */
[----:B------:R-:W-:-:S04]  /*0300*/  ISETP.GE.OR P0, PT, R0, UR12, P0 ;  /* 0x0000000c00007c0c */ /* 0x000fc80008706670 */
[----:B------:R-:W-:-:S13]  /*0310*/  ISETP.GE.OR P0, PT, R7, UR13, P0 ;  /* 0x0000000d07007c0c */ /* 0x000fda0008706670 */
[----:B------:R-:W-:Y:S05]  /*0320*/  @P0 EXIT ;  /* 0x000000000000094d */ /* 0x000fea0003800000 */
[----:B------:R-:W0:Y:S01]  /*0330*/  LDC.64 R2, c[0x0][0x388] ;  /* 0x0000e200ff027b82 */ /* 0x000e220000000a00 */
[----:B------:R-:W-:Y:S02]  /*0340*/  IADD3 R4, PT, PT, R0, -UR6, RZ ;  /* 0x8000000600047c10 */ /* 0x000fe4000fffe0ff */
[----:B------:R-:W-:-:S05]  /*0350*/  IADD3 R5, PT, PT, R7, -UR7, RZ ;  /* 0x8000000707057c10 */ /* 0x000fca000fffe0ff */
[----:B------:R-:W-:-:S04]  /*0360*/  IMAD R5, R4, UR15, R5 ;  /* 0x0000000f04057c24 */ /* 0x000fc8000f8e0205 */
[----:B0-----:R-:W-:Y:S02]  /*0370*/  IMAD.WIDE R2, R5, 0x2, R2 ;  /* 0x0000000205027825 */ /* 0x001fe400078e0202 */
[----:B------:R-:W0:Y:S04]  /*0380*/  LDC.64 R4, c[0x0][0x380] ;  /* 0x0000e000ff047b82 */ /* 0x000e280000000a00 */
[----:B------:R-:W2:Y:S01]  /*0390*/  LDG.E.U16 R3, desc[UR8][R2.64] ;  /* 0x0000000802037981 */ /* 0x000ea2000c1e1500 */
[----:B------:R-:W-:-:S04]  /*03a0*/  IMAD R7, R0, UR13, R7 ;  /* 0x0000000d00077c24 */ /* 0x000fc8000f8e0207 */
[----:B0-----:R-:W-:-:S05]  /*03b0*/  IMAD.WIDE R4, R7, 0x2, R4 ;  /* 0x0000000207047825 */ /* 0x001fca00078e0204 */
[----:B--2---:R-:W-:Y:S01]  /*03c0*/  STG.E.U16 desc[UR8][R4.64], R3 ;  /* 0x0000000304007986 */ /* 0x004fe2000c101508 */
[----:B------:R-:W-:Y:S05]  /*03d0*/  EXIT ;  /* 0x000000000000794d */ /* 0x000fea0003800000 */
.L_x_2:
[----:B------:R-:W-:-:S00]  /*03e0*/  BRA `(.L_x_2) ;  /* 0xfffffffc00fc7947 */ /* 0x000fc0000383ffff */
[----:B------:R-:W-:-:S00]  /*03f0*/  NOP ;  /* 0x0000000000007918 */ /* 0x000fc00000000000 */
        /* <DEDUP_REMOVED lines=8> */
.L_x_201:


//--------------------- .text._Z22dev_cpy_panel_result_aPfS_iiii --------------------------
	.section	.text._Z22dev_cpy_panel_result_aPfS_iiii,"ax",@progbits
	.align	128
        .global         _Z22dev_cpy_panel_result_aPfS_iiii
        .type           _Z22dev_cpy_panel_result_aPfS_iiii,@function
        .size           _Z22dev_cpy_panel_result_aPfS_iiii,(.L_x_202 - _Z22dev_cpy_panel_result_aPfS_iiii)
        .other          _Z22dev_cpy_panel_result_aPfS_iiii,@"STO_CUDA_ENTRY STV_DEFAULT"
_Z22dev_cpy_panel_result_aPfS_iiii:
.text._Z22dev_cpy_panel_result_aPfS_iiii:
[----:B------:R-:W-:Y:S01]  /*0000*/  LDC R1, c[0x0][0x37c] ;  /* 0x0000df00ff017b82 */ /* 0x000fe20000000800 */
[----:B------:R-:W0:Y:S07]  /*0010*/  S2R R5, SR_TID.Y ;  /* 0x0000000000057919 */ /* 0x000e2e0000002200 */
[----:B------:R-:W0:Y:S01]  /*0020*/  LDC R0, c[0x0][0x364] ;  /* 0x0000d900ff007b82 */ /* 0x000e220000000800 */
[----:B------:R-:W1:Y:S01]  /*0030*/  LDCU UR9, c[0x0][0x394] ;  /* 0x00007280ff0977ac */ /* 0x000e620008000800 */
[----:B------:R-:W2:Y:S01]  /*0040*/  S2R R4, SR_TID.X ;  /* 0x0000000000047919 */ /* 0x000ea20000002100 */
[----:B------:R-:W1:Y:S05]  /*0050*/  LDCU.64 UR10, c[0x0][0x398] ;  /* 0x00007300ff0a77ac */ /* 0x000e6a0008000a00 */
[----:B------:R-:W0:Y:S01]  /*0060*/  S2UR UR5, SR_CTAID.Y ;  /* 0x00000000000579c3 */ /* 0x000e220000002600 */
[----:B------:R-:W3:Y:S07]  /*0070*/  LDCU.64 UR6, c[0x0][0x358] ;  /* 0x00006b00ff0677ac */ /* 0x000eee0008000a00 */
[----:B------:R-:W2:Y:S01]  /*0080*/  S2UR UR8, SR_CTAID.X ;  /* 0x00000000000879c3 */ /* 0x000ea20000002500 */
[----:B-1----:R-:W-:-:S07]  /*0090*/  UIADD3 UR4, UPT, UPT, -UR10, UR9, URZ ;  /* 0x000000090a047290 */ /* 0x002fce000fffe1ff */
[----:B------:R-:W2:Y:S08]  /*00a0*/  LDC R7, c[0x0][0x360] ;  /* 0x0000d800ff077b82 */ /* 0x000eb00000000800 */
[----:B------:R-:W1:Y:S01]  /*00b0*/  LDC.64 R2, c[0x0][0x388] ;  /* 0x0000e200ff027b82 */ /* 0x000e620000000a00 */
[----:B0-----:R-:W-:Y:S02]  /*00c0*/  IMAD R0, R0, UR5, R5 ;  /* 0x0000000500007c24 */ /* 0x001fe4000f8e0205 */
[----:B--2---:R-:W-:-:S04]  /*00d0*/  IMAD R7, R7, UR8, R4 ;  /* 0x0000000807077c24 */ /* 0x004fc8000f8e0204 */
[----:B------:R-:W-:-:S04]  /*00e0*/  IMAD R5, R0, UR4, R7 ;  /* 0x0000000400057c24 */ /* 0x000fc8000f8e0207 */
[----:B-1----:R-:W-:Y:S02]  /*00f0*/  IMAD.WIDE R2, R5, 0x4, R2 ;  /* 0x0000000405027825 */ /* 0x002fe400078e0202 */
[----:B------:R-:W0:Y:S04]  /*0100*/  LDC.64 R4, c[0x0][0x380] ;  /* 0x0000e000ff047b82 */ /* 0x000e280000000a00 */
[----:B---3--:R-:W2:Y:S01]  /*0110*/  LDG.E R3, desc[UR6][R2.64] ;  /* 0x0000000602037981 */ /* 0x008ea2000c1e1900 */
[----:B------:R-:W-:Y:S02]  /*0120*/  IADD3 R0, PT, PT, R0, UR11, RZ ;  /* 0x0000000b00007c10 */ /* 0x000fe4000fffe0ff */
[----:B------:R-:W-:-:S05]  /*0130*/  IADD3 R7, PT, PT, R7, UR10, RZ ;  /* 0x0000000a07077c10 */ /* 0x000fca000fffe0ff */
[----:B------:R-:W-:-:S04]  /*0140*/  IMAD R7, R0, UR9, R7 ;  /* 0x0000000900077c24 */ /* 0x000fc8000f8e0207 */
[----:B0-----:R-:W-:-:S05]  /*0150*/  IMAD.WIDE R4, R7, 0x4, R4 ;  /* 0x0000000407047825 */ /* 0x001fca00078e0204 */
[----:B--2---:R-:W-:Y:S01]  /*0160*/  STG.E desc[UR6][R4.64], R3 ;  /* 0x0000000304007986 */ /* 0x004fe2000c101906 */
[----:B------:R-:W-:Y:S06]  /*0170*/  BAR.SYNC.DEFER_BLOCKING 0x0 ;  /* 0x0000000000007b1d */ /* 0x000fec0000010000 */
[----:B------:R-:W-:Y:S05]  /*0180*/  EXIT ;  /* 0x000000000000794d */ /* 0x000fea0003800000 */
.L_x_3:
        /* <DEDUP_REMOVED lines=15> */
.L_x_202:


//--------------------- .text._Z21dev_apply_qpanel_to_qPfS_S_ii --------------------------
	.section	.text._Z21dev_apply_qpanel_to_qPfS_S_ii,"ax",@progbits
	.align	128
        .global         _Z21dev_apply_qpanel_to_qPfS_S_ii
        .type           _Z21dev_apply_qpanel_to_qPfS_S_ii,@function
        .size           _Z21dev_apply_qpanel_to_qPfS_S_ii,(.L_x_203 - _Z21dev_apply_qpanel_to_qPfS_S_ii)
        .other          _Z21dev_apply_qpanel_to_qPfS_S_ii,@"STO_CUDA_ENTRY STV_DEFAULT"
_Z21dev_apply_qpanel_to_qPfS_S_ii:
.text._Z21dev_apply_qpanel_to_qPfS_S_ii:
[----:B------:R-:W-:Y:S01]  /*0000*/  LDC R1, c[0x0][0x37c] ;  /* 0x0000df00ff017b82 */ /* 0x000fe20000000800 */
[----:B------:R-:W0:Y:S07]  /*0010*/  S2R R5, SR_TID.X ;  /* 0x0000000000057919 */ /* 0x000e2e0000002100 */
[----:B------:R-:W1:Y:S01]  /*0020*/  LDC R3, c[0x0][0x364] ;  /* 0x0000d900ff037b82 */ /* 0x000e620000000800 */
[----:B------:R-:W1:Y:S07]  /*0030*/  S2R R2, SR_TID.Y ;  /* 0x0000000000027919 */ /* 0x000e6e0000002200 */
[----:B------:R-:W0:Y:S08]  /*0040*/  S2UR UR5, SR_CTAID.X ;  /* 0x00000000000579c3 */ /* 0x000e300000002500 */
[----:B------:R-:W0:Y:S08]  /*0050*/  LDC R0, c[0x0][0x360] ;  /* 0x0000d800ff007b82 */ /* 0x000e300000000800 */
[----:B------:R-:W1:Y:S08]  /*0060*/  S2UR UR4, SR_CTAID.Y ;  /* 0x00000000000479c3 */ /* 0x000e700000002600 */
[----:B------:R-:W2:Y:S01]  /*0070*/  LDC.64 R10, c[0x0][0x398] ;  /* 0x0000e600ff0a7b82 */ /* 0x000ea20000000a00 */
[----:B0-----:R-:W-:-:S02]  /*0080*/  IMAD R0, R0, UR5, R5 ;  /* 0x0000000500007c24 */ /* 0x001fc4000f8e0205 */
[----:B-1----:R-:W-:-:S03]  /*0090*/  IMAD R3, R3, UR4, R2 ;  /* 0x0000000403037c24 */ /* 0x002fc6000f8e0202 */
[----:B--2---:R-:W-:-:S04]  /*00a0*/  IADD3 R2, PT, PT, R0, R11, RZ ;  /* 0x0000000b00027210 */ /* 0x004fc80007ffe0ff */
[----:B------:R-:W-:Y:S02]  /*00b0*/  ISETP.GE.AND P0, PT, R2, R11, PT ;  /* 0x0000000b0200720c */ /* 0x000fe40003f06270 */
[----:B------:R-:W-:-:S04]  /*00c0*/  VIMNMX R5, PT, PT, R3, R2, !PT ;  /* 0x0000000203057248 */ /* 0x000fc80007fe0100 */
[----:B------:R-:W-:-:S13]  /*00d0*/  ISETP.GE.OR P0, PT, R5, R10, !P0 ;  /* 0x0000000a0500720c */ /* 0x000fda0004706670 */
[----:B------:R-:W-:Y:S05]  /*00e0*/  @P0 EXIT ;  /* 0x000000000000094d */ /* 0x000fea0003800000 */
[----:B------:R-:W-:Y:S01]  /*00f0*/  IADD3 R5, PT, PT, -R11, R10, RZ ;  /* 0x0000000a0b057210 */ /* 0x000fe20007ffe1ff */
[----:B------:R-:W0:Y:S01]  /*0100*/  LDCU.64 UR4, c[0x0][0x358] ;  /* 0x00006b00ff0477ac */ /* 0x000e220008000a00 */
[----:B------:R-:W-:Y:S02]  /*0110*/  HFMA2 R8, -RZ, RZ, 0, 0 ;  /* 0x00000000ff087431 */ /* 0x000fe400000001ff */
[----:B------:R-:W-:-:S13]  /*0120*/  ISETP.GE.AND P0, PT, R5, 0x1, PT ;  /* 0x000000010500780c */ /* 0x000fda0003f06270 */
[----:B------:R-:W-:Y:S05]  /*0130*/  @!P0 BRA `(.L_x_4) ;  /* 0x0000000400b48947 */ /* 0x000fea0003800000 */
[-C--:B------:R-:W-:Y:S02]  /*0140*/  IADD3 R6, PT, PT, R11, -R10.reuse, RZ ;  /* 0x8000000a0b067210 */ /* 0x080fe40007ffe0ff */
[----:B------:R-:W-:Y:S02]  /*0150*/  LOP3.LUT R4, R5, 0x7, RZ, 0xc0, !PT ;  /* 0x0000000705047812 */ /* 0x000fe400078ec0ff */
[----:B------:R-:W-:Y:S01]  /*0160*/  ISETP.GT.U32.AND P1, PT, R6, -0x8, PT ;  /* 0xfffffff80600780c */ /* 0x000fe20003f24070 */
[----:B------:R-:W-:Y:S01]  /*0170*/  IMAD R6, R3, R10, R11 ;  /* 0x0000000a03067224 */ /* 0x000fe200078e020b */
[----:B------:R-:W-:Y:S02]  /*0180*/  ISETP.NE.AND P0, PT, R4, RZ, PT ;  /* 0x000000ff0400720c */ /* 0x000fe40003f05270 */
[----:B------:R-:W-:Y:S02]  /*0190*/  MOV R8, RZ ;  /* 0x000000ff00087202 */ /* 0x000fe40000000f00 */
[----:B------:R-:W-:-:S07]  /*01a0*/  MOV R7, RZ ;  /* 0x000000ff00077202 */ /* 0x000fce0000000f00 */
[----:B------:R-:W-:Y:S05]  /*01b0*/  @P1 BRA `(.L_x_5) ;  /* 0x0000000000bc1947 */ /* 0x000fea0003800000 */
[----:B------:R-:W-:Y:S02]  /*01c0*/  SHF.L.U32 R13, R11, 0x3, RZ ;  /* 0x000000030b0d7819 */ /* 0x000fe400000006ff */
[----:B------:R-:W-:Y:S02]  /*01d0*/  LOP3.LUT R7, R5, 0x7ffffff8, RZ, 0xc0, !PT ;  /* 0x7ffffff805077812 */ /* 0x000fe400078ec0ff */
[----:B------:R-:W-:Y:S02]  /*01e0*/  MOV R8, RZ ;  /* 0x000000ff00087202 */ /* 0x000fe40000000f00 */
[----:B------:R-:W-:Y:S02]  /*01f0*/  MOV R11, R6 ;  /* 0x00000006000b7202 */ /* 0x000fe40000000f00 */
[----:B------:R-:W-:Y:S02]  /*0200*/  MOV R9, R0 ;  /* 0x0000000000097202 */ /* 0x000fe40000000f00 */
[----:B------:R-:W-:-:S02]  /*0210*/  LEA R26, R10, -R13, 0x3 ;  /* 0x8000000d0a1a7211 */ /* 0x000fc400078e18ff */
[----:B------:R-:W-:-:S07]  /*0220*/  IADD3 R20, PT, PT, -R7, RZ, RZ ;  /* 0x000000ff07147210 */ /* 0x000fce0007ffe1ff */
.L_x_6:
[----:B------:R-:W1:Y:S08]  /*0230*/  LDC.64 R22, c[0x0][0x388] ;  /* 0x0000e200ff167b82 */ /* 0x000e700000000a00 */
[----:B------:R-:W2:Y:S01]  /*0240*/  LDC.64 R12, c[0x0][0x380] ;  /* 0x0000e000ff0c7b82 */ /* 0x000ea20000000a00 */
[----:B-1----:R-:W-:-:S05]  /*0250*/  IMAD.WIDE R22, R9, 0x4, R22 ;  /* 0x0000000409167825 */ /* 0x002fca00078e0216 */
[----:B0-----:R0:W3:Y:S01]  /*0260*/  LDG.E R21, desc[UR4][R22.64] ;  /* 0x0000000416157981 */ /* 0x0010e2000c1e1900 */
[----:B--2---:R-:W-:-:S04]  /*0270*/  IMAD.WIDE R12, R11, 0x4, R12 ;  /* 0x000000040b0c7825 */ /* 0x004fc800078e020c */
[C---:B------:R-:W-:Y:S01]  /*0280*/  IMAD.WIDE.U32 R24, R5.reuse, 0x4, R22 ;  /* 0x0000000405187825 */ /* 0x040fe200078e0016 */
[----:B------:R-:W3:Y:S04]  /*0290*/  LDG.E R29, desc[UR4][R12.64] ;  /* 0x000000040c1d7981 */ /* 0x000ee8000c1e1900 */
[----:B------:R-:W2:Y:S04]  /*02a0*/  LDG.E R28, desc[UR4][R12.64+0x4] ;  /* 0x000004040c1c7981 */ /* 0x000ea8000c1e1900 */
[----:B------:R-:W2:Y:S01]  /*02b0*/  LDG.E R27, desc[UR4][R24.64] ;  /* 0x00000004181b7981 */ /* 0x000ea2000c1e1900 */
[----:B------:R-:W-:-:S04]  /*02c0*/  IMAD.WIDE.U32 R16, R5, 0x4, R24 ;  /* 0x0000000405107825 */ /* 0x000fc800078e0018 */
[C---:B------:R-:W-:Y:S01]  /*02d0*/  IMAD.WIDE.U32 R14, R5.reuse, 0x4, R16 ;  /* 0x00000004050e7825 */ /* 0x040fe200078e0010 */
[----:B------:R1:W4:Y:S03]  /*02e0*/  LDG.E R24, desc[UR4][R16.64] ;  /* 0x0000000410187981 */ /* 0x000326000c1e1900 */
[C---:B------:R-:W-:Y:S02]  /*02f0*/  IMAD.WIDE.U32 R18, R5.reuse, 0x4, R14 ;  /* 0x0000000405127825 */ /* 0x040fe400078e000e */
[----:B------:R-:W5:Y:S02]  /*0300*/  LDG.E R14, desc[UR4][R14.64] ;  /* 0x000000040e0e7981 */ /* 0x000f64000c1e1900 */
[----:B0-----:R-:W-:-:S05]  /*0310*/  IMAD.WIDE.U32 R22, R5, 0x4, R18 ;  /* 0x0000000405167825 */ /* 0x001fca00078e0012 */
[----:B------:R-:W5:Y:S04]  /*0320*/  LDG.E R25, desc[UR4][R22.64] ;  /* 0x0000000416197981 */ /* 0x000f68000c1e1900 */
[----:B------:R-:W4:Y:S01]  /*0330*/  LDG.E R15, desc[UR4][R12.64+0x8] ;  /* 0x000008040c0f7981 */ /* 0x000f22000c1e1900 */
[----:B-1----:R-:W-:-:S03]  /*0340*/  IMAD.WIDE.U32 R16, R5, 0x4, R22 ;  /* 0x0000000405107825 */ /* 0x002fc600078e0016 */
[----:B------:R-:W5:Y:S04]  /*0350*/  LDG.E R22, desc[UR4][R12.64+0x14] ;  /* 0x000014040c167981 */ /* 0x000f68000c1e1900 */
[----:B------:R-:W5:Y:S01]  /*0360*/  LDG.E R23, desc[UR4][R12.64+0x1c] ;  /* 0x00001c040c177981 */ /* 0x000f62000c1e1900 */
[----:B---3--:R-:W-:-:S03]  /*0370*/  FFMA R29, R29, R21, R8 ;  /* 0x000000151d1d7223 */ /* 0x008fc60000000008 */
[----:B------:R-:W5:Y:S04]  /*0380*/  LDG.E R21, desc[UR4][R12.64+0xc] ;  /* 0x00000c040c157981 */ /* 0x000f68000c1e1900 */
[----:B------:R0:W3:Y:S01]  /*0390*/  LDG.E R8, desc[UR4][R18.64] ;  /* 0x0000000412087981 */ /* 0x0000e2000c1e1900 */
[----:B--2---:R-:W-:-:S03]  /*03a0*/  FFMA R28, R28, R27, R29 ;  /* 0x0000001b1c1c7223 */ /* 0x004fc6000000001d */
[----:B------:R-:W3:Y:S04]  /*03b0*/  LDG.E R27, desc[UR4][R12.64+0x10] ;  /* 0x000010040c1b7981 */ /* 0x000ee8000c1e1900 */
[----:B------:R-:W2:Y:S01]  /*03c0*/  LDG.E R29, desc[UR4][R12.64+0x18] ;  /* 0x000018040c1d7981 */ /* 0x000ea2000c1e1900 */
[----:B0-----:R-:W-:-:S06]  /*03d0*/  IMAD.WIDE.U32 R18, R5, 0x4, R16 ;  /* 0x0000000405127825 */ /* 0x001fcc00078e0010 */
[----:B------:R-:W2:Y:S04]  /*03e0*/  LDG.E R18, desc[UR4][R18.64] ;  /* 0x0000000412127981 */ /* 0x000ea8000c1e1900 */
[----:B------:R-:W2:Y:S01]  /*03f0*/  LDG.E R12, desc[UR4][R16.64] ;  /* 0x00000004100c7981 */ /* 0x000ea2000c1e1900 */
[----:B------:R-:W-:-:S04]  /*0400*/  IADD3 R20, PT, PT, R20, 0x8, RZ ;  /* 0x0000000814147810 */ /* 0x000fc80007ffe0ff */
[----:B------:R-:W-:Y:S01]  /*0410*/  ISETP.NE.AND P1, PT, R20, RZ, PT ;  /* 0x000000ff1400720c */ /* 0x000fe20003f25270 */
[----:B----4-:R-:W-:Y:S01]  /*0420*/  FFMA R24, R15, R24, R28 ;  /* 0x000000180f187223 */ /* 0x010fe2000000001c */
[----:B------:R-:W-:Y:S02]  /*0430*/  IADD3 R11, PT, PT, R11, 0x8, RZ ;  /* 0x000000080b0b7810 */ /* 0x000fe40007ffe0ff */
[----:B------:R-:W-:Y:S01]  /*0440*/  IADD3 R9, PT, PT, R26, R9, RZ ;  /* 0x000000091a097210 */ /* 0x000fe20007ffe0ff */
[----:B-----5:R-:W-:-:S04]  /*0450*/  FFMA R14, R21, R14, R24 ;  /* 0x0000000e150e7223 */ /* 0x020fc80000000018 */
[----:B---3--:R-:W-:-:S04]  /*0460*/  FFMA R27, R27, R8, R14 ;  /* 0x000000081b1b7223 */ /* 0x008fc8000000000e */
[----:B------:R-:W-:-:S04]  /*0470*/  FFMA R22, R22, R25, R27 ;  /* 0x0000001916167223 */ /* 0x000fc8000000001b */
[----:B--2---:R-:W-:-:S04]  /*0480*/  FFMA R22, R29, R12, R22 ;  /* 0x0000000c1d167223 */ /* 0x004fc80000000016 */
[----:B------:R-:W-:Y:S01]  /*0490*/  FFMA R8, R23, R18, R22 ;  /* 0x0000001217087223 */ /* 0x000fe20000000016 */
[----:B------:R-:W-:Y:S06]  /*04a0*/  @P1 BRA `(.L_x_6) ;  /* 0xfffffffc00601947 */ /* 0x000fec000383ffff */
.L_x_5:
[----:B------:R-:W-:Y:S05]  /*04b0*/  @!P0 BRA `(.L_x_4) ;  /* 0x0000000000d48947 */ /* 0x000fea0003800000 */
[----:B------:R-:W-:Y:S02]  /*04c0*/  ISETP.GE.U32.AND P0, PT, R4, 0x4, PT ;  /* 0x000000040400780c */ /* 0x000fe40003f06070 */
[----:B------:R-:W-:-:S04]  /*04d0*/  LOP3.LUT R11, R5, 0x3, RZ, 0xc0, !PT ;  /* 0x00000003050b7812 */ /* 0x000fc800078ec0ff */
[----:B------:R-:W-:-:S07]  /*04e0*/  ISETP.NE.AND P1, PT, R11, RZ, PT ;  /* 0x000000ff0b00720c */ /* 0x000fce0003f25270 */
[----:B------:R-:W-:Y:S06]  /*04f0*/  @!P0 BRA `(.L_x_7) ;  /* 0x0000000000588947 */ /* 0x000fec0003800000 */
[----:B------:R-:W1:Y:S01]  /*0500*/  LDC.64 R20, c[0x0][0x388] ;  /* 0x0000e200ff147b82 */ /* 0x000e620000000a00 */
[-C--:B------:R-:W-:Y:S01]  /*0510*/  IMAD R15, R5, R7.reuse, R0 ;  /* 0x00000007050f7224 */ /* 0x080fe200078e0200 */
[----:B------:R-:W-:-:S06]  /*0520*/  IADD3 R9, PT, PT, R6, R7, RZ ;  /* 0x0000000706097210 */ /* 0x000fcc0007ffe0ff */
[----:B------:R-:W2:Y:S01]  /*0530*/  LDC.64 R12, c[0x0][0x380] ;  /* 0x0000e000ff0c7b82 */ /* 0x000ea20000000a00 */
[----:B-1----:R-:W-:-:S04]  /*0540*/  IMAD.WIDE R20, R15, 0x4, R20 ;  /* 0x000000040f147825 */ /* 0x002fc800078e0214 */
[----:B------:R-:W-:Y:S02]  /*0550*/  IMAD.WIDE.U32 R14, R5, 0x4, R20 ;  /* 0x00000004050e7825 */ /* 0x000fe400078e0014 */
[----:B0-----:R-:W3:Y:S02]  /*0560*/  LDG.E R20, desc[UR4][R20.64] ;  /* 0x0000000414147981 */ /* 0x001ee4000c1e1900 */
[----:B--2---:R-:W-:-:S04]  /*0570*/  IMAD.WIDE R12, R9, 0x4, R12 ;  /* 0x00000004090c7825 */ /* 0x004fc800078e020c */
[C---:B------:R-:W-:Y:S01]  /*0580*/  IMAD.WIDE.U32 R16, R5.reuse, 0x4, R14 ;  /* 0x0000000405107825 */ /* 0x040fe200078e000e */
[----:B------:R-:W3:Y:S04]  /*0590*/  LDG.E R9, desc[UR4][R12.64] ;  /* 0x000000040c097981 */ /* 0x000ee8000c1e1900 */
[----:B------:R-:W2:Y:S01]  /*05a0*/  LDG.E R14, desc[UR4][R14.64] ;  /* 0x000000040e0e7981 */ /* 0x000ea2000c1e1900 */
[----:B------:R-:W-:-:S03]  /*05b0*/  IMAD.WIDE.U32 R18, R5, 0x4, R16 ;  /* 0x0000000405127825 */ /* 0x000fc600078e0010 */
[----:B------:R-:W2:Y:S04]  /*05c0*/  LDG.E R4, desc[UR4][R12.64+0x4] ;  /* 0x000004040c047981 */ /* 0x000ea8000c1e1900 */
[----:B------:R-:W4:Y:S04]  /*05d0*/  LDG.E R22, desc[UR4][R16.64] ;  /* 0x0000000410167981 */ /* 0x000f28000c1e1900 */
[----:B------:R-:W4:Y:S04]  /*05e0*/  LDG.E R23, desc[UR4][R12.64+0x8] ;  /* 0x000008040c177981 */ /* 0x000f28000c1e1900 */
[----:B------:R-:W5:Y:S04]  /*05f0*/  LDG.E R25, desc[UR4][R12.64+0xc] ;  /* 0x00000c040c197981 */ /* 0x000f68000c1e1900 */
[----:B------:R-:W5:Y:S01]  /*0600*/  LDG.E R18, desc[UR4][R18.64] ;  /* 0x0000000412127981 */ /* 0x000f62000c1e1900 */
[----:B------:R-:W-:Y:S01]  /*0610*/  IADD3 R7, PT, PT, R7, 0x4, RZ ;  /* 0x0000000407077810 */ /* 0x000fe20007ffe0ff */
[----:B---3--:R-:W-:-:S04]  /*0620*/  FFMA R9, R9, R20, R8 ;  /* 0x0000001409097223 */ /* 0x008fc80000000008 */
[----:B--2---:R-:W-:-:S04]  /*0630*/  FFMA R4, R4, R14, R9 ;  /* 0x0000000e04047223 */ /* 0x004fc80000000009 */
[----:B----4-:R-:W-:-:S04]  /*0640*/  FFMA R4, R23, R22, R4 ;  /* 0x0000001617047223 */ /* 0x010fc80000000004 */
[----:B-----5:R-:W-:-:S07]  /*0650*/  FFMA R8, R25, R18, R4 ;  /* 0x0000001219087223 */ /* 0x020fce0000000004 */
.L_x_7:
[----:B------:R-:W-:Y:S05]  /*0660*/  @!P1 BRA `(.L_x_4) ;  /* 0x0000000000689947 */ /* 0x000fea0003800000 */
[----:B------:R-:W1:Y:S01]  /*0670*/  LDC.64 R16, c[0x0][0x388] ;  /* 0x0000e200ff107b82 */ /* 0x000e620000000a00 */
[----:B------:R-:W-:Y:S02]  /*0680*/  ISETP.NE.AND P0, PT, R11, 0x1, PT ;  /* 0x000000010b00780c */ /* 0x000fe40003f05270 */
[----:B------:R-:W-:-:S04]  /*0690*/  LOP3.LUT R4, R5, 0x1, RZ, 0xc0, !PT ;  /* 0x0000000105047812 */ /* 0x000fc800078ec0ff */
[----:B------:R-:W-:Y:S01]  /*06a0*/  ISETP.NE.U32.AND P1, PT, R4, 0x1, PT ;  /* 0x000000010400780c */ /* 0x000fe20003f25070 */
[----:B------:R-:W2:Y:S06]  /*06b0*/  LDC.64 R18, c[0x0][0x380] ;  /* 0x0000e000ff127b82 */ /* 0x000eac0000000a00 */
[-C--:B------:R-:W-:Y:S01]  /*06c0*/  @P0 IMAD R11, R5, R7.reuse, R0 ;  /* 0x00000007050b0224 */ /* 0x080fe200078e0200 */
[----:B------:R-:W-:Y:S01]  /*06d0*/  @P0 IADD3 R9, PT, PT, R6, R7, RZ ;  /* 0x0000000706090210 */ /* 0x000fe20007ffe0ff */
[----:B------:R-:W3:Y:S01]  /*06e0*/  LDC.64 R12, c[0x0][0x380] ;  /* 0x0000e000ff0c7b82 */ /* 0x000ee20000000a00 */
[----:B------:R-:W-:-:S07]  /*06f0*/  @P0 IADD3 R7, PT, PT, R7, 0x2, RZ ;  /* 0x0000000207070810 */ /* 0x000fce0007ffe0ff */
[----:B------:R-:W4:Y:S01]  /*0700*/  LDC.64 R14, c[0x0][0x388] ;  /* 0x0000e200ff0e7b82 */ /* 0x000f220000000a00 */
[----:B-1----:R-:W-:-:S04]  /*0710*/  @P0 IMAD.WIDE R16, R11, 0x4, R16 ;  /* 0x000000040b100825 */ /* 0x002fc800078e0210 */
[----:B--2---:R-:W-:Y:S01]  /*0720*/  @P0 IMAD.WIDE R18, R9, 0x4, R18 ;  /* 0x0000000409120825 */ /* 0x004fe200078e0212 */
[----:B------:R-:W-:-:S03]  /*0730*/  @!P1 IADD3 R9, PT, PT, R6, R7, RZ ;  /* 0x0000000706099210 */ /* 0x000fc60007ffe0ff */
[C---:B------:R-:W-:Y:S01]  /*0740*/  @!P1 IMAD R7, R5.reuse, R7, R0 ;  /* 0x0000000705079224 */ /* 0x040fe200078e0200 */
[----:B0-----:R-:W2:Y:S01]  /*0750*/  @P0 LDG.E R11, desc[UR4][R18.64] ;  /* 0x00000004120b0981 */ /* 0x001ea2000c1e1900 */
[----:B------:R-:W-:-:S03]  /*0760*/  @P0 IMAD.WIDE.U32 R4, R5, 0x4, R16 ;  /* 0x0000000405040825 */ /* 0x000fc600078e0010 */
[----:B------:R-:W2:Y:S01]  /*0770*/  @P0 LDG.E R0, desc[UR4][R16.64] ;  /* 0x0000000410000981 */ /* 0x000ea2000c1e1900 */
[----:B---3--:R-:W-:-:S03]  /*0780*/  @!P1 IMAD.WIDE R12, R9, 0x4, R12 ;  /* 0x00000004090c9825 */ /* 0x008fc600078e020c */
[----:B------:R-:W3:Y:S01]  /*0790*/  @P0 LDG.E R21, desc[UR4][R18.64+0x4] ;  /* 0x0000040412150981 */ /* 0x000ee2000c1e1900 */
[----:B----4-:R-:W-:-:S03]  /*07a0*/  @!P1 IMAD.WIDE R14, R7, 0x4, R14 ;  /* 0x00000004070e9825 */ /* 0x010fc600078e020e */
[----:B------:R-:W3:Y:S04]  /*07b0*/  @P0 LDG.E R4, desc[UR4][R4.64] ;  /* 0x0000000404040981 */ /* 0x000ee8000c1e1900 */
[----:B------:R-:W4:Y:S04]  /*07c0*/  @!P1 LDG.E R13, desc[UR4][R12.64] ;  /* 0x000000040c0d9981 */ /* 0x000f28000c1e1900 */
[----:B------:R-:W4:Y:S01]  /*07d0*/  @!P1 LDG.E R14, desc[UR4][R14.64] ;  /* 0x000000040e0e9981 */ /* 0x000f22000c1e1900 */
[----:B--2---:R-:W-:-:S04]  /*07e0*/  @P0 FFMA R0, R11, R0, R8 ;  /* 0x000000000b000223 */ /* 0x004fc80000000008 */
[----:B---3--:R-:W-:-:S04]  /*07f0*/  @P0 FFMA R8, R21, R4, R0 ;  /* 0x0000000415080223 */ /* 0x008fc80000000000 */
[----:B----4-:R-:W-:-:S07]  /*0800*/  @!P1 FFMA R8, R13, R14, R8 ;  /* 0x0000000e0d089223 */ /* 0x010fce0000000008 */
.L_x_4:
[----:B------:R-:W1:Y:S01]  /*0810*/  LDC.64 R4, c[0x0][0x390] ;  /* 0x0000e400ff047b82 */ /* 0x000e620000000a00 */
[----:B------:R-:W-:-:S04]  /*0820*/  IMAD R3, R3, R10, R2 ;  /* 0x0000000a03037224 */ /* 0x000fc800078e0202 */
[----:B-1----:R-:W-:-:S05]  /*0830*/  IMAD.WIDE R2, R3, 0x4, R4 ;  /* 0x0000000403027825 */ /* 0x002fca00078e0204 */
[----:B0-----:R-:W-:Y:S01]  /*0840*/  STG.E desc[UR4][R2.64], R8 ;  /* 0x0000000802007986 */ /* 0x001fe2000c101904 */
[----:B------:R-:W-:Y:S05]  /*0850*/  EXIT ;  /* 0x000000000000794d */ /* 0x000fea0003800000 */
.L_x_8:
        /* <DEDUP_REMOVED lines=10> */
.L_x_203:


//--------------------- .text._Z33dev_apply_qt_to_a_tensorcore_gmemP6__halfS0_iiii --------------------------
	.section	.text._Z33dev_apply_qt_to_a_tensorcore_gmemP6__halfS0_iiii,"ax",@progbits
	.align	128
        .global         _Z33dev_apply_qt_to_a_tensorcore_gmemP6__halfS0_iiii
        .type           _Z33dev_apply_qt_to_a_tensorcore_gmemP6__halfS0_iiii,@function
        .size           _Z33dev_apply_qt_to_a_tensorcore_gmemP6__halfS0_iiii,(.L_x_204 - _Z33dev_apply_qt_to_a_tensorcore_gmemP6__halfS0_iiii)
        .other          _Z33dev_apply_qt_to_a_tensorcore_gmemP6__halfS0_iiii,@"STO_CUDA_ENTRY STV_DEFAULT"
_Z33dev_apply_qt_to_a_tensorcore_gmemP6__halfS0_iiii:
.text._Z33dev_apply_qt_to_a_tensorcore_gmemP6__halfS0_iiii:
[----:B------:R-:W-:Y:S01]  /*0000*/  LDC R1, c[0x0][0x37c] ;  /* 0x0000df00ff017b82 */ /* 0x000fe20000000800 */
[----:B------:R-:W-:Y:S05]  /*0010*/  EXIT ;  /* 0x000000000000794d */ /* 0x000fea0003800000 */
.L_x_9:
        /* <DEDUP_REMOVED lines=14> */
.L_x_204:


//--------------------- .text._Z17dev_apply_qt_to_aPfS_S_iiii --------------------------
	.section	.text._Z17dev_apply_qt_to_aPfS_S_iiii,"ax",@progbits
	.align	128
        .global         _Z17dev_apply_qt_to_aPfS_S_iiii
        .type           _Z17dev_apply_qt_to_aPfS_S_iiii,@function
        .size           _Z17dev_apply_qt_to_aPfS_S_iiii,(.L_x_205 - _Z17dev_apply_qt_to_aPfS_S_iiii)
        .other          _Z17dev_apply_qt_to_aPfS_S_iiii,@"STO_CUDA_ENTRY STV_DEFAULT"
_Z17dev_apply_qt_to_aPfS_S_iiii:
.text._Z17dev_apply_qt_to_aPfS_S_iiii:
[----:B------:R-:W-:Y:S08]  /*0000*/  LDC R1, c[0x0][0x37c] ;  /* 0x0000df00ff017b82 */ /* 0x000ff00000000800 */
[----:B------:R-:W0:Y:S01]  /*0010*/  LDC.64 R12, c[0x0][0x3a0] ;  /* 0x0000e800ff0c7b82 */ /* 0x000e220000000a00 */
[----:B------:R-:W1:Y:S07]  /*0020*/  LDCU UR4, c[0x0][0x398] ;  /* 0x00007300ff0477ac */ /* 0x000e6e0008000800 */
[----:B------:R-:W2:Y:S01]  /*0030*/  S2UR UR5, SR_CTAID.X ;  /* 0x00000000000579c3 */ /* 0x000ea20000002500 */
[----:B-1----:R-:W-:-:S07]  /*0040*/  IMAD.U32 R0, RZ, RZ, UR4 ;  /* 0x00000004ff007e24 */ /* 0x002fce000f8e00ff */
[----:B------:R-:W1:Y:S01]  /*0050*/  S2UR UR4, SR_CTAID.Y ;  /* 0x00000000000479c3 */ /* 0x000e620000002600 */
[----:B0-----:R-:W-:-:S05]  /*0060*/  IMAD.IADD R2, R0, 0x1, -R13 ;  /* 0x0000000100027824 */ /* 0x001fca00078e0a0d */
[----:B------:R-:W-:-:S13]  /*0070*/  LOP3.LUT P0, RZ, R2, 0xf, RZ, 0xc0, !PT ;  /* 0x0000000f02ff7812 */ /* 0x000fda000780c0ff */
[--C-:B------:R-:W-:Y:S02]  /*0080*/  @P0 SHF.R.S32.HI R5, RZ, 0x1f, R2.reuse ;  /* 0x0000001fff050819 */ /* 0x100fe40000011402 */
[----:B------:R-:W-:Y:S02]  /*0090*/  @!P0 SHF.R.S32.HI R3, RZ, 0x4, R2 ;  /* 0x00000004ff038819 */ /* 0x000fe40000011402 */
[----:B------:R-:W-:-:S04]  /*00a0*/  @P0 LEA.HI R5, R5, R2, RZ, 0x4 ;  /* 0x0000000205050211 */ /* 0x000fc800078f20ff */
[----:B------:R-:W-:Y:S02]  /*00b0*/  @P0 LEA.HI.SX32 R3, R5, 0x1, 0x1c ;  /* 0x0000000105030811 */ /* 0x000fe400078fe2ff */
[----:B------:R-:W0:Y:S02]  /*00c0*/  S2R R5, SR_TID.X ;  /* 0x0000000000057919 */ /* 0x000e240000002100 */
[----:B------:R-:W-:-:S13]  /*00d0*/  ISETP.GE.AND P0, PT, R3, 0x1, PT ;  /* 0x000000010300780c */ /* 0x000fda0003f06270 */
[----:B-12---:R-:W-:Y:S05]  /*00e0*/  @!P0 EXIT ;  /* 0x000000000000894d */ /* 0x006fea0003800000 */
[----:B------:R-:W1:Y:S01]  /*00f0*/  S2R R10, SR_TID.Y ;  /* 0x00000000000a7919 */ /* 0x000e620000002200 */
[----:B------:R-:W2:Y:S01]  /*0100*/  LDCU UR6, c[0x0][0x364] ;  /* 0x00006c80ff0677ac */ /* 0x000ea20008000800 */
[----:B------:R-:W3:Y:S01]  /*0110*/  S2UR UR7, SR_CgaCtaId ;  /* 0x00000000000779c3 */ /* 0x000ee20000008800 */
[----:B------:R-:W-:Y:S01]  /*0120*/  ISETP.NE.AND P2, PT, R3, 0x1, PT ;  /* 0x000000010300780c */ /* 0x000fe20003f45270 */
[----:B------:R-:W4:Y:S01]  /*0130*/  LDCU UR8, c[0x0][0x360] ;  /* 0x00006c00ff0877ac */ /* 0x000f220008000800 */
[----:B------:R-:W5:Y:S01]  /*0140*/  LDCU UR9, c[0x0][0x39c] ;  /* 0x00007380ff0977ac */ /* 0x000f620008000800 */
[----:B--2---:R-:W-:Y:S02]  /*0150*/  UIMAD UR4, UR4, UR6, URZ ;  /* 0x00000006040472a4 */ /* 0x004fe4000f8e02ff */
[----:B----4-:R-:W-:Y:S01]  /*0160*/  UIMAD UR5, UR5, UR8, URZ ;  /* 0x00000008050572a4 */ /* 0x010fe2000f8e02ff */
[----:B-----5:R-:W-:Y:S01]  /*0170*/  IMAD.U32 R20, RZ, RZ, UR9 ;  /* 0x00000009ff147e24 */ /* 0x020fe2000f8e00ff */
[----:B------:R-:W2:Y:S04]  /*0180*/  LDCU.64 UR8, c[0x0][0x358] ;  /* 0x00006b00ff0877ac */ /* 0x000ea80008000a00 */
[----:B0-----:R-:W-:Y:S01]  /*0190*/  IADD3 R7, PT, PT, R12, UR5, R5 ;  /* 0x000000050c077c10 */ /* 0x001fe2000fffe005 */
[----:B------:R-:W-:Y:S01]  /*01a0*/  UMOV UR5, 0x400 ;  /* 0x0000040000057882 */ /* 0x000fe20000000000 */
[----:B-1----:R-:W-:Y:S01]  /*01b0*/  VIADD R9, R10, UR4 ;  /* 0x000000040a097c36 */ /* 0x002fe20008000000 */
[----:B------:R-:W-:Y:S01]  /*01c0*/  UIADD3 UR6, UPT, UPT, UR5, 0x400, URZ ;  /* 0x0000040005067890 */ /* 0x000fe2000fffe0ff */
[----:B------:R-:W-:Y:S01]  /*01d0*/  ISETP.GE.AND P0, PT, R7, R20, PT ;  /* 0x000000140700720c */ /* 0x000fe20003f06270 */
[----:B---3--:R-:W-:-:S02]  /*01e0*/  ULEA UR5, UR7, UR5, 0x18 ;  /* 0x0000000507057291 */ /* 0x008fc4000f8ec0ff */
[----:B------:R-:W-:Y:S01]  /*01f0*/  ULEA UR6, UR7, UR6, 0x18 ;  /* 0x0000000607067291 */ /* 0x000fe2000f8ec0ff */
[----:B------:R-:W-:Y:S02]  /*0200*/  IADD3 R4, PT, PT, R9, R13, RZ ;  /* 0x0000000d09047210 */ /* 0x000fe40007ffe0ff */
[----:B------:R-:W-:Y:S02]  /*0210*/  ISETP.GE.AND P0, PT, R7, R12, !P0 ;  /* 0x0000000c0700720c */ /* 0x000fe40004706270 */
[C---:B------:R-:W-:Y:S02]  /*0220*/  LEA R6, R10.reuse, UR5, 0x6 ;  /* 0x000000050a067c11 */ /* 0x040fe4000f8e30ff */
[----:B------:R-:W-:Y:S02]  /*0230*/  LEA R8, R10, UR6, 0x6 ;  /* 0x000000060a087c11 */ /* 0x000fe4000f8e30ff */
[----:B------:R-:W-:Y:S01]  /*0240*/  ISETP.GE.AND P1, PT, R4, R0, PT ;  /* 0x000000000400720c */ /* 0x000fe20003f26270 */
[----:B------:R-:W-:-:S02]  /*0250*/  IMAD R6, R5, 0x4, R6 ;  /* 0x0000000405067824 */ /* 0x000fc400078e0206 */
[----:B------:R-:W-:Y:S01]  /*0260*/  IMAD R8, R5, 0x4, R8 ;  /* 0x0000000405087824 */ /* 0x000fe200078e0208 */
[----:B------:R-:W-:Y:S01]  /*0270*/  ISETP.GE.AND P1, PT, R4, R13, !P1 ;  /* 0x0000000d0400720c */ /* 0x000fe20004f26270 */
[----:B------:R-:W-:Y:S01]  /*0280*/  IMAD.MOV.U32 R5, RZ, RZ, RZ ;  /* 0x000000ffff057224 */ /* 0x000fe200078e00ff */
[----:B--2---:R-:W-:Y:S11]  /*0290*/  @!P2 BRA `(.L_x_10) ;  /* 0x0000000000e0a947 */ /* 0x004ff60003800000 */
[C---:B------:R-:W-:Y:S01]  /*02a0*/  IADD3 R5, PT, PT, R13.reuse, UR4, R10 ;  /* 0x000000040d057c10 */ /* 0x040fe2000fffe00a */
[----:B------:R-:W0:Y:S01]  /*02b0*/  LDC R11, c[0x0][0x39c] ;  /* 0x0000e700ff0b7b82 */ /* 0x000e220000000800 */
[----:B------:R-:W-:Y:S01]  /*02c0*/  SHF.L.U32 R13, R13, 0x5, RZ ;  /* 0x000000050d0d7819 */ /* 0x000fe200000006ff */
[----:B------:R-:W-:Y:S01]  /*02d0*/  IMAD R23, R4, R20, R7 ;  /* 0x0000001404177224 */ /* 0x000fe200078e0207 */
[----:B------:R-:W-:Y:S01]  /*02e0*/  LOP3.LUT R18, R3, 0x7ffffffe, RZ, 0xc0, !PT ;  /* 0x7ffffffe03127812 */ /* 0x000fe200078ec0ff */
[----:B------:R-:W-:Y:S01]  /*02f0*/  VIADD R5, R5, 0x10 ;  /* 0x0000001005057836 */ /* 0x000fe20000000000 */
[----:B------:R-:W-:Y:S01]  /*0300*/  MOV R25, R4 ;  /* 0x0000000400197202 */ /* 0x000fe20000000f00 */
[----:B------:R-:W-:Y:S02]  /*0310*/  IMAD R12, R0, 0x20, -R13 ;  /* 0x00000020000c7824 */ /* 0x000fe400078e0a0d */
[----:B------:R-:W1:Y:S01]  /*0320*/  LDC R10, c[0x0][0x398] ;  /* 0x0000e600ff0a7b82 */ /* 0x000e620000000800 */
[----:B------:R-:W-:-:S02]  /*0330*/  VIADD R13, R9, 0x10 ;  /* 0x00000010090d7836 */ /* 0x000fc40000000000 */
[----:B------:R-:W-:Y:S02]  /*0340*/  IMAD R21, R5, R20, R7 ;  /* 0x0000001405157224 */ /* 0x000fe400078e0207 */
[--C-:B------:R-:W-:Y:S02]  /*0350*/  IMAD R19, R9, R2, R9.reuse ;  /* 0x0000000209137224 */ /* 0x100fe400078e0209 */
[--C-:B------:R-:W-:Y:S02]  /*0360*/  IMAD.MOV.U32 R5, RZ, RZ, R9.reuse ;  /* 0x000000ffff057224 */ /* 0x100fe400078e0009 */
[----:B------:R-:W-:Y:S02]  /*0370*/  IMAD R13, R2, R13, R9 ;  /* 0x0000000d020d7224 */ /* 0x000fe400078e0209 */
[----:B------:R-:W-:-:S07]  /*0380*/  IMAD.MOV R18, RZ, RZ, -R18 ;  /* 0x000000ffff127224 */ /* 0x000fce00078e0a12 */
.L_x_11:
[----:B------:R-:W2:Y:S01]  /*0390*/  LDC.64 R14, c[0x0][0x380] ;  /* 0x0000e000ff0e7b82 */ /* 0x000ea20000000a00 */
[----:B-1----:R-:W-:Y:S01]  /*03a0*/  IMAD.MOV.U32 R0, RZ, RZ, R10 ;  /* 0x000000ffff007224 */ /* 0x002fe200078e000a */
[----:B------:R-:W-:-:S04]  /*03b0*/  ISETP.GE.AND P2, PT, R5, R2, PT ;  /* 0x000000020500720c */ /* 0x000fc80003f46270 */
[----:B------:R-:W-:Y:S02]  /*03c0*/  ISETP.LT.AND P2, PT, R25, R0, !P2 ;  /* 0x000000001900720c */ /* 0x000fe40005741270 */
[----:B------:R-:W1:Y:S02]  /*03d0*/  LDC.64 R16, c[0x0][0x388] ;  /* 0x0000e200ff107b82 */ /* 0x000e640000000a00 */
[----:B------:R-:W-:-:S13]  /*03e0*/  PLOP3.LUT P2, PT, P0, P2, P1, 0x80, 0x0 ;  /* 0x000000000000781c */ /* 0x000fda0000745010 */
[----:B--2---:R-:W-:Y:S01]  /*03f0*/  @P2 IMAD.WIDE R26, R23, 0x4, R14 ;  /* 0x00000004171a2825 */ /* 0x004fe200078e020e */
[----:B------:R-:W-:Y:S01]  /*0400*/  IADD3 R20, PT, PT, R5, 0x10, RZ ;  /* 0x0000001005147810 */ /* 0x000fe20007ffe0ff */
[----:B------:R-:W2:Y:S04]  /*0410*/  LDC.64 R14, c[0x0][0x388] ;  /* 0x0000e200ff0e7b82 */ /* 0x000ea80000000a00 */
[----:B------:R-:W3:Y:S01]  /*0420*/  @P2 LDG.E R27, desc[UR8][R26.64] ;  /* 0x000000081a1b2981 */ /* 0x000ee2000c1e1900 */
[----:B-1----:R-:W-:Y:S01]  /*0430*/  @P2 IMAD.WIDE R28, R19, 0x4, R16 ;  /* 0x00000004131c2825 */ /* 0x002fe200078e0210 */
[----:B------:R-:W-:Y:S02]  /*0440*/  ISETP.GE.AND P3, PT, R20, R2, PT ;  /* 0x000000021400720c */ /* 0x000fe40003f66270 */
[----:B------:R-:W1:Y:S03]  /*0450*/  LDC.64 R16, c[0x0][0x380] ;  /* 0x0000e000ff107b82 */ /* 0x000e660000000a00 */
[----:B------:R-:W4:Y:S01]  /*0460*/  @P2 LDG.E R29, desc[UR8][R28.64] ;  /* 0x000000081c1d2981 */ /* 0x000f22000c1e1900 */
[----:B------:R-:W-:-:S05]  /*0470*/  VIADD R20, R25, 0x10 ;  /* 0x0000001019147836 */ /* 0x000fca0000000000 */
[----:B------:R-:W-:-:S04]  /*0480*/  ISETP.LT.AND P3, PT, R20, R0, !P3 ;  /* 0x000000001400720c */ /* 0x000fc80005f61270 */
[----:B------:R-:W-:-:S13]  /*0490*/  PLOP3.LUT P3, PT, P0, P3, P1, 0x80, 0x0 ;  /* 0x000000000000781c */ /* 0x000fda0000767010 */
[----:B-1----:R-:W-:-:S04]  /*04a0*/  @P3 IMAD.WIDE R16, R21, 0x4, R16 ;  /* 0x0000000415103825 */ /* 0x002fc800078e0210 */
[----:B--2---:R-:W-:Y:S01]  /*04b0*/  @P3 IMAD.WIDE R14, R13, 0x4, R14 ;  /* 0x000000040d0e3825 */ /* 0x004fe200078e020e */
[----:B---3--:R2:W-:Y:S04]  /*04c0*/  @P2 STS [R6], R27 ;  /* 0x0000001b06002388 */ /* 0x0085e80000000800 */
[----:B----4-:R2:W-:Y:S01]  /*04d0*/  @P2 STS [R8], R29 ;  /* 0x0000001d08002388 */ /* 0x0105e20000000800 */
[----:B------:R-:W-:Y:S08]  /*04e0*/  BAR.SYNC.DEFER_BLOCKING 0x0 ;  /* 0x0000000000007b1d */ /* 0x000ff00000010000 */
[----:B------:R-:W-:Y:S06]  /*04f0*/  BAR.SYNC.DEFER_BLOCKING 0x0 ;  /* 0x0000000000007b1d */ /* 0x000fec0000010000 */
[----:B------:R-:W3:Y:S04]  /*0500*/  @P3 LDG.E R17, desc[UR8][R16.64] ;  /* 0x0000000810113981 */ /* 0x000ee8000c1e1900 */
[----:B------:R-:W4:Y:S01]  /*0510*/  @P3 LDG.E R15, desc[UR8][R14.64] ;  /* 0x000000080e0f3981 */ /* 0x000f22000c1e1900 */
[----:B------:R-:W-:-:S05]  /*0520*/  VIADD R18, R18, 0x2 ;  /* 0x0000000212127836 */ /* 0x000fca0000000000 */
[----:B------:R-:W-:Y:S01]  /*0530*/  ISETP.NE.AND P2, PT, R18, RZ, PT ;  /* 0x000000ff1200720c */ /* 0x000fe20003f45270 */
[----:B0-----:R-:W-:Y:S01]  /*0540*/  IMAD.MOV.U32 R20, RZ, RZ, R11 ;  /* 0x000000ffff147224 */ /* 0x001fe200078e000b */
[----:B------:R-:W-:Y:S01]  /*0550*/  IADD3 R5, PT, PT, R5, 0x20, RZ ;  /* 0x0000002005057810 */ /* 0x000fe20007ffe0ff */
[----:B------:R-:W-:Y:S02]  /*0560*/  VIADD R25, R25, 0x20 ;  /* 0x0000002019197836 */ /* 0x000fe40000000000 */
[C---:B------:R-:W-:Y:S01]  /*0570*/  IMAD R23, R20.reuse, 0x20, R23 ;  /* 0x0000002014177824 */ /* 0x040fe200078e0217 */
[----:B------:R-:W-:Y:S01]  /*0580*/  LEA R21, R20, R21, 0x5 ;  /* 0x0000001514157211 */ /* 0x000fe200078e28ff */
[C---:B------:R-:W-:Y:S02]  /*0590*/  IMAD.IADD R19, R12.reuse, 0x1, R19 ;  /* 0x000000010c137824 */ /* 0x040fe400078e0213 */
[----:B------:R-:W-:Y:S01]  /*05a0*/  IMAD.IADD R13, R12, 0x1, R13 ;  /* 0x000000010c0d7824 */ /* 0x000fe200078e020d */
[----:B---3--:R2:W-:Y:S04]  /*05b0*/  @P3 STS [R6], R17 ;  /* 0x0000001106003388 */ /* 0x0085e80000000800 */
[----:B----4-:R2:W-:Y:S01]  /*05c0*/  @P3 STS [R8], R15 ;  /* 0x0000000f08003388 */ /* 0x0105e20000000800 */
[----:B------:R-:W-:Y:S08]  /*05d0*/  BAR.SYNC.DEFER_BLOCKING 0x0 ;  /* 0x0000000000007b1d */ /* 0x000ff00000010000 */
[----:B------:R-:W-:Y:S06]  /*05e0*/  BAR.SYNC.DEFER_BLOCKING 0x0 ;  /* 0x0000000000007b1d */ /* 0x000fec0000010000 */
[----:B--2---:R-:W-:Y:S05]  /*05f0*/  @P2 BRA `(.L_x_11) ;  /* 0xfffffffc00642947 */ /* 0x004fea000383ffff */
[----:B------:R-:W-:-:S05]  /*0600*/  IMAD.SHL.U32 R5, R3, 0x10, RZ ;  /* 0x0000001003057824 */ /* 0x000fca00078e00ff */
[----:B------:R-:W-:-:S07]  /*0610*/  LOP3.LUT R5, R5, 0xffffffe0, RZ, 0xc0, !PT ;  /* 0xffffffe005057812 */ /* 0x000fce00078ec0ff */
.L_x_10:
[----:B------:R-:W-:-:S04]  /*0620*/  LOP3.LUT R3, R3, 0x1, RZ, 0xc0, !PT ;  /* 0x0000000103037812 */ /* 0x000fc800078ec0ff */
[----:B------:R-:W-:-:S13]  /*0630*/  ISETP.NE.U32.AND P2, PT, R3, 0x1, PT ;  /* 0x000000010300780c */ /* 0x000fda0003f45070 */
[----:B------:R-:W-:Y:S05]  /*0640*/  @P2 EXIT ;  /* 0x000000000000294d */ /* 0x000fea0003800000 */
[----:B------:R-:W-:Y:S01]  /*0650*/  IADD3 R13, PT, PT, R9, R5, RZ ;  /* 0x00000005090d7210 */ /* 0x000fe20007ffe0ff */
[----:B------:R-:W-:Y:S01]  /*0660*/  IMAD.IADD R3, R4, 0x1, R5 ;  /* 0x0000000104037824 */ /* 0x000fe200078e0205 */
[----:B------:R-:W-:Y:S02]  /*0670*/  BSSY.RECONVERGENT B0, `(.L_x_12) ;  /* 0x000000f000007945 */ /* 0x000fe40003800200 */
[----:B------:R-:W-:-:S04]  /*0680*/  ISETP.GE.AND P2, PT, R13, R2, PT ;  /* 0x000000020d00720c */ /* 0x000fc80003f46270 */
[----:B------:R-:W-:-:S04]  /*0690*/  ISETP.LT.AND P2, PT, R3, R0, !P2 ;  /* 0x000000000300720c */ /* 0x000fc80005741270 */
[----:B------:R-:W-:-:S13]  /*06a0*/  PLOP3.LUT P2, PT, P0, P2, P1, 0x80, 0x0 ;  /* 0x000000000000781c */ /* 0x000fda0000745010 */
[----:B------:R-:W-:Y:S05]  /*06b0*/  @!P2 BRA `(.L_x_13) ;  /* 0x000000000028a947 */ /* 0x000fea0003800000 */
[----:B------:R-:W0:Y:S01]  /*06c0*/  LDC.64 R4, c[0x0][0x380] ;  /* 0x0000e000ff047b82 */ /* 0x000e220000000a00 */
[----:B------:R-:W-:Y:S02]  /*06d0*/  IMAD R3, R3, R20, R7 ;  /* 0x0000001403037224 */ /* 0x000fe400078e0207 */
[----:B------:R-:W-:-:S05]  /*06e0*/  IMAD R9, R2, R13, R9 ;  /* 0x0000000d02097224 */ /* 0x000fca00078e0209 */
[----:B------:R-:W1:Y:S01]  /*06f0*/  LDC.64 R10, c[0x0][0x388] ;  /* 0x0000e200ff0a7b82 */ /* 0x000e620000000a00 */
[----:B0-----:R-:W-:-:S06]  /*0700*/  IMAD.WIDE R2, R3, 0x4, R4 ;  /* 0x0000000403027825 */ /* 0x001fcc00078e0204 */
[----:B------:R-:W2:Y:S01]  /*0710*/  LDG.E R3, desc[UR8][R2.64] ;  /* 0x0000000802037981 */ /* 0x000ea2000c1e1900 */
[----:B-1----:R-:W-:-:S06]  /*0720*/  IMAD.WIDE R4, R9, 0x4, R10 ;  /* 0x0000000409047825 */ /* 0x002fcc00078e020a */
[----:B------:R-:W3:Y:S04]  /*0730*/  LDG.E R5, desc[UR8][R4.64] ;  /* 0x0000000804057981 */ /* 0x000ee8000c1e1900 */
[----:B--2---:R0:W-:Y:S04]  /*0740*/  STS [R6], R3 ;  /* 0x0000000306007388 */ /* 0x0041e80000000800 */
[----:B---3--:R0:W-:Y:S02]  /*0750*/  STS [R8], R5 ;  /* 0x0000000508007388 */ /* 0x0081e40000000800 */
.L_x_13:
[----:B------:R-:W-:Y:S05]  /*0760*/  BSYNC.RECONVERGENT B0 ;  /* 0x0000000000007941 */ /* 0x000fea0003800200 */
.L_x_12:
[----:B------:R-:W-:Y:S08]  /*0770*/  BAR.SYNC.DEFER_BLOCKING 0x0 ;  /* 0x0000000000007b1d */ /* 0x000ff00000010000 */
[----:B------:R-:W-:Y:S06]  /*0780*/  BAR.SYNC.DEFER_BLOCKING 0x0 ;  /* 0x0000000000007b1d */ /* 0x000fec0000010000 */
[----:B------:R-:W-:Y:S05]  /*0790*/  EXIT ;  /* 0x000000000000794d */ /* 0x000fea0003800000 */
.L_x_14:
        /* <DEDUP_REMOVED lines=14> */
.L_x_205:


//--------------------- .text._Z18dev_householder_qrPfiii --------------------------
	.section	.text._Z18dev_householder_qrPfiii,"ax",@progbits
	.align	128
        .global         _Z18dev_householder_qrPfiii
        .type           _Z18dev_householder_qrPfiii,@function
        .size           _Z18dev_householder_qrPfiii,(.L_x_200 - _Z18dev_householder_qrPfiii)
        .other          _Z18dev_householder_qrPfiii,@"STO_CUDA_ENTRY STV_DEFAULT"
_Z18dev_householder_qrPfiii:
.text._Z18dev_householder_qrPfiii:
[----:B------:R-:W0:Y:S08]  /*0000*/  LDC R1, c[0x0][0x37c] ;  /* 0x0000df00ff017b82 */ /* 0x000e300000000800 */
[----:B------:R-:W1:Y:S01]  /*0010*/  LDC R0, c[0x0][0x38c] ;  /* 0x0000e300ff007b82 */ /* 0x000e620000000800 */
[----:B------:R-:W1:Y:S02]  /*0020*/  LDCU UR4, c[0x0][0x390] ;  /* 0x00007200ff0477ac */ /* 0x000e640008000800 */
[----:B-1----:R-:W-:-:S13]  /*0030*/  ISETP.LE.AND P0, PT, R0, UR4, PT ;  /* 0x0000000400007c0c */ /* 0x002fda000bf03270 */
[----:B0-----:R-:W-:Y:S05]  /*0040*/  @P0 EXIT ;  /* 0x000000000000094d */ /* 0x001fea0003800000 */
[----:B------:R-:W0:Y:S01]  /*0050*/  LDCU UR5, c[0x0][0x390] ;  /* 0x00007200ff0577ac */ /* 0x000e220008000800 */
[----:B------:R-:W-:Y:S01]  /*0060*/  HFMA2 R23, -RZ, RZ, 0, 0 ;  /* 0x00000000ff177431 */ /* 0x000fe200000001ff */
[----:B------:R-:W-:Y:S01]  /*0070*/  PRMT R22, RZ, 0x7610, R22 ;  /* 0x00007610ff167816 */ /* 0x000fe20000000016 */
[----:B------:R-:W1:Y:S01]  /*0080*/  LDCU UR38, c[0x0][0x388] ;  /* 0x00007100ff2677ac */ /* 0x000e620008000800 */
[----:B------:R-:W-:Y:S02]  /*0090*/  PRMT R19, RZ, 0x7610, R19 ;  /* 0x00007610ff137816 */ /* 0x000fe40000000013 */
[----:B------:R-:W-:Y:S01]  /*00a0*/  PRMT R18, RZ, 0x7610, R18 ;  /* 0x00007610ff127816 */ /* 0x000fe20000000012 */
[----:B------:R-:W-:Y:S01]  /*00b0*/  ULOP3.LUT UR4, URZ, UR4, URZ, 0x33, !UPT ;  /* 0x00000004ff047292 */ /* 0x000fe2000f8e33ff */
[----:B------:R-:W2:Y:S01]  /*00c0*/  LDCU.U16 UR39, c[0x0][0x390] ;  /* 0x00007200ff2777ac */ /* 0x000ea20008000400 */
[----:B------:R-:W3:Y:S01]  /*00d0*/  LDCU.U16 UR40, c[0x0][0x388] ;  /* 0x00007100ff2877ac */ /* 0x000ee20008000400 */
[----:B0-----:R-:W-:Y:S01]  /*00e0*/  MOV R2, UR5 ;  /* 0x0000000500027c02 */ /* 0x001fe20008000f00 */
[----:B------:R-:W0:Y:S01]  /*00f0*/  LDCU.64 UR36, c[0x0][0x358] ;  /* 0x00006b00ff2477ac */ /* 0x000e220008000a00 */
[----:B-1----:R-:W-:-:S12]  /*0100*/  UIADD3 UR38, UPT, UPT, UR4, UR38, URZ ;  /* 0x0000002604267290 */ /* 0x002fd8000fffe0ff */
.L_x_162:
[----:B------:R-:W1:Y:S01]  /*0110*/  LDCU UR4, c[0x0][0x38c] ;  /* 0x00007180ff0477ac */ /* 0x000e620008000800 */
[----:B------:R-:W4:Y:S01]  /*0120*/  LDC.64 R28, c[0x0][0x388] ;  /* 0x0000e200ff1c7b82 */ /* 0x000f220000000a00 */
[----:B--2---:R-:W-:Y:S01]  /*0130*/  IADD3 R0, PT, PT, R19, UR39, RZ ;  /* 0x0000002713007c10 */ /* 0x004fe2000fffe0ff */
[----:B------:R-:W2:Y:S01]  /*0140*/  LDCU UR5, c[0x0][0x390] ;  /* 0x00007200ff0577ac */ /* 0x000ea20008000800 */
[----:B------:R-:W-:Y:S02]  /*0150*/  MOV R33, R2 ;  /* 0x0000000200217202 */ /* 0x000fe40000000f00 */
[----:B------:R-:W-:Y:S02]  /*0160*/  IADD3 R0, PT, PT, RZ, -R0, RZ ;  /* 0x80000000ff007210 */ /* 0x000fe40007ffe0ff */
[----:B------:R-:W-:Y:S02]  /*0170*/  IADD3 R34, PT, PT, -R23, UR38, RZ ;  /* 0x0000002617227c10 */ /* 0x000fe4000fffe1ff */
[----:B------:R-:W-:-:S02]  /*0180*/  PRMT R24, R0, 0x7710, RZ ;  /* 0x0000771000187816 */ /* 0x000fc400000000ff */
[----:B------:R-:W-:Y:S02]  /*0190*/  IADD3 R0, PT, PT, R22, UR39, RZ ;  /* 0x0000002716007c10 */ /* 0x000fe4000fffe0ff */
[----:B---3--:R-:W-:Y:S01]  /*01a0*/  IADD3 R3, PT, PT, R24, UR40, RZ ;  /* 0x0000002818037c10 */ /* 0x008fe2000fffe0ff */
[----:B-1----:R-:W-:Y:S01]  /*01b0*/  UIADD3 UR4, UPT, UPT, UR4, -0x1, URZ ;  /* 0xffffffff04047890 */ /* 0x002fe2000fffe0ff */
[----:B--2---:R-:W-:-:S05]  /*01c0*/  IADD3 R32, PT, PT, R23, UR5, RZ ;  /* 0x0000000517207c10 */ /* 0x004fca000fffe0ff */
[----:B------:R-:W-:Y:S02]  /*01d0*/  ISETP.NE.AND P0, PT, R2, UR4, PT ;  /* 0x0000000402007c0c */ /* 0x000fe4000bf05270 */
[----:B----4-:R-:W-:-:S13]  /*01e0*/  ISETP.EQ.AND P1, PT, R28, R29, PT ;  /* 0x0000001d1c00720c */ /* 0x010fda0003f22270 */
[----:B0-----:R-:W-:Y:S05]  /*01f0*/  @!P0 EXIT P1 ;  /* 0x000000000000894d */ /* 0x001fea0000800000 */
[----:B------:R-:W-:Y:S02]  /*0200*/  MOV R6, 0x0 ;  /* 0x0000000000067802 */ /* 0x000fe40000000f00 */
[----:B------:R-:W-:Y:S02]  /*0210*/  IADD3 R2, PT, PT, R32, 0x1, RZ ;  /* 0x0000000120027810 */ /* 0x000fe40007ffe0ff */
[----:B------:R-:W-:Y:S02]  /*0220*/  IADD3 R0, PT, PT, RZ, -R0, RZ ;  /* 0x80000000ff007210 */ /* 0x000fe40007ffe0ff */
[----:B------:R-:W0:Y:S01]  /*0230*/  LDC.64 R6, c[0x4][R6] ;  /* 0x0100000006067b82 */ /* 0x000e220000000a00 */
[----:B------:R-:W-:Y:S02]  /*0240*/  VIMNMX R29, PT, PT, R2, R29, !PT ;  /* 0x0000001d021d7248 */ /* 0x000fe40007fe0100 */
[-C--:B------:R-:W-:Y:S02]  /*0250*/  IADD3 R31, PT, PT, -R33, R28.reuse, RZ ;  /* 0x0000001c211f7210 */ /* 0x080fe40007ffe1ff */
[----:B------:R-:W-:-:S02]  /*0260*/  IADD3 R30, PT, PT, -R32, R28, RZ ;  /* 0x0000001c201e7210 */ /* 0x000fc40007ffe1ff */
[----:B------:R-:W-:Y:S01]  /*0270*/  PRMT R0, R0, 0x7710, RZ ;  /* 0x0000771000007816 */ /* 0x000fe200000000ff */
[----:B------:R-:W-:Y:S01]  /*0280*/  IMAD.WIDE R4, R31, 0x4, RZ ;  /* 0x000000041f047825 */ /* 0x000fe200078e02ff */
[----:B------:R-:W-:Y:S02]  /*0290*/  LOP3.LUT R28, R3, 0x7, RZ, 0xc0, !PT ;  /* 0x00000007031c7812 */ /* 0x000fe400078ec0ff */
[C---:B------:R-:W-:Y:S02]  /*02a0*/  IADD3 R24, PT, PT, R29.reuse, R24, RZ ;  /* 0x000000181d187210 */ /* 0x040fe40007ffe0ff */
[----:B------:R-:W-:Y:S02]  /*02b0*/  IADD3 R27, PT, PT, R29, R0, RZ ;  /* 0x000000001d1b7210 */ /* 0x000fe40007ffe0ff */
[----:B------:R-:W-:Y:S02]  /*02c0*/  IADD3 R26, PT, PT, -R32, R29, RZ ;  /* 0x0000001d201a7210 */ /* 0x000fe40007ffe1ff */
[----:B------:R-:W-:-:S02]  /*02d0*/  IADD3 R25, PT, PT, R28, -0x1, RZ ;  /* 0xffffffff1c197810 */ /* 0x000fc40007ffe0ff */
[----:B------:R-:W-:-:S07]  /*02e0*/  LOP3.LUT R24, R24, 0x7, RZ, 0xc0, !PT ;  /* 0x0000000718187812 */ /* 0x000fce00078ec0ff */
[----:B------:R-:W-:-:S07]  /*02f0*/  LEPC R20, `(.L_x_15) ;  /* 0x000000001014794e */ /* 0x000fce0000000000 */
[----:B0-----:R-:W-:Y:S05]  /*0300*/  CALL.ABS.NOINC R6 ;  /* 0x0000000006007343 */ /* 0x001fea0003c00000 */
.L_x_15:
[----:B------:R-:W-:Y:S01]  /*0310*/  IADD3 R0, PT, PT, R18, UR39, RZ ;  /* 0x0000002712007c10 */ /* 0x000fe2000fffe0ff */
[----:B------:R-:W-:Y:S01]  /*0320*/  BSSY.RECONVERGENT B0, `(.L_x_16) ;  /* 0x00000a1000007945 */ /* 0x000fe20003800200 */
[----:B------:R-:W-:Y:S02]  /*0330*/  ISETP.GE.AND P0, PT, R31, 0x1, PT ;  /* 0x000000011f00780c */ /* 0x000fe40003f06270 */
[----:B------:R-:W-:Y:S02]  /*0340*/  IADD3 R0, PT, PT, RZ, -R0, RZ ;  /* 0x80000000ff007210 */ /* 0x000fe40007ffe0ff */
[----:B------:R-:W-:Y:S02]  /*0350*/  MOV R16, R4 ;  /* 0x0000000400107202 */ /* 0x000fe40000000f00 */
[----:B------:R-:W-:Y:S02]  /*0360*/  PRMT R0, R0, 0x7710, RZ ;  /* 0x0000771000007816 */ /* 0x000fe400000000ff */
[----:B------:R-:W-:-:S02]  /*0370*/  MOV R17, R5 ;  /* 0x0000000500117202 */ /* 0x000fc40000000f00 */
[----:B------:R-:W-:-:S04]  /*0380*/  IADD3 R0, PT, PT, R0, UR40, RZ ;  /* 0x0000002800007c10 */ /* 0x000fc8000fffe0ff */
[----:B------:R-:W-:-:S04]  /*0390*/  LOP3.LUT R3, R0, 0xf, RZ, 0xc0, !PT ;  /* 0x0000000f00037812 */ /* 0x000fc800078ec0ff */
[----:B------:R-:W-:Y:S01]  /*03a0*/  IADD3 R12, PT, PT, R3, -0x1, RZ ;  /* 0xffffffff030c7810 */ /* 0x000fe20007ffe0ff */
[----:B------:R-:W-:Y:S06]  /*03b0*/  @!P0 BRA `(.L_x_17) ;  /* 0x00000008005c8947 */ /* 0x000fec0003800000 */
[----:B------:R-:W0:Y:S01]  /*03c0*/  LDC R0, c[0x0][0x388] ;  /* 0x0000e200ff007b82 */ /* 0x000e220000000800 */
[----:B------:R-:W0:Y:S01]  /*03d0*/  LDCU UR4, c[0x0][0x390] ;  /* 0x00007200ff0477ac */ /* 0x000e220008000800 */
[----:B------:R-:W-:Y:S01]  /*03e0*/  BSSY.RECONVERGENT B1, `(.L_x_18) ;  /* 0x0000045000017945 */ /* 0x000fe20003800200 */
[----:B------:R-:W-:Y:S02]  /*03f0*/  LOP3.LUT P0, RZ, R30, 0xf, RZ, 0xc0, !PT ;  /* 0x0000000f1eff7812 */ /* 0x000fe4000780c0ff */
[----:B0-----:R-:W-:-:S04]  /*0400*/  IADD3 R0, PT, PT, R23, UR4, -R0 ;  /* 0x0000000417007c10 */ /* 0x001fc8000fffe800 */
[----:B------:R-:W-:Y:S01]  /*0410*/  ISETP.GT.U32.AND P1, PT, R0, -0x10, PT ;  /* 0xfffffff00000780c */ /* 0x000fe20003f24070 */
[----:B------:R-:W-:-:S12]  /*0420*/  HFMA2 R0, -RZ, RZ, 0, 0 ;  /* 0x00000000ff007431 */ /* 0x000fd800000001ff */
[----:B------:R-:W-:Y:S05]  /*0430*/  @P1 BRA `(.L_x_19) ;  /* 0x0000000000fc1947 */ /* 0x000fea0003800000 */
[----:B------:R-:W0:Y:S01]  /*0440*/  LDC R13, c[0x0][0x38c] ;  /* 0x0000e300ff0d7b82 */ /* 0x000e220000000800 */
[----:B------:R-:W-:Y:S02]  /*0450*/  IADD3 R14, P1, PT, R16, 0x20, RZ ;  /* 0x00000020100e7810 */ /* 0x000fe40007f3e0ff */
[----:B------:R-:W-:Y:S02]  /*0460*/  LOP3.LUT R0, R30, 0xfffffff0, RZ, 0xc0, !PT ;  /* 0xfffffff01e007812 */ /* 0x000fe400078ec0ff */
[----:B------:R-:W-:Y:S02]  /*0470*/  IADD3.X R15, PT, PT, RZ, R17, RZ, P1, !PT ;  /* 0x00000011ff0f7210 */ /* 0x000fe40000ffe4ff */
[----:B------:R-:W-:Y:S01]  /*0480*/  IADD3 R35, PT, PT, -R0, RZ, RZ ;  /* 0x000000ff00237210 */ /* 0x000fe20007ffe1ff */
[----:B0-----:R-:W-:-:S07]  /*0490*/  IMAD R36, R33, R13, R33 ;  /* 0x0000000d21247224 */ /* 0x001fce00078e0221 */
.L_x_20:
[----:B----4-:R-:W0:Y:S02]  /*04a0*/  LDC.64 R4, c[0x0][0x380] ;  /* 0x0000e000ff047b82 */ /* 0x010e240000000a00 */
[----:B0-----:R-:W-:-:S05]  /*04b0*/  IMAD.WIDE R4, R36, 0x4, R4 ;  /* 0x0000000424047825 */ /* 0x001fca00078e0204 */
[----:B------:R0:W2:Y:S01]  /*04c0*/  LDG.E R7, desc[UR36][R4.64] ;  /* 0x0000002404077981 */ /* 0x0000a2000c1e1900 */
[----:B------:R-:W-:Y:S01]  /*04d0*/  IMAD.WIDE R20, R13, 0x4, R4 ;  /* 0x000000040d147825 */ /* 0x000fe200078e0204 */
[----:B0-----:R-:W-:Y:S02]  /*04e0*/  MOV R4, R14 ;  /* 0x0000000e00047202 */ /* 0x001fe40000000f00 */
[----:B------:R-:W-:-:S05]  /*04f0*/  MOV R5, R15 ;  /* 0x0000000f00057202 */ /* 0x000fca0000000f00 */
[----:B--2---:R0:W-:Y:S04]  /*0500*/  ST.E desc[UR36][R4.64+-0x20], R7 ;  /* 0xffffe00704007985 */ /* 0x0041e8000c101924 */
[----:B------:R-:W2:Y:S01]  /*0510*/  LDG.E R37, desc[UR36][R20.64] ;  /* 0x0000002414257981 */ /* 0x000ea2000c1e1900 */
[----:B------:R-:W-:-:S03]  /*0520*/  IMAD.WIDE R14, R13, 0x4, R20 ;  /* 0x000000040d0e7825 */ /* 0x000fc600078e0214 */
[----:B--2---:R1:W-:Y:S04]  /*0530*/  ST.E desc[UR36][R4.64+-0x1c], R37 ;  /* 0xffffe42504007985 */ /* 0x0043e8000c101924 */
[----:B------:R-:W2:Y:S01]  /*0540*/  LDG.E R39, desc[UR36][R14.64] ;  /* 0x000000240e277981 */ /* 0x000ea2000c1e1900 */
[----:B------:R-:W-:-:S03]  /*0550*/  IMAD.WIDE R10, R13, 0x4, R14 ;  /* 0x000000040d0a7825 */ /* 0x000fc600078e020e */
[----:B--2---:R2:W-:Y:S04]  /*0560*/  ST.E desc[UR36][R4.64+-0x18], R39 ;  /* 0xffffe82704007985 */ /* 0x0045e8000c101924 */
[----:B------:R-:W3:Y:S01]  /*0570*/  LDG.E R41, desc[UR36][R10.64] ;  /* 0x000000240a297981 */ /* 0x000ee2000c1e1900 */
[----:B------:R-:W-:-:S03]  /*0580*/  IMAD.WIDE R8, R13, 0x4, R10 ;  /* 0x000000040d087825 */ /* 0x000fc600078e020a */
[----:B---3--:R3:W-:Y:S04]  /*0590*/  ST.E desc[UR36][R4.64+-0x14], R41 ;  /* 0xffffec2904007985 */ /* 0x0087e8000c101924 */
[----:B------:R-:W4:Y:S01]  /*05a0*/  LDG.E R43, desc[UR36][R8.64] ;  /* 0x00000024082b7981 */ /* 0x000f22000c1e1900 */
[----:B0-----:R-:W-:-:S03]  /*05b0*/  IMAD.WIDE R6, R13, 0x4, R8 ;  /* 0x000000040d067825 */ /* 0x001fc600078e0208 */
[----:B----4-:R0:W-:Y:S04]  /*05c0*/  ST.E desc[UR36][R4.64+-0x10], R43 ;  /* 0xfffff02b04007985 */ /* 0x0101e8000c101924 */
[----:B------:R-:W4:Y:S01]  /*05d0*/  LDG.E R45, desc[UR36][R6.64] ;  /* 0x00000024062d7981 */ /* 0x000f22000c1e1900 */
[----:B------:R-:W-:-:S03]  /*05e0*/  IMAD.WIDE R20, R13, 0x4, R6 ;  /* 0x000000040d147825 */ /* 0x000fc600078e0206 */
[----:B----4-:R4:W-:Y:S04]  /*05f0*/  ST.E desc[UR36][R4.64+-0xc], R45 ;  /* 0xfffff42d04007985 */ /* 0x0109e8000c101924 */
[----:B-1----:R-:W5:Y:S01]  /*0600*/  LDG.E R37, desc[UR36][R20.64] ;  /* 0x0000002414257981 */ /* 0x002f62000c1e1900 */
[----:B------:R-:W-:-:S03]  /*0610*/  IMAD.WIDE R14, R13, 0x4, R20 ;  /* 0x000000040d0e7825 */ /* 0x000fc600078e0214 */
[----:B-----5:R1:W-:Y:S04]  /*0620*/  ST.E desc[UR36][R4.64+-0x8], R37 ;  /* 0xfffff82504007985 */ /* 0x0203e8000c101924 */
[----:B--2---:R-:W2:Y:S01]  /*0630*/  LDG.E R39, desc[UR36][R14.64] ;  /* 0x000000240e277981 */ /* 0x004ea2000c1e1900 */
[----:B------:R-:W-:-:S03]  /*0640*/  IMAD.WIDE R10, R13, 0x4, R14 ;  /* 0x000000040d0a7825 */ /* 0x000fc600078e020e */
[----:B--2---:R2:W-:Y:S04]  /*0650*/  ST.E desc[UR36][R4.64+-0x4], R39 ;  /* 0xfffffc2704007985 */ /* 0x0045e8000c101924 */
[----:B---3--:R-:W3:Y:S01]  /*0660*/  LDG.E R41, desc[UR36][R10.64] ;  /* 0x000000240a297981 */ /* 0x008ee2000c1e1900 */
[----:B------:R-:W-:-:S03]  /*0670*/  IMAD.WIDE R8, R13, 0x4, R10 ;  /* 0x000000040d087825 */ /* 0x000fc600078e020a */
[----:B---3--:R3:W-:Y:S04]  /*0680*/  ST.E desc[UR36][R4.64], R41 ;  /* 0x0000002904007985 */ /* 0x0087e8000c101924 */
[----:B0-----:R-:W5:Y:S01]  /*0690*/  LDG.E R43, desc[UR36][R8.64] ;  /* 0x00000024082b7981 */ /* 0x001f62000c1e1900 */
[----:B------:R-:W-:-:S03]  /*06a0*/  IMAD.WIDE R6, R13, 0x4, R8 ;  /* 0x000000040d067825 */ /* 0x000fc600078e0208 */
[----:B-----5:R0:W-:Y:S04]  /*06b0*/  ST.E desc[UR36][R4.64+0x4], R43 ;  /* 0x0000042b04007985 */ /* 0x0201e8000c101924 */
[----:B----4-:R-:W4:Y:S01]  /*06c0*/  LDG.E R45, desc[UR36][R6.64] ;  /* 0x00000024062d7981 */ /* 0x010f22000c1e1900 */
        /* <DEDUP_REMOVED lines=8> */
[----:B---3--:R-:W2:Y:S01]  /*0750*/  LDG.E R41, desc[UR36][R10.64] ;  /* 0x000000240a297981 */ /* 0x008ea2000c1e1900 */
[----:B------:R-:W-:-:S03]  /*0760*/  IMAD.WIDE R8, R13, 0x4, R10 ;  /* 0x000000040d087825 */ /* 0x000fc600078e020a */
[----:B--2---:R4:W-:Y:S04]  /*0770*/  ST.E desc[UR36][R4.64+0x14], R41 ;  /* 0x0000142904007985 */ /* 0x0049e8000c101924 */
[----:B0-----:R-:W2:Y:S01]  /*0780*/  LDG.E R43, desc[UR36][R8.64] ;  /* 0x00000024082b7981 */ /* 0x001ea2000c1e1900 */
[----:B------:R-:W-:-:S03]  /*0790*/  IMAD.WIDE R6, R13, 0x4, R8 ;  /* 0x000000040d067825 */ /* 0x000fc600078e0208 */
[----:B--2---:R4:W-:Y:S04]  /*07a0*/  ST.E desc[UR36][R4.64+0x18], R43 ;  /* 0x0000182b04007985 */ /* 0x0049e8000c101924 */
[----:B------:R-:W2:Y:S01]  /*07b0*/  LDG.E R7, desc[UR36][R6.64] ;  /* 0x0000002406077981 */ /* 0x000ea2000c1e1900 */
[----:B------:R-:W-:Y:S02]  /*07c0*/  IADD3 R35, PT, PT, R35, 0x10, RZ ;  /* 0x0000001023237810 */ /* 0x000fe40007ffe0ff */
[----:B------:R-:W-:Y:S02]  /*07d0*/  IADD3 R14, P2, PT, R4, 0x40, RZ ;  /* 0x00000040040e7810 */ /* 0x000fe40007f5e0ff */
[----:B------:R-:W-:Y:S02]  /*07e0*/  ISETP.NE.AND P1, PT, R35, RZ, PT ;  /* 0x000000ff2300720c */ /* 0x000fe40003f25270 */
[----:B------:R-:W-:-:S02]  /*07f0*/  IADD3.X R15, PT, PT, RZ, R5, RZ, P2, !PT ;  /* 0x00000005ff0f7210 */ /* 0x000fc400017fe4ff */
[----:B------:R-:W-:Y:S01]  /*0800*/  LEA R36, R13, R36, 0x4 ;  /* 0x000000240d247211 */ /* 0x000fe200078e20ff */
[----:B--2---:R4:W-:Y:S08]  /*0810*/  ST.E desc[UR36][R4.64+0x1c], R7 ;  /* 0x00001c0704007985 */ /* 0x0049f0000c101924 */
[----:B------:R-:W-:Y:S05]  /*0820*/  @P1 BRA `(.L_x_20) ;  /* 0xfffffffc001c1947 */ /* 0x000fea000383ffff */
.L_x_19:
[----:B------:R-:W-:Y:S05]  /*0830*/  BSYNC.RECONVERGENT B1 ;  /* 0x0000000000017941 */ /* 0x000fea0003800200 */
.L_x_18:
[----:B------:R-:W-:Y:S05]  /*0840*/  @!P0 BRA `(.L_x_17) ;  /* 0x0000000400388947 */ /* 0x000fea0003800000 */
[----:B------:R-:W-:Y:S01]  /*0850*/  ISETP.GE.U32.AND P0, PT, R12, 0x7, PT ;  /* 0x000000070c00780c */ /* 0x000fe20003f06070 */
[----:B------:R-:W-:Y:S01]  /*0860*/  BSSY.RECONVERGENT B1, `(.L_x_21) ;  /* 0x0000021000017945 */ /* 0x000fe20003800200 */
[----:B------:R-:W-:-:S11]  /*0870*/  LOP3.LUT P1, RZ, R3, 0x7, RZ, 0xc0, !PT ;  /* 0x0000000703ff7812 */ /* 0x000fd6000782c0ff */
[----:B------:R-:W-:Y:S05]  /*0880*/  @!P0 BRA `(.L_x_22) ;  /* 0x0000000000788947 */ /* 0x000fea0003800000 */
[----:B------:R-:W0:Y:S01]  /*0890*/  LDC R13, c[0x0][0x38c] ;  /* 0x0000e300ff0d7b82 */ /* 0x000e220000000800 */
[----:B----4-:R-:W-:-:S07]  /*08a0*/  IADD3 R4, PT, PT, R0, R33, RZ ;  /* 0x0000002100047210 */ /* 0x010fce0007ffe0ff */
[----:B------:R-:W1:Y:S01]  /*08b0*/  LDC.64 R8, c[0x0][0x380] ;  /* 0x0000e000ff087b82 */ /* 0x000e620000000a00 */
[----:B0-----:R-:W-:-:S04]  /*08c0*/  IMAD R5, R4, R13, R33 ;  /* 0x0000000d04057224 */ /* 0x001fc800078e0221 */
[----:B-1----:R-:W-:-:S05]  /*08d0*/  IMAD.WIDE R8, R5, 0x4, R8 ;  /* 0x0000000405087825 */ /* 0x002fca00078e0208 */
[----:B------:R-:W2:Y:S01]  /*08e0*/  LDG.E R35, desc[UR36][R8.64] ;  /* 0x0000002408237981 */ /* 0x000ea2000c1e1900 */
[----:B------:R-:W-:-:S04]  /*08f0*/  IMAD.WIDE.U32 R6, R0, 0x4, R16 ;  /* 0x0000000400067825 */ /* 0x000fc800078e0010 */
[C---:B------:R-:W-:Y:S01]  /*0900*/  IMAD.WIDE R4, R13.reuse, 0x4, R8 ;  /* 0x000000040d047825 */ /* 0x040fe200078e0208 */
        /* <DEDUP_REMOVED lines=10> */
[----:B------:R-:W3:Y:S01]  /*09b0*/  LDG.E R43, desc[UR36][R10.64] ;  /* 0x000000240a2b7981 */ /* 0x000ee2000c1e1900 */
[----:B------:R-:W-:-:S03]  /*09c0*/  IMAD.WIDE R8, R13, 0x4, R10 ;  /* 0x000000040d087825 */ /* 0x000fc600078e020a */
[----:B---3--:R2:W-:Y:S04]  /*09d0*/  ST.E desc[UR36][R6.64+0x10], R43 ;  /* 0x0000102b06007985 */ /* 0x0085e8000c101924 */
[----:B0-----:R-:W3:Y:S01]  /*09e0*/  LDG.E R35, desc[UR36][R8.64] ;  /* 0x0000002408237981 */ /* 0x001ee2000c1e1900 */
[----:B------:R-:W-:-:S03]  /*09f0*/  IMAD.WIDE R4, R13, 0x4, R8 ;  /* 0x000000040d047825 */ /* 0x000fc600078e0208 */
[----:B---3--:R2:W-:Y:S04]  /*0a00*/  ST.E desc[UR36][R6.64+0x14], R35 ;  /* 0x0000142306007985 */ /* 0x0085e8000c101924 */
[----:B-1----:R-:W3:Y:S01]  /*0a10*/  LDG.E R37, desc[UR36][R4.64] ;  /* 0x0000002404257981 */ /* 0x002ee2000c1e1900 */
[----:B------:R-:W-:-:S03]  /*0a20*/  IMAD.WIDE R20, R13, 0x4, R4 ;  /* 0x000000040d147825 */ /* 0x000fc600078e0204 */
[----:B---3--:R2:W-:Y:S04]  /*0a30*/  ST.E desc[UR36][R6.64+0x18], R37 ;  /* 0x0000182506007985 */ /* 0x0085e8000c101924 */
[----:B------:R-:W3:Y:S01]  /*0a40*/  LDG.E R21, desc[UR36][R20.64] ;  /* 0x0000002414157981 */ /* 0x000ee2000c1e1900 */
[----:B------:R-:W-:-:S03]  /*0a50*/  IADD3 R0, PT, PT, R0, 0x8, RZ ;  /* 0x0000000800007810 */ /* 0x000fc60007ffe0ff */
[----:B---3--:R2:W-:Y:S04]  /*0a60*/  ST.E desc[UR36][R6.64+0x1c], R21 ;  /* 0x00001c1506007985 */ /* 0x0085e8000c101924 */
.L_x_22:
[----:B------:R-:W-:Y:S05]  /*0a70*/  BSYNC.RECONVERGENT B1 ;  /* 0x0000000000017941 */ /* 0x000fea0003800200 */
.L_x_21:
[----:B------:R-:W-:Y:S05]  /*0a80*/  @!P1 BRA `(.L_x_17) ;  /* 0x0000000000a89947 */ /* 0x000fea0003800000 */
[----:B------:R-:W-:Y:S01]  /*0a90*/  ISETP.GE.U32.AND P0, PT, R25, 0x3, PT ;  /* 0x000000031900780c */ /* 0x000fe20003f06070 */
[----:B------:R-:W-:Y:S01]  /*0aa0*/  BSSY.RECONVERGENT B1, `(.L_x_23) ;  /* 0x0000016000017945 */ /* 0x000fe20003800200 */
[----:B------:R-:W-:-:S04]  /*0ab0*/  LOP3.LUT R13, R28, 0x3, RZ, 0xc0, !PT ;  /* 0x000000031c0d7812 */ /* 0x000fc800078ec0ff */
[----:B------:R-:W-:-:S07]  /*0ac0*/  ISETP.NE.AND P1, PT, R13, RZ, PT ;  /* 0x000000ff0d00720c */ /* 0x000fce0003f25270 */
[----:B------:R-:W-:Y:S06]  /*0ad0*/  @!P0 BRA `(.L_x_24) ;  /* 0x0000000000488947 */ /* 0x000fec0003800000 */
[----:B----4-:R-:W2:Y:S01]  /*0ae0*/  LDC R5, c[0x0][0x38c] ;  /* 0x0000e300ff057b82 */ /* 0x010ea20000000800 */
[----:B------:R-:W-:-:S07]  /*0af0*/  IADD3 R4, PT, PT, R0, R33, RZ ;  /* 0x0000002100047210 */ /* 0x000fce0007ffe0ff */
[----:B------:R-:W0:Y:S01]  /*0b00*/  LDC.64 R14, c[0x0][0x380] ;  /* 0x0000e000ff0e7b82 */ /* 0x000e220000000a00 */
[----:B--2---:R-:W-:-:S04]  /*0b10*/  IMAD R7, R4, R5, R33 ;  /* 0x0000000504077224 */ /* 0x004fc800078e0221 */
[----:B0-----:R-:W-:-:S05]  /*0b20*/  IMAD.WIDE R14, R7, 0x4, R14 ;  /* 0x00000004070e7825 */ /* 0x001fca00078e020e */
        /* <DEDUP_REMOVED lines=10> */
[----:B------:R-:W2:Y:S01]  /*0bd0*/  LDG.E R5, desc[UR36][R4.64] ;  /* 0x0000002404057981 */ /* 0x000ea2000c1e1900 */
[----:B------:R-:W-:-:S03]  /*0be0*/  IADD3 R0, PT, PT, R0, 0x4, RZ ;  /* 0x0000000400007810 */ /* 0x000fc60007ffe0ff */
[----:B--2---:R0:W-:Y:S04]  /*0bf0*/  ST.E desc[UR36][R6.64+0xc], R5 ;  /* 0x00000c0506007985 */ /* 0x0041e8000c101924 */
.L_x_24:
[----:B------:R-:W-:Y:S05]  /*0c00*/  BSYNC.RECONVERGENT B1 ;  /* 0x0000000000017941 */ /* 0x000fea0003800200 */
.L_x_23:
[----:B------:R-:W-:Y:S05]  /*0c10*/  @!P1 BRA `(.L_x_17) ;  /* 0x0000000000449947 */ /* 0x000fea0003800000 */
[----:B------:R-:W1:Y:S01]  /*0c20*/  LDC R15, c[0x0][0x38c] ;  /* 0x0000e300ff0f7b82 */ /* 0x000e620000000800 */
[----:B0-2---:R-:W-:-:S07]  /*0c30*/  IADD3 R6, PT, PT, R0, R33, RZ ;  /* 0x0000002100067210 */ /* 0x005fce0007ffe0ff */
[----:B----4-:R-:W0:Y:S01]  /*0c40*/  LDC.64 R4, c[0x0][0x380] ;  /* 0x0000e000ff047b82 */ /* 0x010e220000000a00 */
[----:B-1----:R-:W-:-:S04]  /*0c50*/  IMAD R7, R6, R15, R33 ;  /* 0x0000000f06077224 */ /* 0x002fc800078e0221 */
[----:B0-----:R-:W-:-:S05]  /*0c60*/  IMAD.WIDE R4, R7, 0x4, R4 ;  /* 0x0000000407047825 */ /* 0x001fca00078e0204 */
[----:B------:R-:W2:Y:S01]  /*0c70*/  LDG.E R9, desc[UR36][R4.64] ;  /* 0x0000002404097981 */ /* 0x000ea2000c1e1900 */
[----:B------:R-:W-:Y:S01]  /*0c80*/  IMAD.WIDE.U32 R6, R0, 0x4, R16 ;  /* 0x0000000400067825 */ /* 0x000fe200078e0010 */
[----:B------:R-:W-:-:S04]  /*0c90*/  ISETP.NE.AND P0, PT, R13, 0x1, PT ;  /* 0x000000010d00780c */ /* 0x000fc80003f05270 */
[----:B--2---:R1:W-:Y:S09]  /*0ca0*/  ST.E desc[UR36][R6.64], R9 ;  /* 0x0000000906007985 */ /* 0x0043f2000c101924 */
[----:B------:R-:W-:Y:S05]  /*0cb0*/  @!P0 BRA `(.L_x_17) ;  /* 0x00000000001c8947 */ /* 0x000fea0003800000 */
[----:B------:R-:W-:-:S05]  /*0cc0*/  IMAD.WIDE R4, R15, 0x4, R4 ;  /* 0x000000040f047825 */ /* 0x000fca00078e0204 */
[----:B------:R-:W2:Y:S01]  /*0cd0*/  LDG.E R11, desc[UR36][R4.64] ;  /* 0x00000024040b7981 */ /* 0x000ea2000c1e1900 */
[----:B------:R-:W-:-:S13]  /*0ce0*/  ISETP.NE.AND P0, PT, R13, 0x2, PT ;  /* 0x000000020d00780c */ /* 0x000fda0003f05270 */
[----:B-1----:R-:W-:Y:S01]  /*0cf0*/  @P0 IMAD.WIDE R8, R15, 0x4, R4 ;  /* 0x000000040f080825 */ /* 0x002fe200078e0204 */
[----:B--2---:R3:W-:Y:S05]  /*0d00*/  ST.E desc[UR36][R6.64+0x4], R11 ;  /* 0x0000040b06007985 */ /* 0x0047ea000c101924 */
[----:B------:R-:W2:Y:S04]  /*0d10*/  @P0 LDG.E R9, desc[UR36][R8.64] ;  /* 0x0000002408090981 */ /* 0x000ea8000c1e1900 */
[----:B--2---:R3:W-:Y:S02]  /*0d20*/  @P0 ST.E desc[UR36][R6.64+0x8], R9 ;  /* 0x0000080906000985 */ /* 0x0047e4000c101924 */
.L_x_17:
[----:B------:R-:W-:Y:S05]  /*0d30*/  BSYNC.RECONVERGENT B0 ;  /* 0x0000000000007941 */ /* 0x000fea0003800200 */
.L_x_16:
[----:B01234-:R-:W2:Y:S01]  /*0d40*/  LD.E R7, desc[UR36][R16.64] ;  /* 0x0000002410077980 */ /* 0x01fea2000c101900 */
[----:B------:R-:W-:Y:S01]  /*0d50*/  ISETP.GE.AND P1, PT, R31, 0x1, PT ;  /* 0x000000011f00780c */ /* 0x000fe20003f26270 */
[----:B------:R-:W-:Y:S01]  /*0d60*/  BSSY.RECONVERGENT B0, `(.L_x_25) ;  /* 0x00000e5000007945 */ /* 0x000fe20003800200 */
[----:B--2---:R-:W-:-:S04]  /*0d70*/  FSETP.LT.AND P0, PT, R7, RZ, PT ;  /* 0x000000ff0700720b */ /* 0x004fc80003f01000 */
[----:B------:R-:W-:Y:S02]  /*0d80*/  SEL R6, RZ, 0xffffffff, !P0 ;  /* 0xffffffffff067807 */ /* 0x000fe40004000000 */
[----:B------:R-:W-:Y:S02]  /*0d90*/  FSETP.GE.AND P0, PT, R7, RZ, PT ;  /* 0x000000ff0700720b */ /* 0x000fe40003f06000 */
[----:B------:R-:W-:-:S04]  /*0da0*/  I2FP.F32.S32 R6, R6 ;  /* 0x0000000600067245 */ /* 0x000fc80000201400 */
[----:B------:R-:W-:Y:S01]  /*0db0*/  FSEL R6, R6, 1, !P0 ;  /* 0x3f80000006067808 */ /* 0x000fe20004000000 */
[----:B------:R-:W-:Y:S06]  /*0dc0*/  @!P1 BRA `(.L_x_26) ;  /* 0x0000000c00689947 */ /* 0x000fec0003800000 */
[----:B------:R-:W-:Y:S01]  /*0dd0*/  ISETP.GE.U32.AND P0, PT, R34, 0xf, PT ;  /* 0x0000000f2200780c */ /* 0x000fe20003f06070 */
[----:B------:R-:W-:Y:S01]  /*0de0*/  BSSY.RECONVERGENT B1, `(.L_x_27) ;  /* 0x000002e000017945 */ /* 0x000fe20003800200 */
[----:B------:R-:W-:Y:S01]  /*0df0*/  HFMA2 R9, -RZ, RZ, 0, 0 ;  /* 0x00000000ff097431 */ /* 0x000fe200000001ff */
[----:B------:R-:W-:-:S10]  /*0e00*/  MOV R0, RZ ;  /* 0x000000ff00007202 */ /* 0x000fd40000000f00 */
[----:B------:R-:W-:Y:S05]  /*0e10*/  @!P0 BRA `(.L_x_28) ;  /* 0x0000000000a88947 */ /* 0x000fea0003800000 */
[----:B------:R-:W-:Y:S01]  /*0e20*/  BSSY.RECONVERGENT B2, `(.L_x_29) ;  /* 0x0000028000027945 */ /* 0x000fe20003800200 */
[----:B------:R-:W-:Y:S02]  /*0e30*/  MOV R9, RZ ;  /* 0x000000ff00097202 */ /* 0x000fe40000000f00 */
[----:B------:R-:W-:-:S07]  /*0e40*/  MOV R0, RZ ;  /* 0x000000ff00007202 */ /* 0x000fce0000000f00 */
.L_x_30:
[----:B------:R-:W-:-:S05]  /*0e50*/  IMAD.WIDE.U32 R4, R9, 0x4, R16 ;  /* 0x0000000409047825 */ /* 0x000fca00078e0010 */
[----:B------:R-:W2:Y:S04]  /*0e60*/  LD.E R21, desc[UR36][R4.64] ;  /* 0x0000002404157980 */ /* 0x000ea8000c101900 */
[----:B------:R-:W3:Y:S04]  /*0e70*/  LD.E R35, desc[UR36][R4.64+0x4] ;  /* 0x0000042404237980 */ /* 0x000ee8000c101900 */
[----:B------:R-:W4:Y:S04]  /*0e80*/  LD.E R37, desc[UR36][R4.64+0x8] ;  /* 0x0000082404257980 */ /* 0x000f28000c101900 */
[----:B------:R-:W5:Y:S04]  /*0e90*/  LD.E R15, desc[UR36][R4.64+0xc] ;  /* 0x00000c24040f7980 */ /* 0x000f68000c101900 */
[----:B------:R-:W5:Y:S04]  /*0ea0*/  LD.E R14, desc[UR36][R4.64+0x10] ;  /* 0x00001024040e7980 */ /* 0x000f68000c101900 */
[----:B------:R-:W5:Y:S04]  /*0eb0*/  LD.E R13, desc[UR36][R4.64+0x14] ;  /* 0x00001424040d7980 */ /* 0x000f68000c101900 */
[----:B------:R-:W5:Y:S04]  /*0ec0*/  LD.E R11, desc[UR36][R4.64+0x18] ;  /* 0x00001824040b7980 */ /* 0x000f68000c101900 */
[----:B------:R-:W5:Y:S04]  /*0ed0*/  LD.E R10, desc[UR36][R4.64+0x1c] ;  /* 0x00001c24040a7980 */ /* 0x000f68000c101900 */
[----:B------:R-:W5:Y:S01]  /*0ee0*/  LD.E R8, desc[UR36][R4.64+0x20] ;  /* 0x0000202404087980 */ /* 0x000f62000c101900 */
[----:B--2---:R-:W-:-:S04]  /*0ef0*/  FFMA R0, R21, R21, R0 ;  /* 0x0000001515007223 */ /* 0x004fc80000000000 */
[----:B---3--:R-:W-:-:S04]  /*0f00*/  FFMA R0, R35, R35, R0 ;  /* 0x0000002323007223 */ /* 0x008fc80000000000 */
[----:B----4-:R-:W-:Y:S02]  /*0f10*/  FFMA R20, R37, R37, R0 ;  /* 0x0000002525147223 */ /* 0x010fe40000000000 */
[----:B------:R-:W2:Y:S02]  /*0f20*/  LD.E R0, desc[UR36][R4.64+0x24] ;  /* 0x0000242404007980 */ /* 0x000ea4000c101900 */
[----:B-----5:R-:W-:Y:S02]  /*0f30*/  FFMA R21, R15, R15, R20 ;  /* 0x0000000f0f157223 */ /* 0x020fe40000000014 */
[----:B------:R-:W3:Y:S02]  /*0f40*/  LD.E R15, desc[UR36][R4.64+0x28] ;  /* 0x00002824040f7980 */ /* 0x000ee4000c101900 */
[----:B------:R-:W-:Y:S02]  /*0f50*/  FFMA R20, R14, R14, R21 ;  /* 0x0000000e0e147223 */ /* 0x000fe40000000015 */
[----:B------:R-:W4:Y:S02]  /*0f60*/  LD.E R14, desc[UR36][R4.64+0x2c] ;  /* 0x00002c24040e7980 */ /* 0x000f24000c101900 */
[----:B------:R-:W-:-:S02]  /*0f70*/  FFMA R20, R13, R13, R20 ;  /* 0x0000000d0d147223 */ /* 0x000fc40000000014 */
[----:B------:R-:W5:Y:S02]  /*0f80*/  LD.E R13, desc[UR36][R4.64+0x30] ;  /* 0x00003024040d7980 */ /* 0x000f64000c101900 */
[----:B------:R-:W-:Y:S02]  /*0f90*/  FFMA R35, R11, R11, R20 ;  /* 0x0000000b0b237223 */ /* 0x000fe40000000014 */
[----:B------:R-:W5:Y:S04]  /*0fa0*/  LD.E R11, desc[UR36][R4.64+0x34] ;  /* 0x00003424040b7980 */ /* 0x000f68000c101900 */
[----:B------:R-:W5:Y:S04]  /*0fb0*/  LD.E R20, desc[UR36][R4.64+0x38] ;  /* 0x0000382404147980 */ /* 0x000f68000c101900 */
[----:B------:R-:W5:Y:S01]  /*0fc0*/  LD.E R21, desc[UR36][R4.64+0x3c] ;  /* 0x00003c2404157980 */ /* 0x000f62000c101900 */
[----:B------:R-:W-:-:S04]  /*0fd0*/  FFMA R35, R10, R10, R35 ;  /* 0x0000000a0a237223 */ /* 0x000fc80000000023 */
[----:B------:R-:W-:Y:S01]  /*0fe0*/  FFMA R35, R8, R8, R35 ;  /* 0x0000000808237223 */ /* 0x000fe20000000023 */
[----:B------:R-:W-:Y:S02]  /*0ff0*/  LOP3.LUT R8, R30, 0xfffffff0, RZ, 0xc0, !PT ;  /* 0xfffffff01e087812 */ /* 0x000fe400078ec0ff */
[----:B------:R-:W-:-:S04]  /*1000*/  IADD3 R9, PT, PT, R9, 0x10, RZ ;  /* 0x0000001009097810 */ /* 0x000fc80007ffe0ff */
[----:B------:R-:W-:Y:S01]  /*1010*/  ISETP.NE.AND P0, PT, R9, R8, PT ;  /* 0x000000080900720c */ /* 0x000fe20003f05270 */
[----:B--2---:R-:W-:-:S04]  /*1020*/  FFMA R0, R0, R0, R35 ;  /* 0x0000000000007223 */ /* 0x004fc80000000023 */
[----:B---3--:R-:W-:-:S04]  /*1030*/  FFMA R15, R15, R15, R0 ;  /* 0x0000000f0f0f7223 */ /* 0x008fc80000000000 */
[----:B----4-:R-:W-:-:S04]  /*1040*/  FFMA R14, R14, R14, R15 ;  /* 0x0000000e0e0e7223 */ /* 0x010fc8000000000f */
[----:B-----5:R-:W-:-:S04]  /*1050*/  FFMA R14, R13, R13, R14 ;  /* 0x0000000d0d0e7223 */ /* 0x020fc8000000000e */
[----:B------:R-:W-:-:S04]  /*1060*/  FFMA R11, R11, R11, R14 ;  /* 0x0000000b0b0b7223 */ /* 0x000fc8000000000e */
[----:B------:R-:W-:-:S04]  /*1070*/  FFMA R0, R20, R20, R11 ;  /* 0x0000001414007223 */ /* 0x000fc8000000000b */
[----:B------:R-:W-:Y:S01]  /*1080*/  FFMA R0, R21, R21, R0 ;  /* 0x0000001515007223 */ /* 0x000fe20000000000 */
[----:B------:R-:W-:Y:S06]  /*1090*/  @P0 BRA `(.L_x_30) ;  /* 0xfffffffc006c0947 */ /* 0x000fec000383ffff */
[----:B------:R-:W-:Y:S05]  /*10a0*/  BSYNC.RECONVERGENT B2 ;  /* 0x0000000000027941 */ /* 0x000fea0003800200 */
.L_x_29:
[----:B------:R-:W-:-:S07]  /*10b0*/  MOV R9, R8 ;  /* 0x0000000800097202 */ /* 0x000fce0000000f00 */
.L_x_28:
[----:B------:R-:W-:Y:S05]  /*10c0*/  BSYNC.RECONVERGENT B1 ;  /* 0x0000000000017941 */ /* 0x000fea0003800200 */
.L_x_27:
[----:B------:R-:W-:Y:S01]  /*10d0*/  LOP3.LUT P0, R13, R30, 0xf, RZ, 0xc0, !PT ;  /* 0x0000000f1e0d7812 */ /* 0x000fe2000780c0ff */
[----:B------:R-:W-:-:S12]  /*10e0*/  BSSY.RECONVERGENT B1, `(.L_x_31) ;  /* 0x0000035000017945 */ /* 0x000fd80003800200 */
[----:B------:R-:W-:Y:S05]  /*10f0*/  @!P0 BRA `(.L_x_32) ;  /* 0x0000000000cc8947 */ /* 0x000fea0003800000 */
[----:B------:R-:W-:Y:S01]  /*1100*/  ISETP.GE.U32.AND P0, PT, R12, 0x7, PT ;  /* 0x000000070c00780c */ /* 0x000fe20003f06070 */
[----:B------:R-:W-:Y:S01]  /*1110*/  BSSY.RECONVERGENT B2, `(.L_x_33) ;  /* 0x0000015000027945 */ /* 0x000fe20003800200 */
[----:B------:R-:W-:-:S11]  /*1120*/  LOP3.LUT P1, RZ, R3, 0x7, RZ, 0xc0, !PT ;  /* 0x0000000703ff7812 */ /* 0x000fd6000782c0ff */
[----:B------:R-:W-:Y:S05]  /*1130*/  @!P0 BRA `(.L_x_34) ;  /* 0x0000000000488947 */ /* 0x000fea0003800000 */
        /* <DEDUP_REMOVED lines=8> */
[----:B------:R-:W5:Y:S01]  /*11c0*/  LD.E R15, desc[UR36][R4.64+0x1c] ;  /* 0x00001c24040f7980 */ /* 0x000f62000c101900 */
[----:B------:R-:W-:Y:S01]  /*11d0*/  IADD3 R9, PT, PT, R9, 0x8, RZ ;  /* 0x0000000809097810 */ /* 0x000fe20007ffe0ff */
[----:B--2---:R-:W-:-:S04]  /*11e0*/  FFMA R0, R21, R21, R0 ;  /* 0x0000001515007223 */ /* 0x004fc80000000000 */
[----:B---3--:R-:W-:-:S04]  /*11f0*/  FFMA R0, R35, R35, R0 ;  /* 0x0000002323007223 */ /* 0x008fc80000000000 */
[----:B----4-:R-:W-:-:S04]  /*1200*/  FFMA R37, R37, R37, R0 ;  /* 0x0000002525257223 */ /* 0x010fc80000000000 */
[----:B-----5:R-:W-:-:S04]  /*1210*/  FFMA R14, R14, R14, R37 ;  /* 0x0000000e0e0e7223 */ /* 0x020fc80000000025 */
[----:B------:R-:W-:-:S04]  /*1220*/  FFMA R11, R11, R11, R14 ;  /* 0x0000000b0b0b7223 */ /* 0x000fc8000000000e */
[----:B------:R-:W-:-:S04]  /*1230*/  FFMA R11, R10, R10, R11 ;  /* 0x0000000a0a0b7223 */ /* 0x000fc8000000000b */
[----:B------:R-:W-:-:S04]  /*1240*/  FFMA R0, R8, R8, R11 ;  /* 0x0000000808007223 */ /* 0x000fc8000000000b */
[----:B------:R-:W-:-:S07]  /*1250*/  FFMA R0, R15, R15, R0 ;  /* 0x0000000f0f007223 */ /* 0x000fce0000000000 */
.L_x_34:
[----:B------:R-:W-:Y:S05]  /*1260*/  BSYNC.RECONVERGENT B2 ;  /* 0x0000000000027941 */ /* 0x000fea0003800200 */
.L_x_33:
[----:B------:R-:W-:Y:S05]  /*1270*/  @!P1 BRA `(.L_x_32) ;  /* 0x00000000006c9947 */ /* 0x000fea0003800000 */
[----:B------:R-:W-:Y:S01]  /*1280*/  ISETP.GE.U32.AND P1, PT, R25, 0x3, PT ;  /* 0x000000031900780c */ /* 0x000fe20003f26070 */
[----:B------:R-:W-:Y:S01]  /*1290*/  BSSY.RECONVERGENT B2, `(.L_x_35) ;  /* 0x000000e000027945 */ /* 0x000fe20003800200 */
[----:B------:R-:W-:-:S04]  /*12a0*/  LOP3.LUT R8, R28, 0x3, RZ, 0xc0, !PT ;  /* 0x000000031c087812 */ /* 0x000fc800078ec0ff */
[----:B------:R-:W-:-:S07]  /*12b0*/  ISETP.NE.AND P0, PT, R8, RZ, PT ;  /* 0x000000ff0800720c */ /* 0x000fce0003f05270 */
[----:B------:R-:W-:Y:S06]  /*12c0*/  @!P1 BRA `(.L_x_36) ;  /* 0x0000000000289947 */ /* 0x000fec0003800000 */
[----:B------:R-:W-:-:S05]  /*12d0*/  IMAD.WIDE.U32 R4, R9, 0x4, R16 ;  /* 0x0000000409047825 */ /* 0x000fca00078e0010 */
[----:B------:R-:W2:Y:S04]  /*12e0*/  LD.E R11, desc[UR36][R4.64] ;  /* 0x00000024040b7980 */ /* 0x000ea8000c101900 */
[----:B------:R-:W3:Y:S04]  /*12f0*/  LD.E R15, desc[UR36][R4.64+0x4] ;  /* 0x00000424040f7980 */ /* 0x000ee8000c101900 */
[----:B------:R-:W4:Y:S04]  /*1300*/  LD.E R21, desc[UR36][R4.64+0x8] ;  /* 0x0000082404157980 */ /* 0x000f28000c101900 */
[----:B------:R-:W5:Y:S01]  /*1310*/  LD.E R35, desc[UR36][R4.64+0xc] ;  /* 0x00000c2404237980 */ /* 0x000f62000c101900 */
[----:B------:R-:W-:Y:S01]  /*1320*/  IADD3 R9, PT, PT, R9, 0x4, RZ ;  /* 0x0000000409097810 */ /* 0x000fe20007ffe0ff */
[----:B--2---:R-:W-:-:S04]  /*1330*/  FFMA R0, R11, R11, R0 ;  /* 0x0000000b0b007223 */ /* 0x004fc80000000000 */
[----:B---3--:R-:W-:-:S04]  /*1340*/  FFMA R0, R15, R15, R0 ;  /* 0x0000000f0f007223 */ /* 0x008fc80000000000 */
[----:B----4-:R-:W-:-:S04]  /*1350*/  FFMA R0, R21, R21, R0 ;  /* 0x0000001515007223 */ /* 0x010fc80000000000 */
[----:B-----5:R-:W-:-:S07]  /*1360*/  FFMA R0, R35, R35, R0 ;  /* 0x0000002323007223 */ /* 0x020fce0000000000 */
.L_x_36:
[----:B------:R-:W-:Y:S05]  /*1370*/  BSYNC.RECONVERGENT B2 ;  /* 0x0000000000027941 */ /* 0x000fea0003800200 */
.L_x_35:
[----:B------:R-:W-:Y:S05]  /*1380*/  @!P0 BRA `(.L_x_32) ;  /* 0x0000000000288947 */ /* 0x000fea0003800000 */
[----:B------:R-:W-:-:S05]  /*1390*/  IMAD.WIDE.U32 R4, R9, 0x4, R16 ;  /* 0x0000000409047825 */ /* 0x000fca00078e0010 */
[----:B------:R-:W2:Y:S01]  /*13a0*/  LD.E R9, desc[UR36][R4.64] ;  /* 0x0000002404097980 */ /* 0x000ea2000c101900 */
[----:B------:R-:W-:Y:S01]  /*13b0*/  ISETP.NE.AND P0, PT, R8, 0x1, PT ;  /* 0x000000010800780c */ /* 0x000fe20003f05270 */
[----:B--2---:R-:W-:-:S12]  /*13c0*/  FFMA R0, R9, R9, R0 ;  /* 0x0000000909007223 */ /* 0x004fd80000000000 */
[----:B------:R-:W-:Y:S05]  /*13d0*/  @!P0 BRA `(.L_x_32) ;  /* 0x0000000000148947 */ /* 0x000fea0003800000 */
[----:B------:R-:W-:Y:S01]  /*13e0*/  ISETP.NE.AND P0, PT, R8, 0x2, PT ;  /* 0x000000020800780c */ /* 0x000fe20003f05270 */
[----:B------:R-:W2:-:S12]  /*13f0*/  LD.E R9, desc[UR36][R4.64+0x4] ;  /* 0x0000042404097980 */ /* 0x000e98000c101900 */
[----:B------:R-:W3:Y:S01]  /*1400*/  @P0 LD.E R11, desc[UR36][R4.64+0x8] ;  /* 0x00000824040b0980 */ /* 0x000ee2000c101900 */
[----:B--2---:R-:W-:-:S04]  /*1410*/  FFMA R0, R9, R9, R0 ;  /* 0x0000000909007223 */ /* 0x004fc80000000000 */
[----:B---3--:R-:W-:-:S07]  /*1420*/  @P0 FFMA R0, R11, R11, R0 ;  /* 0x0000000b0b000223 */ /* 0x008fce0000000000 */
.L_x_32:
[----:B------:R-:W-:Y:S05]  /*1430*/  BSYNC.RECONVERGENT B1 ;  /* 0x0000000000017941 */ /* 0x000fea0003800200 */
.L_x_31:
[----:B------:R-:W-:Y:S01]  /*1440*/  IADD3 R4, PT, PT, R0, -0xd000000, RZ ;  /* 0xf300000000047810 */ /* 0x000fe20007ffe0ff */
[----:B------:R0:W1:Y:S01]  /*1450*/  MUFU.RSQ R9, R0 ;  /* 0x0000000000097308 */ /* 0x0000620000001400 */
[----:B------:R-:W-:Y:S01]  /*1460*/  BSSY.RECONVERGENT B1, `(.L_x_37) ;  /* 0x000000b000017945 */ /* 0x000fe20003800200 */
[----:B------:R-:W-:Y:S02]  /*1470*/  ISETP.GE.U32.AND P0, PT, R34, 0xf, PT ;  /* 0x0000000f2200780c */ /* 0x000fe40003f06070 */
[----:B------:R-:W-:-:S13]  /*1480*/  ISETP.GT.U32.AND P1, PT, R4, 0x727fffff, PT ;  /* 0x727fffff0400780c */ /* 0x000fda0003f24070 */
[----:B01----:R-:W-:Y:S05]  /*1490*/  @!P1 BRA `(.L_x_38) ;  /* 0x00000000000c9947 */ /* 0x003fea0003800000 */
[----:B------:R-:W-:-:S07]  /*14a0*/  MOV R11, 0x14c0 ;  /* 0x000014c0000b7802 */ /* 0x000fce0000000f00 */
[----:B------:R-:W-:Y:S05]  /*14b0*/  CALL.REL.NOINC `($__internal_0_$__cuda_sm20_sqrt_rn_f32_slowpath) ;  /* 0x0000004c003c7944 */ /* 0x000fea0003c00000 */
[----:B------:R-:W-:Y:S05]  /*14c0*/  BRA `(.L_x_39) ;  /* 0x0000000000107947 */ /* 0x000fea0003800000 */
.L_x_38:
[C---:B------:R-:W-:Y:S01]  /*14d0*/  FMUL.FTZ R5, R9.reuse, R0 ;  /* 0x0000000009057220 */ /* 0x040fe20000410000 */
[----:B------:R-:W-:-:S03]  /*14e0*/  FMUL.FTZ R4, R9, 0.5 ;  /* 0x3f00000009047820 */ /* 0x000fc60000410000 */
[----:B------:R-:W-:-:S04]  /*14f0*/  FFMA R0, -R5, R5, R0 ;  /* 0x0000000505007223 */ /* 0x000fc80000000100 */
[----:B------:R-:W-:-:S07]  /*1500*/  FFMA R0, R0, R4, R5 ;  /* 0x0000000400007223 */ /* 0x000fce0000000005 */
.L_x_39:
[----:B------:R-:W-:Y:S05]  /*1510*/  BSYNC.RECONVERGENT B1 ;  /* 0x0000000000017941 */ /* 0x000fea0003800200 */
.L_x_37:
[----:B------:R-:W-:Y:S01]  /*1520*/  FFMA R5, R6, R0, R7 ;  /* 0x0000000006057223 */ /* 0x000fe20000000007 */
[----:B------:R-:W-:Y:S01]  /*1530*/  BSSY.RECONVERGENT B1, `(.L_x_40) ;  /* 0x000002d000017945 */ /* 0x000fe20003800200 */
[----:B------:R-:W-:Y:S01]  /*1540*/  HFMA2 R7, -RZ, RZ, 0, 0 ;  /* 0x00000000ff077431 */ /* 0x000fe200000001ff */
[----:B------:R-:W-:Y:S02]  /*1550*/  ISETP.NE.AND P1, PT, R13, RZ, PT ;  /* 0x000000ff0d00720c */ /* 0x000fe40003f25270 */
[----:B------:R0:W-:Y:S01]  /*1560*/  ST.E desc[UR36][R16.64], R5 ;  /* 0x0000000510007985 */ /* 0x0001e2000c101924 */
[----:B------:R-:W-:Y:S01]  /*1570*/  MOV R9, RZ ;  /* 0x000000ff00097202 */ /* 0x000fe20000000f00 */
[----:B------:R-:W-:Y:S09]  /*1580*/  @!P0 BRA `(.L_x_41) ;  /* 0x00000000009c8947 */ /* 0x000ff20003800000 */
[----:B------:R-:W-:Y:S02]  /*1590*/  LOP3.LUT R7, R30, 0xfffffff0, RZ, 0xc0, !PT ;  /* 0xfffffff01e077812 */ /* 0x000fe400078ec0ff */
[----:B------:R-:W-:Y:S02]  /*15a0*/  MOV R0, RZ ;  /* 0x000000ff00007202 */ /* 0x000fe40000000f00 */
[----:B------:R-:W-:-:S07]  /*15b0*/  MOV R9, RZ ;  /* 0x000000ff00097202 */ /* 0x000fce0000000f00 */
.L_x_42:
[----:B0-----:R-:W-:-:S05]  /*15c0*/  IMAD.WIDE.U32 R4, R0, 0x4, R16 ;  /* 0x0000000400047825 */ /* 0x001fca00078e0010 */
        /* <DEDUP_REMOVED lines=8> */
[----:B--2---:R-:W-:-:S03]  /*1650*/  FFMA R20, R20, R20, R9 ;  /* 0x0000001414147223 */ /* 0x004fc60000000009 */
[----:B------:R-:W2:Y:S01]  /*1660*/  LD.E R9, desc[UR36][R4.64+0x20] ;  /* 0x0000202404097980 */ /* 0x000ea2000c101900 */
[----:B---3--:R-:W-:-:S03]  /*1670*/  FFMA R20, R13, R13, R20 ;  /* 0x0000000d0d147223 */ /* 0x008fc60000000014 */
[----:B------:R-:W3:Y:S01]  /*1680*/  LD.E R13, desc[UR36][R4.64+0x24] ;  /* 0x00002424040d7980 */ /* 0x000ee2000c101900 */
[----:B----4-:R-:W-:-:S03]  /*1690*/  FFMA R21, R15, R15, R20 ;  /* 0x0000000f0f157223 */ /* 0x010fc60000000014 */
[----:B------:R-:W4:Y:S01]  /*16a0*/  LD.E R15, desc[UR36][R4.64+0x28] ;  /* 0x00002824040f7980 */ /* 0x000f22000c101900 */
[----:B-----5:R-:W-:-:S03]  /*16b0*/  FFMA R20, R14, R14, R21 ;  /* 0x0000000e0e147223 */ /* 0x020fc60000000015 */
[----:B------:R-:W5:Y:S01]  /*16c0*/  LD.E R14, desc[UR36][R4.64+0x2c] ;  /* 0x00002c24040e7980 */ /* 0x000f62000c101900 */
[----:B------:R-:W-:-:S03]  /*16d0*/  FFMA R21, R11, R11, R20 ;  /* 0x0000000b0b157223 */ /* 0x000fc60000000014 */
[----:B------:R-:W5:Y:S01]  /*16e0*/  LD.E R11, desc[UR36][R4.64+0x30] ;  /* 0x00003024040b7980 */ /* 0x000f62000c101900 */
[----:B------:R-:W-:-:S03]  /*16f0*/  FFMA R35, R10, R10, R21 ;  /* 0x0000000a0a237223 */ /* 0x000fc60000000015 */
[----:B------:R-:W5:Y:S04]  /*1700*/  LD.E R20, desc[UR36][R4.64+0x34] ;  /* 0x0000342404147980 */ /* 0x000f68000c101900 */
[----:B------:R-:W5:Y:S04]  /*1710*/  LD.E R10, desc[UR36][R4.64+0x38] ;  /* 0x00003824040a7980 */ /* 0x000f68000c101900 */
[----:B------:R-:W5:Y:S01]  /*1720*/  LD.E R21, desc[UR36][R4.64+0x3c] ;  /* 0x00003c2404157980 */ /* 0x000f62000c101900 */
[----:B------:R-:W-:Y:S01]  /*1730*/  FFMA R35, R8, R8, R35 ;  /* 0x0000000808237223 */ /* 0x000fe20000000023 */
[----:B------:R-:W-:-:S03]  /*1740*/  IADD3 R0, PT, PT, R0, 0x10, RZ ;  /* 0x0000001000007810 */ /* 0x000fc60007ffe0ff */
[----:B------:R-:W-:Y:S01]  /*1750*/  FFMA R6, R6, R6, R35 ;  /* 0x0000000606067223 */ /* 0x000fe20000000023 */
[----:B------:R-:W-:-:S03]  /*1760*/  ISETP.NE.AND P0, PT, R0, R7, PT ;  /* 0x000000070000720c */ /* 0x000fc60003f05270 */
[----:B--2---:R-:W-:-:S04]  /*1770*/  FFMA R6, R9, R9, R6 ;  /* 0x0000000909067223 */ /* 0x004fc80000000006 */
[----:B---3--:R-:W-:-:S04]  /*1780*/  FFMA R6, R13, R13, R6 ;  /* 0x0000000d0d067223 */ /* 0x008fc80000000006 */
[----:B----4-:R-:W-:-:S04]  /*1790*/  FFMA R15, R15, R15, R6 ;  /* 0x0000000f0f0f7223 */ /* 0x010fc80000000006 */
[----:B-----5:R-:W-:-:S04]  /*17a0*/  FFMA R14, R14, R14, R15 ;  /* 0x0000000e0e0e7223 */ /* 0x020fc8000000000f */
[----:B------:R-:W-:-:S04]  /*17b0*/  FFMA R11, R11, R11, R14 ;  /* 0x0000000b0b0b7223 */ /* 0x000fc8000000000e */
[----:B------:R-:W-:-:S04]  /*17c0*/  FFMA R11, R20, R20, R11 ;  /* 0x00000014140b7223 */ /* 0x000fc8000000000b */
[----:B------:R-:W-:-:S04]  /*17d0*/  FFMA R10, R10, R10, R11 ;  /* 0x0000000a0a0a7223 */ /* 0x000fc8000000000b */
[----:B------:R-:W-:Y:S01]  /*17e0*/  FFMA R9, R21, R21, R10 ;  /* 0x0000001515097223 */ /* 0x000fe2000000000a */
[----:B------:R-:W-:Y:S06]  /*17f0*/  @P0 BRA `(.L_x_42) ;  /* 0xfffffffc00700947 */ /* 0x000fec000383ffff */
.L_x_41:
[----:B------:R-:W-:Y:S05]  /*1800*/  BSYNC.RECONVERGENT B1 ;  /* 0x0000000000017941 */ /* 0x000fea0003800200 */
.L_x_40:
[----:B------:R-:W-:Y:S05]  /*1810*/  @!P1 BRA `(.L_x_43) ;  /* 0x0000000000e49947 */ /* 0x000fea0003800000 */
[----:B------:R-:W-:Y:S01]  /*1820*/  ISETP.GE.U32.AND P0, PT, R12, 0x7, PT ;  /* 0x000000070c00780c */ /* 0x000fe20003f06070 */
[----:B------:R-:W-:Y:S01]  /*1830*/  BSSY.RECONVERGENT B1, `(.L_x_44) ;  /* 0x0000015000017945 */ /* 0x000fe20003800200 */
[----:B------:R-:W-:-:S11]  /*1840*/  LOP3.LUT P1, RZ, R3, 0x7, RZ, 0xc0, !PT ;  /* 0x0000000703ff7812 */ /* 0x000fd6000782c0ff */
[----:B------:R-:W-:Y:S05]  /*1850*/  @!P0 BRA `(.L_x_45) ;  /* 0x0000000000488947 */ /* 0x000fea0003800000 */
        /* <DEDUP_REMOVED lines=18> */
.L_x_45:
[----:B------:R-:W-:Y:S05]  /*1980*/  BSYNC.RECONVERGENT B1 ;  /* 0x0000000000017941 */ /* 0x000fea0003800200 */
.L_x_44:
[----:B------:R-:W-:Y:S05]  /*1990*/  @!P1 BRA `(.L_x_43) ;  /* 0x0000000000849947 */ /* 0x000fea0003800000 */
[----:B------:R-:W-:Y:S01]  /*19a0*/  ISETP.GE.U32.AND P1, PT, R25, 0x3, PT ;  /* 0x000000031900780c */ /* 0x000fe20003f26070 */
[----:B------:R-:W-:Y:S01]  /*19b0*/  BSSY.RECONVERGENT B1, `(.L_x_46) ;  /* 0x000000e000017945 */ /* 0x000fe20003800200 */
[----:B------:R-:W-:-:S04]  /*19c0*/  LOP3.LUT R6, R28, 0x3, RZ, 0xc0, !PT ;  /* 0x000000031c067812 */ /* 0x000fc800078ec0ff */
[----:B------:R-:W-:-:S07]  /*19d0*/  ISETP.NE.AND P0, PT, R6, RZ, PT ;  /* 0x000000ff0600720c */ /* 0x000fce0003f05270 */
[----:B------:R-:W-:Y:S06]  /*19e0*/  @!P1 BRA `(.L_x_47) ;  /* 0x0000000000289947 */ /* 0x000fec0003800000 */
[----:B0-----:R-:W-:-:S05]  /*19f0*/  IMAD.WIDE.U32 R4, R7, 0x4, R16 ;  /* 0x0000000407047825 */ /* 0x001fca00078e0010 */
        /* <DEDUP_REMOVED lines=9> */
.L_x_47:
[----:B------:R-:W-:Y:S05]  /*1a90*/  BSYNC.RECONVERGENT B1 ;  /* 0x0000000000017941 */ /* 0x000fea0003800200 */
.L_x_46:
[----:B------:R-:W-:Y:S05]  /*1aa0*/  @!P0 BRA `(.L_x_43) ;  /* 0x0000000000408947 */ /* 0x000fea0003800000 */
[----:B0-----:R-:W-:-:S05]  /*1ab0*/  IMAD.WIDE.U32 R4, R7, 0x4, R16 ;  /* 0x0000000407047825 */ /* 0x001fca00078e0010 */
[----:B------:R-:W2:Y:S01]  /*1ac0*/  LD.E R0, desc[UR36][R4.64] ;  /* 0x0000002404007980 */ /* 0x000ea2000c101900 */
[----:B------:R-:W-:Y:S01]  /*1ad0*/  ISETP.NE.AND P0, PT, R6, 0x1, PT ;  /* 0x000000010600780c */ /* 0x000fe20003f05270 */
[----:B--2---:R-:W-:-:S12]  /*1ae0*/  FFMA R9, R0, R0, R9 ;  /* 0x0000000000097223 */ /* 0x004fd80000000009 */
[----:B------:R-:W-:Y:S05]  /*1af0*/  @!P0 BRA `(.L_x_43) ;  /* 0x00000000002c8947 */ /* 0x000fea0003800000 */
[----:B------:R-:W2:Y:S01]  /*1b00*/  LD.E R0, desc[UR36][R4.64+0x4] ;  /* 0x0000042404007980 */ /* 0x000ea2000c101900 */
[----:B------:R-:W-:Y:S01]  /*1b10*/  ISETP.NE.AND P0, PT, R6, 0x2, PT ;  /* 0x000000020600780c */ /* 0x000fe20003f05270 */
[----:B--2---:R-:W-:-:S12]  /*1b20*/  FFMA R9, R0, R0, R9 ;  /* 0x0000000000097223 */ /* 0x004fd80000000009 */
[----:B------:R-:W-:Y:S05]  /*1b30*/  @!P0 BRA `(.L_x_43) ;  /* 0x00000000001c8947 */ /* 0x000fea0003800000 */
[----:B------:R-:W2:Y:S02]  /*1b40*/  LD.E R4, desc[UR36][R4.64+0x8] ;  /* 0x0000082404047980 */ /* 0x000ea4000c101900 */
[----:B--2---:R-:W-:Y:S01]  /*1b50*/  FFMA R9, R4, R4, R9 ;  /* 0x0000000404097223 */ /* 0x004fe20000000009 */
[----:B------:R-:W-:Y:S06]  /*1b60*/  BRA `(.L_x_43) ;  /* 0x0000000000107947 */ /* 0x000fec0003800000 */
.L_x_26:
[----:B------:R-:W-:Y:S01]  /*1b70*/  LOP3.LUT R6, RZ, 0x80000000, R6, 0xb8, !PT ;  /* 0x80000000ff067812 */ /* 0x000fe200078eb806 */
[----:B------:R-:W-:-:S04]  /*1b80*/  HFMA2 R9, -RZ, RZ, 0, 0 ;  /* 0x00000000ff097431 */ /* 0x000fc800000001ff */
[----:B------:R-:W-:-:S05]  /*1b90*/  FADD R7, R7, R6 ;  /* 0x0000000607077221 */ /* 0x000fca0000000000 */
[----:B------:R0:W-:Y:S02]  /*1ba0*/  ST.E desc[UR36][R16.64], R7 ;  /* 0x0000000710007985 */ /* 0x0001e4000c101924 */
.L_x_43:
[----:B------:R-:W-:Y:S05]  /*1bb0*/  BSYNC.RECONVERGENT B0 ;  /* 0x0000000000007941 */ /* 0x000fea0003800200 */
.L_x_25:
[----:B------:R-:W-:Y:S01]  /*1bc0*/  IADD3 R4, PT, PT, R9, -0xd000000, RZ ;  /* 0xf300000009047810 */ /* 0x000fe20007ffe0ff */
[----:B------:R1:W2:Y:S01]  /*1bd0*/  MUFU.RSQ R0, R9 ;  /* 0x0000000900007308 */ /* 0x0002a20000001400 */
[----:B------:R-:W-:Y:S01]  /*1be0*/  BSSY.RECONVERGENT B0, `(.L_x_48) ;  /* 0x000000d000007945 */ /* 0x000fe20003800200 */
[----:B------:R-:W-:Y:S02]  /*1bf0*/  ISETP.GE.AND P0, PT, R31, 0x1, PT ;  /* 0x000000011f00780c */ /* 0x000fe40003f06270 */
[----:B------:R-:W-:-:S13]  /*1c00*/  ISETP.GT.U32.AND P1, PT, R4, 0x727fffff, PT ;  /* 0x727fffff0400780c */ /* 0x000fda0003f24070 */
[----:B-12---:R-:W-:Y:S05]  /*1c10*/  @!P1 BRA `(.L_x_49) ;  /* 0x0000000000149947 */ /* 0x006fea0003800000 */
[----:B------:R-:W-:Y:S02]  /*1c20*/  MOV R0, R9 ;  /* 0x0000000900007202 */ /* 0x000fe40000000f00 */
[----:B------:R-:W-:-:S07]  /*1c30*/  MOV R11, 0x1c50 ;  /* 0x00001c50000b7802 */ /* 0x000fce0000000f00 */
[----:B0-----:R-:W-:Y:S05]  /*1c40*/  CALL.REL.NOINC `($__internal_0_$__cuda_sm20_sqrt_rn_f32_slowpath) ;  /* 0x0000004400587944 */ /* 0x001fea0003c00000 */
[----:B------:R-:W-:Y:S01]  /*1c50*/  MOV R6, R0 ;  /* 0x0000000000067202 */ /* 0x000fe20000000f00 */
[----:B------:R-:W-:Y:S06]  /*1c60*/  BRA `(.L_x_50) ;  /* 0x0000000000107947 */ /* 0x000fec0003800000 */
.L_x_49:
[C---:B------:R-:W-:Y:S01]  /*1c70*/  FMUL.FTZ R6, R0.reuse, R9 ;  /* 0x0000000900067220 */ /* 0x040fe20000410000 */
[----:B------:R-:W-:-:S03]  /*1c80*/  FMUL.FTZ R0, R0, 0.5 ;  /* 0x3f00000000007820 */ /* 0x000fc60000410000 */
[----:B------:R-:W-:-:S04]  /*1c90*/  FFMA R9, -R6, R6, R9 ;  /* 0x0000000606097223 */ /* 0x000fc80000000109 */
[----:B------:R-:W-:-:S07]  /*1ca0*/  FFMA R6, R9, R0, R6 ;  /* 0x0000000009067223 */ /* 0x000fce0000000006 */
.L_x_50:
[----:B------:R-:W-:Y:S05]  /*1cb0*/  BSYNC.RECONVERGENT B0 ;  /* 0x0000000000007941 */ /* 0x000fea0003800200 */
.L_x_48:
[----:B------:R-:W-:Y:S04]  /*1cc0*/  BSSY.RECONVERGENT B1, `(.L_x_51) ;  /* 0x0000206000017945 */ /* 0x000fe80003800200 */
[----:B------:R-:W-:Y:S05]  /*1cd0*/  @!P0 BRA `(.L_x_52) ;  /* 0x0000002000108947 */ /* 0x000fea0003800000 */
[----:B------:R-:W-:Y:S01]  /*1ce0*/  ISETP.GE.U32.AND P0, PT, R34, 0xf, PT ;  /* 0x0000000f2200780c */ /* 0x000fe20003f06070 */
[----:B------:R-:W-:Y:S01]  /*1cf0*/  BSSY.RECONVERGENT B0, `(.L_x_53) ;  /* 0x0000100000007945 */ /* 0x000fe20003800200 */
[----:B0-----:R-:W-:-:S11]  /*1d00*/  HFMA2 R7, -RZ, RZ, 0, 0 ;  /* 0x00000000ff077431 */ /* 0x001fd600000001ff */
[----:B------:R-:W-:Y:S05]  /*1d10*/  @!P0 BRA `(.L_x_54) ;  /* 0x0000000c00f48947 */ /* 0x000fea0003800000 */
[----:B------:R-:W-:Y:S02]  /*1d20*/  LOP3.LUT R7, R30, 0xfffffff0, RZ, 0xc0, !PT ;  /* 0xfffffff01e077812 */ /* 0x000fe400078ec0ff */
[----:B------:R-:W-:-:S07]  /*1d30*/  MOV R21, RZ ;  /* 0x000000ff00157202 */ /* 0x000fce0000000f00 */
.L_x_87:
[----:B0-----:R-:W-:-:S05]  /*1d40*/  IMAD.WIDE.U32 R4, R21, 0x4, R16 ;  /* 0x0000000415047825 */ /* 0x001fca00078e0010 */
[----:B------:R-:W2:Y:S01]  /*1d50*/  LD.E R0, desc[UR36][R4.64] ;  /* 0x0000002404007980 */ /* 0x000ea2000c101900 */
[----:B------:R-:W0:Y:S01]  /*1d60*/  MUFU.RCP R9, R6 ;  /* 0x0000000600097308 */ /* 0x000e220000001000 */
[----:B------:R-:W-:Y:S01]  /*1d70*/  IADD3 R21, PT, PT, R21, 0x10, RZ ;  /* 0x0000001015157810 */ /* 0x000fe20007ffe0ff */
[----:B------:R-:W-:Y:S03]  /*1d80*/  BSSY.RECONVERGENT B4, `(.L_x_55) ;  /* 0x000000c000047945 */ /* 0x000fe60003800200 */
[----:B------:R-:W-:Y:S01]  /*1d90*/  ISETP.NE.AND P2, PT, R21, R7, PT ;  /* 0x000000071500720c */ /* 0x000fe20003f45270 */
[----:B0-----:R-:W-:-:S04]  /*1da0*/  FFMA R8, R9, -R6, 1 ;  /* 0x3f80000009087423 */ /* 0x001fc80000000806 */
[----:B------:R-:W-:Y:S01]  /*1db0*/  FFMA R9, R9, R8, R9 ;  /* 0x0000000809097223 */ /* 0x000fe20000000009 */
[----:B--2---:R-:W0:Y:S03]  /*1dc0*/  FCHK P0, R0, R6 ;  /* 0x0000000600007302 */ /* 0x004e260000000000 */
[----:B------:R-:W-:-:S04]  /*1dd0*/  FFMA R11, R0, R9, RZ ;  /* 0x00000009000b7223 */ /* 0x000fc800000000ff */
[----:B------:R-:W-:-:S04]  /*1de0*/  FFMA R8, R11, -R6, R0 ;  /* 0x800000060b087223 */ /* 0x000fc80000000000 */
[----:B------:R-:W-:Y:S01]  /*1df0*/  FFMA R9, R9, R8, R11 ;  /* 0x0000000809097223 */ /* 0x000fe2000000000b */
[----:B0-----:R-:W-:Y:S06]  /*1e00*/  @!P0 BRA `(.L_x_56) ;  /* 0x00000000000c8947 */ /* 0x001fec0003800000 */
[----:B------:R-:W-:-:S07]  /*1e10*/  MOV R8, 0x1e30 ;  /* 0x00001e3000087802 */ /* 0x000fce0000000f00 */
[----:B------:R-:W-:Y:S05]  /*1e20*/  CALL.REL.NOINC `($__internal_1_$__cuda_sm3x_div_rn_noftz_f32_slowpath) ;  /* 0x00000044003c7944 */ /* 0x000fea0003c00000 */
[----:B------:R-:W-:-:S07]  /*1e30*/  MOV R9, R11 ;  /* 0x0000000b00097202 */ /* 0x000fce0000000f00 */
.L_x_56:
[----:B------:R-:W-:Y:S05]  /*1e40*/  BSYNC.RECONVERGENT B4 ;  /* 0x0000000000047941 */ /* 0x000fea0003800200 */
.L_x_55:
[----:B------:R-:W2:Y:S01]  /*1e50*/  LD.E R10, desc[UR36][R4.64+0x4] ;  /* 0x00000424040a7980 */ /* 0x000ea2000c101900 */
[----:B------:R-:W0:Y:S01]  /*1e60*/  MUFU.RCP R11, R6 ;  /* 0x00000006000b7308 */ /* 0x000e220000001000 */
[----:B------:R-:W-:Y:S02]  /*1e70*/  BSSY.RECONVERGENT B4, `(.L_x_57) ;  /* 0x000000c000047945 */ /* 0x000fe40003800200 */
[----:B------:R1:W-:Y:S01]  /*1e80*/  ST.E desc[UR36][R4.64], R9 ;  /* 0x0000000904007985 */ /* 0x0003e2000c101924 */
[----:B0-----:R-:W-:-:S04]  /*1e90*/  FFMA R0, R11, -R6, 1 ;  /* 0x3f8000000b007423 */ /* 0x001fc80000000806 */
[----:B------:R-:W-:Y:S01]  /*1ea0*/  FFMA R0, R11, R0, R11 ;  /* 0x000000000b007223 */ /* 0x000fe2000000000b */
[----:B--2---:R-:W0:Y:S03]  /*1eb0*/  FCHK P0, R10, R6 ;  /* 0x000000060a007302 */ /* 0x004e260000000000 */
[----:B------:R-:W-:-:S04]  /*1ec0*/  FFMA R11, R0, R10, RZ ;  /* 0x0000000a000b7223 */ /* 0x000fc800000000ff */
[----:B------:R-:W-:-:S04]  /*1ed0*/  FFMA R8, R11, -R6, R10 ;  /* 0x800000060b087223 */ /* 0x000fc8000000000a */
[----:B------:R-:W-:Y:S01]  /*1ee0*/  FFMA R11, R0, R8, R11 ;  /* 0x00000008000b7223 */ /* 0x000fe2000000000b */
[----:B01----:R-:W-:Y:S06]  /*1ef0*/  @!P0 BRA `(.L_x_58) ;  /* 0x00000000000c8947 */ /* 0x003fec0003800000 */
[----:B------:R-:W-:Y:S02]  /*1f00*/  MOV R0, R10 ;  /* 0x0000000a00007202 */ /* 0x000fe40000000f00 */
[----:B------:R-:W-:-:S07]  /*1f10*/  MOV R8, 0x1f30 ;  /* 0x00001f3000087802 */ /* 0x000fce0000000f00 */
[----:B------:R-:W-:Y:S05]  /*1f20*/  CALL.REL.NOINC `($__internal_1_$__cuda_sm3x_div_rn_noftz_f32_slowpath) ;  /* 0x0000004000fc7944 */ /* 0x000fea0003c00000 */
.L_x_58:
[----:B------:R-:W-:Y:S05]  /*1f30*/  BSYNC.RECONVERGENT B4 ;  /* 0x0000000000047941 */ /* 0x000fea0003800200 */
.L_x_57:
        /* <DEDUP_REMOVED lines=14> */
[----:B------:R-:W-:-:S07]  /*2020*/  MOV R9, R11 ;  /* 0x0000000b00097202 */ /* 0x000fce0000000f00 */
.L_x_60:
[----:B------:R-:W-:Y:S05]  /*2030*/  BSYNC.RECONVERGENT B4 ;  /* 0x0000000000047941 */ /* 0x000fea0003800200 */
.L_x_59:
        /* <DEDUP_REMOVED lines=14> */
.L_x_62:
[----:B------:R-:W-:Y:S05]  /*2120*/  BSYNC.RECONVERGENT B4 ;  /* 0x0000000000047941 */ /* 0x000fea0003800200 */
.L_x_61:
        /* <DEDUP_REMOVED lines=15> */
.L_x_64:
[----:B------:R-:W-:Y:S05]  /*2220*/  BSYNC.RECONVERGENT B4 ;  /* 0x0000000000047941 */ /* 0x000fea0003800200 */
.L_x_63:
        /* <DEDUP_REMOVED lines=14> */
.L_x_66:
[----:B------:R-:W-:Y:S05]  /*2310*/  BSYNC.RECONVERGENT B4 ;  /* 0x0000000000047941 */ /* 0x000fea0003800200 */
.L_x_65:
        /* <DEDUP_REMOVED lines=15> */
.L_x_68:
[----:B------:R-:W-:Y:S05]  /*2410*/  BSYNC.RECONVERGENT B4 ;  /* 0x0000000000047941 */ /* 0x000fea0003800200 */
.L_x_67:
        /* <DEDUP_REMOVED lines=14> */
.L_x_70:
[----:B------:R-:W-:Y:S05]  /*2500*/  BSYNC.RECONVERGENT B4 ;  /* 0x0000000000047941 */ /* 0x000fea0003800200 */
.L_x_69:
        /* <DEDUP_REMOVED lines=15> */
.L_x_72:
[----:B------:R-:W-:Y:S05]  /*2600*/  BSYNC.RECONVERGENT B4 ;  /* 0x0000000000047941 */ /* 0x000fea0003800200 */
.L_x_71:
        /* <DEDUP_REMOVED lines=14> */
.L_x_74:
[----:B------:R-:W-:Y:S05]  /*26f0*/  BSYNC.RECONVERGENT B4 ;  /* 0x0000000000047941 */ /* 0x000fea0003800200 */
.L_x_73:
        /* <DEDUP_REMOVED lines=15> */
.L_x_76:
[----:B------:R-:W-:Y:S05]  /*27f0*/  BSYNC.RECONVERGENT B4 ;  /* 0x0000000000047941 */ /* 0x000fea0003800200 */
.L_x_75:
        /* <DEDUP_REMOVED lines=14> */
.L_x_78:
[----:B------:R-:W-:Y:S05]  /*28e0*/  BSYNC.RECONVERGENT B4 ;  /* 0x0000000000047941 */ /* 0x000fea0003800200 */
.L_x_77:
        /* <DEDUP_REMOVED lines=15> */
.L_x_80:
[----:B------:R-:W-:Y:S05]  /*29e0*/  BSYNC.RECONVERGENT B4 ;  /* 0x0000000000047941 */ /* 0x000fea0003800200 */
.L_x_79:
        /* <DEDUP_REMOVED lines=14> */
.L_x_82:
[----:B------:R-:W-:Y:S05]  /*2ad0*/  BSYNC.RECONVERGENT B4 ;  /* 0x0000000000047941 */ /* 0x000fea0003800200 */
.L_x_81:
        /* <DEDUP_REMOVED lines=15> */
.L_x_84:
[----:B------:R-:W-:Y:S05]  /*2bd0*/  BSYNC.RECONVERGENT B4 ;  /* 0x0000000000047941 */ /* 0x000fea0003800200 */
.L_x_83:
        /* <DEDUP_REMOVED lines=14> */
.L_x_86:
[----:B------:R-:W-:Y:S05]  /*2cc0*/  BSYNC.RECONVERGENT B4 ;  /* 0x0000000000047941 */ /* 0x000fea0003800200 */
.L_x_85:
[----:B------:R0:W-:Y:S01]  /*2cd0*/  ST.E desc[UR36][R4.64+0x3c], R11 ;  /* 0x00003c0b04007985 */ /* 0x0001e2000c101924 */
[----:B------:R-:W-:Y:S05]  /*2ce0*/  @P2 BRA `(.L_x_87) ;  /* 0xfffffff000142947 */ /* 0x000fea000383ffff */
.L_x_54:
[----:B------:R-:W-:Y:S05]  /*2cf0*/  BSYNC.RECONVERGENT B0 ;  /* 0x0000000000007941 */ /* 0x000fea0003800200 */
.L_x_53:
[----:B------:R-:W-:-:S13]  /*2d00*/  LOP3.LUT P0, RZ, R30, 0xf, RZ, 0xc0, !PT ;  /* 0x0000000f1eff7812 */ /* 0x000fda000780c0ff */
[----:B------:R-:W-:Y:S05]  /*2d10*/  @!P0 BRA `(.L_x_52) ;  /* 0x0000001000008947 */ /* 0x000fea0003800000 */
[----:B------:R-:W-:Y:S01]  /*2d20*/  ISETP.GE.U32.AND P0, PT, R12, 0x7, PT ;  /* 0x000000070c00780c */ /* 0x000fe20003f06070 */
[----:B------:R-:W-:-:S12]  /*2d30*/  BSSY.RECONVERGENT B0, `(.L_x_88) ;  /* 0x0000080000007945 */ /* 0x000fd80003800200 */
[----:B------:R-:W-:Y:S05]  /*2d40*/  @!P0 BRA `(.L_x_89) ;  /* 0x0000000400f88947 */ /* 0x000fea0003800000 */
[----:B0-----:R-:W-:-:S05]  /*2d50*/  IMAD.WIDE.U32 R4, R7, 0x4, R16 ;  /* 0x0000000407047825 */ /* 0x001fca00078e0010 */
[----:B------:R-:W2:Y:S01]  /*2d60*/  LD.E R10, desc[UR36][R4.64] ;  /* 0x00000024040a7980 */ /* 0x000ea2000c101900 */
[----:B------:R-:W0:Y:S01]  /*2d70*/  MUFU.RCP R9, R6 ;  /* 0x0000000600097308 */ /* 0x000e220000001000 */
[----:B------:R-:W-:Y:S01]  /*2d80*/  BSSY.RECONVERGENT B4, `(.L_x_90) ;  /* 0x000000c000047945 */ /* 0x000fe20003800200 */
[----:B0-----:R-:W-:-:S04]  /*2d90*/  FFMA R0, R9, -R6, 1 ;  /* 0x3f80000009007423 */ /* 0x001fc80000000806 */
[----:B------:R-:W-:Y:S02]  /*2da0*/  FFMA R0, R9, R0, R9 ;  /* 0x0000000009007223 */ /* 0x000fe40000000009 */
[----:B--2---:R-:W0:Y:S02]  /*2db0*/  FCHK P0, R10, R6 ;  /* 0x000000060a007302 */ /* 0x004e240000000000 */
[----:B------:R-:W-:-:S04]  /*2dc0*/  FFMA R9, R0, R10, RZ ;  /* 0x0000000a00097223 */ /* 0x000fc800000000ff */
[----:B------:R-:W-:-:S04]  /*2dd0*/  FFMA R8, R9, -R6, R10 ;  /* 0x8000000609087223 */ /* 0x000fc8000000000a */
[----:B------:R-:W-:Y:S01]  /*2de0*/  FFMA R9, R0, R8, R9 ;  /* 0x0000000800097223 */ /* 0x000fe20000000009 */
[----:B0-----:R-:W-:Y:S06]  /*2df0*/  @!P0 BRA `(.L_x_91) ;  /* 0x0000000000108947 */ /* 0x001fec0003800000 */
[----:B------:R-:W-:Y:S02]  /*2e00*/  MOV R0, R10 ;  /* 0x0000000a00007202 */ /* 0x000fe40000000f00 */
[----:B------:R-:W-:-:S07]  /*2e10*/  MOV R8, 0x2e30 ;  /* 0x00002e3000087802 */ /* 0x000fce0000000f00 */
[----:B------:R-:W-:Y:S05]  /*2e20*/  CALL.REL.NOINC `($__internal_1_$__cuda_sm3x_div_rn_noftz_f32_slowpath) ;  /* 0x00000034003c7944 */ /* 0x000fea0003c00000 */
[----:B------:R-:W-:-:S07]  /*2e30*/  MOV R9, R11 ;  /* 0x0000000b00097202 */ /* 0x000fce0000000f00 */
.L_x_91:
[----:B------:R-:W-:Y:S05]  /*2e40*/  BSYNC.RECONVERGENT B4 ;  /* 0x0000000000047941 */ /* 0x000fea0003800200 */
.L_x_90:
        /* <DEDUP_REMOVED lines=14> */
.L_x_93:
[----:B------:R-:W-:Y:S05]  /*2f30*/  BSYNC.RECONVERGENT B4 ;  /* 0x0000000000047941 */ /* 0x000fea0003800200 */
.L_x_92:
        /* <DEDUP_REMOVED lines=15> */
.L_x_95:
[----:B------:R-:W-:Y:S05]  /*3030*/  BSYNC.RECONVERGENT B4 ;  /* 0x0000000000047941 */ /* 0x000fea0003800200 */
.L_x_94:
        /* <DEDUP_REMOVED lines=14> */
.L_x_97:
[----:B------:R-:W-:Y:S05]  /*3120*/  BSYNC.RECONVERGENT B4 ;  /* 0x0000000000047941 */ /* 0x000fea0003800200 */
.L_x_96:
        /* <DEDUP_REMOVED lines=15> */
.L_x_99:
[----:B------:R-:W-:Y:S05]  /*3220*/  BSYNC.RECONVERGENT B4 ;  /* 0x0000000000047941 */ /* 0x000fea0003800200 */
.L_x_98:
        /* <DEDUP_REMOVED lines=14> */
.L_x_101:
[----:B------:R-:W-:Y:S05]  /*3310*/  BSYNC.RECONVERGENT B4 ;  /* 0x0000000000047941 */ /* 0x000fea0003800200 */
.L_x_100:
        /* <DEDUP_REMOVED lines=15> */
.L_x_103:
[----:B------:R-:W-:Y:S05]  /*3410*/  BSYNC.RECONVERGENT B4 ;  /* 0x0000000000047941 */ /* 0x000fea0003800200 */
.L_x_102:
        /* <DEDUP_REMOVED lines=14> */
.L_x_105:
[----:B------:R-:W-:Y:S05]  /*3500*/  BSYNC.RECONVERGENT B4 ;  /* 0x0000000000047941 */ /* 0x000fea0003800200 */
.L_x_104:
[----:B------:R1:W-:Y:S01]  /*3510*/  ST.E desc[UR36][R4.64+0x1c], R11 ;  /* 0x00001c0b04007985 */ /* 0x0003e2000c101924 */
[----:B------:R-:W-:-:S07]  /*3520*/  IADD3 R7, PT, PT, R7, 0x8, RZ ;  /* 0x0000000807077810 */ /* 0x000fce0007ffe0ff */
.L_x_89:
[----:B------:R-:W-:Y:S05]  /*3530*/  BSYNC.RECONVERGENT B0 ;  /* 0x0000000000007941 */ /* 0x000fea0003800200 */
.L_x_88:
[----:B------:R-:W-:-:S13]  /*3540*/  LOP3.LUT P0, RZ, R3, 0x7, RZ, 0xc0, !PT ;  /* 0x0000000703ff7812 */ /* 0x000fda000780c0ff */
[----:B------:R-:W-:Y:S05]  /*3550*/  @!P0 BRA `(.L_x_52) ;  /* 0x0000000400f08947 */ /* 0x000fea0003800000 */
[----:B------:R-:W-:Y:S01]  /*3560*/  ISETP.GE.U32.AND P0, PT, R25, 0x3, PT ;  /* 0x000000031900780c */ /* 0x000fe20003f06070 */
[----:B------:R-:W-:Y:S01]  /*3570*/  BSSY.RECONVERGENT B0, `(.L_x_106) ;  /* 0x0000043000007945 */ /* 0x000fe20003800200 */
[----:B------:R-:W-:-:S11]  /*3580*/  LOP3.LUT R3, R28, 0x3, RZ, 0xc0, !PT ;  /* 0x000000031c037812 */ /* 0x000fd600078ec0ff */
[----:B------:R-:W-:Y:S05]  /*3590*/  @!P0 BRA `(.L_x_107) ;  /* 0x0000000400008947 */ /* 0x000fea0003800000 */
[----:B01----:R-:W-:-:S05]  /*35a0*/  IMAD.WIDE.U32 R4, R7, 0x4, R16 ;  /* 0x0000000407047825 */ /* 0x003fca00078e0010 */
        /* <DEDUP_REMOVED lines=14> */
.L_x_109:
[----:B------:R-:W-:Y:S05]  /*3690*/  BSYNC.RECONVERGENT B4 ;  /* 0x0000000000047941 */ /* 0x000fea0003800200 */
.L_x_108:
        /* <DEDUP_REMOVED lines=14> */
.L_x_111:
[----:B------:R-:W-:Y:S05]  /*3780*/  BSYNC.RECONVERGENT B4 ;  /* 0x0000000000047941 */ /* 0x000fea0003800200 */
.L_x_110:
        /* <DEDUP_REMOVED lines=15> */
.L_x_113:
[----:B------:R-:W-:Y:S05]  /*3880*/  BSYNC.RECONVERGENT B4 ;  /* 0x0000000000047941 */ /* 0x000fea0003800200 */
.L_x_112:
        /* <DEDUP_REMOVED lines=14> */
.L_x_115:
[----:B------:R-:W-:Y:S05]  /*3970*/  BSYNC.RECONVERGENT B4 ;  /* 0x0000000000047941 */ /* 0x000fea0003800200 */
.L_x_114:
[----:B------:R2:W-:Y:S01]  /*3980*/  ST.E desc[UR36][R4.64+0xc], R11 ;  /* 0x00000c0b04007985 */ /* 0x0005e2000c101924 */
[----:B------:R-:W-:-:S07]  /*3990*/  IADD3 R7, PT, PT, R7, 0x4, RZ ;  /* 0x0000000407077810 */ /* 0x000fce0007ffe0ff */
.L_x_107:
[----:B------:R-:W-:Y:S05]  /*39a0*/  BSYNC.RECONVERGENT B0 ;  /* 0x0000000000007941 */ /* 0x000fea0003800200 */
.L_x_106:
[----:B------:R-:W-:-:S13]  /*39b0*/  ISETP.NE.AND P0, PT, R3, RZ, PT ;  /* 0x000000ff0300720c */ /* 0x000fda0003f05270 */
[----:B------:R-:W-:Y:S05]  /*39c0*/  @!P0 BRA `(.L_x_52) ;  /* 0x0000000000d48947 */ /* 0x000fea0003800000 */
[----:B012---:R-:W-:-:S05]  /*39d0*/  IMAD.WIDE.U32 R4, R7, 0x4, R16 ;  /* 0x0000000407047825 */ /* 0x007fca00078e0010 */
        /* <DEDUP_REMOVED lines=14> */
.L_x_117:
[----:B------:R-:W-:Y:S05]  /*3ac0*/  BSYNC.RECONVERGENT B0 ;  /* 0x0000000000007941 */ /* 0x000fea0003800200 */
.L_x_116:
[----:B------:R3:W-:Y:S01]  /*3ad0*/  ST.E desc[UR36][R4.64], R7 ;  /* 0x0000000704007985 */ /* 0x0007e2000c101924 */
[----:B------:R-:W-:-:S13]  /*3ae0*/  ISETP.NE.AND P0, PT, R3, 0x1, PT ;  /* 0x000000010300780c */ /* 0x000fda0003f05270 */
[----:B---3--:R-:W-:Y:S05]  /*3af0*/  @!P0 BRA `(.L_x_52) ;  /* 0x0000000000888947 */ /* 0x008fea0003800000 */
        /* <DEDUP_REMOVED lines=14> */
.L_x_119:
[----:B------:R-:W-:Y:S05]  /*3be0*/  BSYNC.RECONVERGENT B0 ;  /* 0x0000000000007941 */ /* 0x000fea0003800200 */
.L_x_118:
        /* <DEDUP_REMOVED lines=17> */
.L_x_121:
[----:B------:R-:W-:Y:S05]  /*3d00*/  BSYNC.RECONVERGENT B0 ;  /* 0x0000000000007941 */ /* 0x000fea0003800200 */
.L_x_120:
[----:B------:R3:W-:Y:S02]  /*3d10*/  ST.E desc[UR36][R4.64+0x8], R3 ;  /* 0x0000080304007985 */ /* 0x0007e4000c101924 */
.L_x_52:
[----:B------:R-:W-:Y:S05]  /*3d20*/  BSYNC.RECONVERGENT B1 ;  /* 0x0000000000017941 */ /* 0x000fea0003800200 */
.L_x_51:
[----:B------:R-:W-:Y:S01]  /*3d30*/  MOV R6, 0x0 ;  /* 0x0000000000067802 */ /* 0x000fe20000000f00 */
[----:B------:R-:W4:Y:S05]  /*3d40*/  LDCU UR4, c[0x0][0x38c] ;  /* 0x00007180ff0477ac */ /* 0x000f2a0008000800 */
[----:B0-----:R-:W0:Y:S01]  /*3d50*/  LDC.64 R6, c[0x4][R6] ;  /* 0x0100000006067b82 */ /* 0x001e220000000a00 */
[----:B----4-:R-:W-:-:S05]  /*3d60*/  IADD3 R34, PT, PT, -R33, UR4, RZ ;  /* 0x0000000421227c10 */ /* 0x010fca000fffe1ff */
[----:B-123--:R-:W-:-:S07]  /*3d70*/  IMAD.WIDE R4, R34, 0x4, RZ ;  /* 0x0000000422047825 */ /* 0x00efce00078e02ff */
[----:B------:R-:W-:-:S07]  /*3d80*/  LEPC R20, `(.L_x_122) ;  /* 0x000000001014794e */ /* 0x000fce0000000000 */
[----:B0-----:R-:W-:Y:S05]  /*3d90*/  CALL.ABS.NOINC R6 ;  /* 0x0000000006007343 */ /* 0x001fea0003c00000 */
.L_x_122:
[----:B------:R-:W0:Y:S01]  /*3da0*/  LDCU UR4, c[0x0][0x388] ;  /* 0x00007100ff0477ac */ /* 0x000e220008000800 */
[----:B------:R-:W-:Y:S01]  /*3db0*/  BSSY.RECONVERGENT B0, `(.L_x_123) ;  /* 0x00000b3000007945 */ /* 0x000fe20003800200 */
[----:B------:R-:W-:Y:S02]  /*3dc0*/  MOV R36, R4 ;  /* 0x0000000400247202 */ /* 0x000fe40000000f00 */
[----:B------:R-:W-:Y:S02]  /*3dd0*/  MOV R37, R5 ;  /* 0x0000000500257202 */ /* 0x000fe40000000f00 */
[----:B0-----:R-:W-:-:S13]  /*3de0*/  ISETP.GE.AND P0, PT, R33, UR4, PT ;  /* 0x0000000421007c0c */ /* 0x001fda000bf06270 */
[----:B------:R-:W-:Y:S05]  /*3df0*/  @P0 BRA `(.L_x_124) ;  /* 0x0000000400f80947 */ /* 0x000fea0003800000 */
[----:B------:R-:W-:Y:S01]  /*3e00*/  BSSY.RECONVERGENT B1, `(.L_x_125) ;  /* 0x000007c000017945 */ /* 0x000fe20003800200 */
[----:B------:R-:W-:Y:S02]  /*3e10*/  LOP3.LUT R0, R30, 0xfffffff8, RZ, 0xc0, !PT ;  /* 0xfffffff81e007812 */ /* 0x000fe400078ec0ff */
[----:B------:R-:W-:-:S07]  /*3e20*/  MOV R12, R33 ;  /* 0x00000021000c7202 */ /* 0x000fce0000000f00 */
.L_x_133:
[----:B------:R-:W-:Y:S01]  /*3e30*/  IADD3 R3, PT, PT, -R23, UR38, RZ ;  /* 0x0000002617037c10 */ /* 0x000fe2000fffe1ff */
[----:B------:R-:W-:Y:S01]  /*3e40*/  BSSY.RECONVERGENT B2, `(.L_x_126) ;  /* 0x0000032000027945 */ /* 0x000fe20003800200 */
[----:B------:R-:W-:Y:S01]  /*3e50*/  HFMA2 R13, -RZ, RZ, 0, 0 ;  /* 0x00000000ff0d7431 */ /* 0x000fe200000001ff */
[----:B------:R-:W-:Y:S02]  /*3e60*/  LOP3.LUT P1, RZ, R30, 0x7, RZ, 0xc0, !PT ;  /* 0x000000071eff7812 */ /* 0x000fe4000782c0ff */
[----:B------:R-:W-:Y:S02]  /*3e70*/  ISETP.GE.U32.AND P0, PT, R3, 0x7, PT ;  /* 0x000000070300780c */ /* 0x000fe40003f06070 */
[----:B------:R-:W-:-:S11]  /*3e80*/  MOV R3, R33 ;  /* 0x0000002100037202 */ /* 0x000fd60000000f00 */
[----:B------:R-:W-:Y:S05]  /*3e90*/  @!P0 BRA `(.L_x_127) ;  /* 0x0000000000b08947 */ /* 0x000fea0003800000 */
[----:B------:R-:W-:Y:S02]  /*3ea0*/  MOV R11, RZ ;  /* 0x000000ff000b7202 */ /* 0x000fe40000000f00 */
[----:B------:R-:W-:Y:S02]  /*3eb0*/  MOV R13, RZ ;  /* 0x000000ff000d7202 */ /* 0x000fe40000000f00 */
[----:B------:R-:W-:-:S07]  /*3ec0*/  MOV R3, R33 ;  /* 0x0000002100037202 */ /* 0x000fce0000000f00 */
.L_x_128:
[----:B------:R-:W0:Y:S01]  /*3ed0*/  LDC R15, c[0x0][0x38c] ;  /* 0x0000e300ff0f7b82 */ /* 0x000e220000000800 */
[----:B------:R-:W-:-:S05]  /*3ee0*/  IADD3 R5, PT, PT, R3, -R33, RZ ;  /* 0x8000002103057210 */ /* 0x000fca0007ffe0ff */
[----:B------:R-:W-:Y:S02]  /*3ef0*/  IMAD.WIDE R4, R5, 0x4, R16 ;  /* 0x0000000405047825 */ /* 0x000fe400078e0210 */
[----:B------:R-:W1:Y:S03]  /*3f00*/  LDC.64 R8, c[0x0][0x380] ;  /* 0x0000e000ff087b82 */ /* 0x000e660000000a00 */
[----:B------:R-:W2:Y:S04]  /*3f10*/  LD.E R10, desc[UR36][R4.64] ;  /* 0x00000024040a7980 */ /* 0x000ea8000c101900 */
[----:B------:R-:W3:Y:S04]  /*3f20*/  LD.E R29, desc[UR36][R4.64+0x4] ;  /* 0x00000424041d7980 */ /* 0x000ee8000c101900 */
[----:B------:R-:W4:Y:S01]  /*3f30*/  LD.E R40, desc[UR36][R4.64+0x14] ;  /* 0x0000142404287980 */ /* 0x000f22000c101900 */
[----:B0-----:R-:W-:-:S04]  /*3f40*/  IMAD R7, R3, R15, R12 ;  /* 0x0000000f03077224 */ /* 0x001fc800078e020c */
[----:B-1----:R-:W-:-:S05]  /*3f50*/  IMAD.WIDE R8, R7, 0x4, R8 ;  /* 0x0000000407087825 */ /* 0x002fca00078e0208 */
[----:B------:R-:W2:Y:S01]  /*3f60*/  LDG.E R14, desc[UR36][R8.64] ;  /* 0x00000024080e7981 */ /* 0x000ea2000c1e1900 */
[----:B------:R-:W-:-:S05]  /*3f70*/  IMAD.WIDE R6, R15, 0x4, R8 ;  /* 0x000000040f067825 */ /* 0x000fca00078e0208 */
[----:B------:R-:W3:Y:S01]  /*3f80*/  LDG.E R35, desc[UR36][R6.64] ;  /* 0x0000002406237981 */ /* 0x000ee2000c1e1900 */
[----:B------:R-:W-:-:S04]  /*3f90*/  IMAD.WIDE R20, R15, 0x4, R6 ;  /* 0x000000040f147825 */ /* 0x000fc800078e0206 */
[----:B------:R-:W-:-:S04]  /*3fa0*/  IMAD.WIDE R38, R15, 0x4, R20 ;  /* 0x000000040f267825 */ /* 0x000fc800078e0214 */
[----:B--2---:R-:W-:Y:S02]  /*3fb0*/  FFMA R10, R10, R14, R13 ;  /* 0x0000000e0a0a7223 */ /* 0x004fe4000000000d */
[----:B------:R-:W2:Y:S04]  /*3fc0*/  LD.E R13, desc[UR36][R4.64+0x8] ;  /* 0x00000824040d7980 */ /* 0x000ea8000c101900 */
[----:B------:R0:W2:Y:S01]  /*3fd0*/  LDG.E R14, desc[UR36][R20.64] ;  /* 0x00000024140e7981 */ /* 0x0000a2000c1e1900 */
[----:B---3--:R-:W-:-:S03]  /*3fe0*/  FFMA R10, R29, R35, R10 ;  /* 0x000000231d0a7223 */ /* 0x008fc6000000000a */
[----:B------:R-:W3:Y:S04]  /*3ff0*/  LD.E R29, desc[UR36][R4.64+0xc] ;  /* 0x00000c24041d7980 */ /* 0x000ee8000c101900 */
[----:B------:R-:W3:Y:S01]  /*4000*/  LDG.E R35, desc[UR36][R38.64] ;  /* 0x0000002426237981 */ /* 0x000ee2000c1e1900 */
[----:B------:R-:W-:-:S04]  /*4010*/  IMAD.WIDE R8, R15, 0x4, R38 ;  /* 0x000000040f087825 */ /* 0x000fc800078e0226 */
[C---:B------:R-:W-:Y:S02]  /*4020*/  IMAD.WIDE R6, R15.reuse, 0x4, R8 ;  /* 0x000000040f067825 */ /* 0x040fe400078e0208 */
[----:B------:R-:W5:Y:S02]  /*4030*/  LDG.E R8, desc[UR36][R8.64] ;  /* 0x0000002408087981 */ /* 0x000f64000c1e1900 */
[----:B0-----:R-:W-:Y:S02]  /*4040*/  IMAD.WIDE R20, R15, 0x4, R6 ;  /* 0x000000040f147825 */ /* 0x001fe400078e0206 */
[----:B------:R-:W4:Y:S02]  /*4050*/  LD.E R38, desc[UR36][R4.64+0x1c] ;  /* 0x00001c2404267980 */ /* 0x000f24000c101900 */
[----:B--2---:R-:W-:Y:S02]  /*4060*/  FFMA R10, R13, R14, R10 ;  /* 0x0000000e0d0a7223 */ /* 0x004fe4000000000a */
[----:B------:R-:W4:Y:S02]  /*4070*/  LDG.E R13, desc[UR36][R6.64] ;  /* 0x00000024060d7981 */ /* 0x000f24000c1e1900 */
[----:B---3--:R-:W-:-:S02]  /*4080*/  FFMA R10, R29, R35, R10 ;  /* 0x000000231d0a7223 */ /* 0x008fc4000000000a */
[----:B------:R-:W5:Y:S01]  /*4090*/  LD.E R29, desc[UR36][R4.64+0x10] ;  /* 0x00001024041d7980 */ /* 0x000f62000c101900 */
[----:B------:R-:W-:-:S03]  /*40a0*/  IMAD.WIDE R14, R15, 0x4, R20 ;  /* 0x000000040f0e7825 */ /* 0x000fc600078e0214 */
[----:B------:R-:W2:Y:S04]  /*40b0*/  LD.E R35, desc[UR36][R4.64+0x18] ;  /* 0x0000182404237980 */ /* 0x000ea8000c101900 */
[----:B------:R-:W2:Y:S04]  /*40c0*/  LDG.E R20, desc[UR36][R20.64] ;  /* 0x0000002414147981 */ /* 0x000ea8000c1e1900 */
[----:B------:R-:W3:Y:S01]  /*40d0*/  LDG.E R14, desc[UR36][R14.64] ;  /* 0x000000240e0e7981 */ /* 0x000ee2000c1e1900 */
[----:B------:R-:W-:-:S04]  /*40e0*/  IADD3 R11, PT, PT, R11, 0x8, RZ ;  /* 0x000000080b0b7810 */ /* 0x000fc80007ffe0ff */
[----:B------:R-:W-:Y:S02]  /*40f0*/  ISETP.NE.AND P0, PT, R11, R0, PT ;  /* 0x000000000b00720c */ /* 0x000fe40003f05270 */
[----:B------:R-:W-:Y:S01]  /*4100*/  IADD3 R3, PT, PT, R3, 0x8, RZ ;  /* 0x0000000803037810 */ /* 0x000fe20007ffe0ff */
[----:B-----5:R-:W-:-:S04]  /*4110*/  FFMA R29, R29, R8, R10 ;  /* 0x000000081d1d7223 */ /* 0x020fc8000000000a */
[----:B----4-:R-:W-:-:S04]  /*4120*/  FFMA R40, R40, R13, R29 ;  /* 0x0000000d28287223 */ /* 0x010fc8000000001d */
[----:B--2---:R-:W-:-:S04]  /*4130*/  FFMA R35, R35, R20, R40 ;  /* 0x0000001423237223 */ /* 0x004fc80000000028 */
[----:B---3--:R-:W-:Y:S01]  /*4140*/  FFMA R13, R38, R14, R35 ;  /* 0x0000000e260d7223 */ /* 0x008fe20000000023 */
[----:B------:R-:W-:Y:S06]  /*4150*/  @P0 BRA `(.L_x_128) ;  /* 0xfffffffc005c0947 */ /* 0x000fec000383ffff */
.L_x_127:
[----:B------:R-:W-:Y:S05]  /*4160*/  BSYNC.RECONVERGENT B2 ;  /* 0x0000000000027941 */ /* 0x000fea0003800200 */
.L_x_126:
[----:B------:R-:W-:Y:S04]  /*4170*/  BSSY.RECONVERGENT B2, `(.L_x_129) ;  /* 0x000003d000027945 */ /* 0x000fe80003800200 */
[----:B------:R-:W-:Y:S05]  /*4180*/  @!P1 BRA `(.L_x_130) ;  /* 0x0000000000ec9947 */ /* 0x000fea0003800000 */
[----:B------:R-:W-:Y:S01]  /*4190*/  ISETP.GE.U32.AND P1, PT, R25, 0x3, PT ;  /* 0x000000031900780c */ /* 0x000fe20003f26070 */
[----:B------:R-:W-:Y:S01]  /*41a0*/  BSSY.RECONVERGENT B3, `(.L_x_131) ;  /* 0x0000019000037945 */ /* 0x000fe20003800200 */
[----:B------:R-:W-:-:S11]  /*41b0*/  LOP3.LUT P0, RZ, R28, 0x3, RZ, 0xc0, !PT ;  /* 0x000000031cff7812 */ /* 0x000fd6000780c0ff */
[----:B------:R-:W-:Y:S05]  /*41c0*/  @!P1 BRA `(.L_x_132) ;  /* 0x0000000000589947 */ /* 0x000fea0003800000 */
[----:B------:R-:W0:Y:S01]  /*41d0*/  LDC R15, c[0x0][0x38c] ;  /* 0x0000e300ff0f7b82 */ /* 0x000e220000000800 */
[----:B------:R-:W-:-:S05]  /*41e0*/  IADD3 R9, PT, PT, R3, -R33, RZ ;  /* 0x8000002103097210 */ /* 0x000fca0007ffe0ff */
[----:B------:R-:W-:Y:S02]  /*41f0*/  IMAD.WIDE R8, R9, 0x4, R16 ;  /* 0x0000000409087825 */ /* 0x000fe400078e0210 */
[----:B------:R-:W1:Y:S03]  /*4200*/  LDC.64 R10, c[0x0][0x380] ;  /* 0x0000e000ff0a7b82 */ /* 0x000e660000000a00 */
[----:B------:R-:W2:Y:S04]  /*4210*/  LD.E R38, desc[UR36][R8.64] ;  /* 0x0000002408267980 */ /* 0x000ea8000c101900 */
[----:B------:R-:W3:Y:S04]  /*4220*/  LD.E R40, desc[UR36][R8.64+0x4] ;  /* 0x0000042408287980 */ /* 0x000ee8000c101900 */
[----:B------:R-:W4:Y:S04]  /*4230*/  LD.E R42, desc[UR36][R8.64+0x8] ;  /* 0x00000824082a7980 */ /* 0x000f28000c101900 */
[----:B------:R-:W5:Y:S01]  /*4240*/  LD.E R44, desc[UR36][R8.64+0xc] ;  /* 0x00000c24082c7980 */ /* 0x000f62000c101900 */
[----:B0-----:R-:W-:-:S04]  /*4250*/  IMAD R5, R3, R15, R12 ;  /* 0x0000000f03057224 */ /* 0x001fc800078e020c */
[----:B-1----:R-:W-:-:S04]  /*4260*/  IMAD.WIDE R10, R5, 0x4, R10 ;  /* 0x00000004050a7825 */ /* 0x002fc800078e020a */
[C---:B------:R-:W-:Y:S02]  /*4270*/  IMAD.WIDE R6, R15.reuse, 0x4, R10 ;  /* 0x000000040f067825 */ /* 0x040fe400078e020a */
[----:B------:R-:W2:Y:S02]  /*4280*/  LDG.E R10, desc[UR36][R10.64] ;  /* 0x000000240a0a7981 */ /* 0x000ea4000c1e1900 */
[C---:B------:R-:W-:Y:S02]  /*4290*/  IMAD.WIDE R4, R15.reuse, 0x4, R6 ;  /* 0x000000040f047825 */ /* 0x040fe400078e0206 */
[----:B------:R-:W3:Y:S02]  /*42a0*/  LDG.E R6, desc[UR36][R6.64] ;  /* 0x0000002406067981 */ /* 0x000ee4000c1e1900 */
[----:B------:R-:W-:Y:S02]  /*42b0*/  IMAD.WIDE R14, R15, 0x4, R4 ;  /* 0x000000040f0e7825 */ /* 0x000fe400078e0204 */
[----:B------:R-:W4:Y:S04]  /*42c0*/  LDG.E R20, desc[UR36][R4.64] ;  /* 0x0000002404147981 */ /* 0x000f28000c1e1900 */
[----:B------:R-:W5:Y:S01]  /*42d0*/  LDG.E R14, desc[UR36][R14.64] ;  /* 0x000000240e0e7981 */ /* 0x000f62000c1e1900 */
[----:B------:R-:W-:Y:S01]  /*42e0*/  IADD3 R3, PT, PT, R3, 0x4, RZ ;  /* 0x0000000403037810 */ /* 0x000fe20007ffe0ff */
[----:B--2---:R-:W-:-:S04]  /*42f0*/  FFMA R13, R38, R10, R13 ;  /* 0x0000000a260d7223 */ /* 0x004fc8000000000d */
[----:B---3--:R-:W-:-:S04]  /*4300*/  FFMA R13, R40, R6, R13 ;  /* 0x00000006280d7223 */ /* 0x008fc8000000000d */
[----:B----4-:R-:W-:-:S04]  /*4310*/  FFMA R13, R42, R20, R13 ;  /* 0x000000142a0d7223 */ /* 0x010fc8000000000d */
[----:B-----5:R-:W-:-:S07]  /*4320*/  FFMA R13, R44, R14, R13 ;  /* 0x0000000e2c0d7223 */ /* 0x020fce000000000d */
.L_x_132:
[----:B------:R-:W-:Y:S05]  /*4330*/  BSYNC.RECONVERGENT B3 ;  /* 0x0000000000037941 */ /* 0x000fea0003800200 */
.L_x_131:
[----:B------:R-:W-:Y:S05]  /*4340*/  @!P0 BRA `(.L_x_130) ;  /* 0x00000000007c8947 */ /* 0x000fea0003800000 */
[----:B------:R-:W-:-:S04]  /*4350*/  IADD3 R4, PT, PT, R22, UR39, RZ ;  /* 0x0000002716047c10 */ /* 0x000fc8000fffe0ff */
[----:B------:R-:W-:-:S04]  /*4360*/  IADD3 R4, PT, PT, RZ, -R4, RZ ;  /* 0x80000004ff047210 */ /* 0x000fc80007ffe0ff */
[----:B------:R-:W-:-:S04]  /*4370*/  PRMT R4, R4, 0x7710, RZ ;  /* 0x0000771004047816 */ /* 0x000fc800000000ff */
[----:B------:R-:W-:-:S04]  /*4380*/  IADD3 R4, PT, PT, R4, UR40, RZ ;  /* 0x0000002804047c10 */ /* 0x000fc8000fffe0ff */
[C---:B------:R-:W-:Y:S02]  /*4390*/  LOP3.LUT R5, R4.reuse, 0x3, RZ, 0xc0, !PT ;  /* 0x0000000304057812 */ /* 0x040fe400078ec0ff */
[----:B------:R-:W-:Y:S02]  /*43a0*/  LOP3.LUT R4, R4, 0x1, RZ, 0xc0, !PT ;  /* 0x0000000104047812 */ /* 0x000fe400078ec0ff */
[----:B------:R-:W-:Y:S02]  /*43b0*/  ISETP.NE.AND P0, PT, R5, 0x1, PT ;  /* 0x000000010500780c */ /* 0x000fe40003f05270 */
[----:B------:R-:W-:-:S11]  /*43c0*/  ISETP.NE.U32.AND P1, PT, R4, 0x1, PT ;  /* 0x000000010400780c */ /* 0x000fd60003f25070 */
[----:B------:R-:W0:Y:S08]  /*43d0*/  @P0 LDC R7, c[0x0][0x38c] ;  /* 0x0000e300ff070b82 */ /* 0x000e300000000800 */
[----:B------:R-:W1:Y:S08]  /*43e0*/  @P0 LDC.64 R10, c[0x0][0x380] ;  /* 0x0000e000ff0a0b82 */ /* 0x000e700000000a00 */
[----:B------:R-:W2:Y:S08]  /*43f0*/  @!P1 LDC R14, c[0x0][0x38c] ;  /* 0x0000e300ff0e9b82 */ /* 0x000eb00000000800 */
[----:B------:R-:W3:Y:S01]  /*4400*/  @!P1 LDC.64 R4, c[0x0][0x380] ;  /* 0x0000e000ff049b82 */ /* 0x000ee20000000a00 */
[----:B0-----:R-:W-:-:S04]  /*4410*/  @P0 IMAD R9, R3, R7, R12 ;  /* 0x0000000703090224 */ /* 0x001fc800078e020c */
[----:B-1----:R-:W-:Y:S01]  /*4420*/  @P0 IMAD.WIDE R10, R9, 0x4, R10 ;  /* 0x00000004090a0825 */ /* 0x002fe200078e020a */
[CC--:B------:R-:W-:Y:S02]  /*4430*/  @P0 IADD3 R9, PT, PT, R3.reuse, -R33.reuse, RZ ;  /* 0x8000002103090210 */ /* 0x0c0fe40007ffe0ff */
[----:B------:R-:W-:Y:S02]  /*4440*/  @P0 IADD3 R3, PT, PT, R3, 0x2, RZ ;  /* 0x0000000203030810 */ /* 0x000fe40007ffe0ff */
[----:B------:R-:W4:Y:S01]  /*4450*/  @P0 LDG.E R20, desc[UR36][R10.64] ;  /* 0x000000240a140981 */ /* 0x000f22000c1e1900 */
[----:B------:R-:W-:Y:S01]  /*4460*/  @P0 IMAD.WIDE R8, R9, 0x4, R16 ;  /* 0x0000000409080825 */ /* 0x000fe200078e0210 */
[----:B------:R-:W-:-:S03]  /*4470*/  @!P1 IADD3 R15, PT, PT, R3, -R33, RZ ;  /* 0x80000021030f9210 */ /* 0x000fc60007ffe0ff */
[----:B------:R-:W-:Y:S01]  /*4480*/  @P0 IMAD.WIDE R6, R7, 0x4, R10 ;  /* 0x0000000407060825 */ /* 0x000fe200078e020a */
[----:B------:R-:W4:Y:S03]  /*4490*/  @P0 LD.E R38, desc[UR36][R8.64] ;  /* 0x0000002408260980 */ /* 0x000f26000c101900 */
[----:B--2---:R-:W-:Y:S02]  /*44a0*/  @!P1 IMAD R21, R3, R14, R12 ;  /* 0x0000000e03159224 */ /* 0x004fe400078e020c */
[----:B------:R-:W-:Y:S01]  /*44b0*/  @!P1 IMAD.WIDE R14, R15, 0x4, R16 ;  /* 0x000000040f0e9825 */ /* 0x000fe200078e0210 */
[----:B------:R-:W2:Y:S03]  /*44c0*/  @P0 LD.E R3, desc[UR36][R8.64+0x4] ;  /* 0x0000042408030980 */ /* 0x000ea6000c101900 */
[----:B---3--:R-:W-:Y:S01]  /*44d0*/  @!P1 IMAD.WIDE R4, R21, 0x4, R4 ;  /* 0x0000000415049825 */ /* 0x008fe200078e0204 */
[----:B------:R-:W2:Y:S04]  /*44e0*/  @P0 LDG.E R6, desc[UR36][R6.64] ;  /* 0x0000002406060981 */ /* 0x000ea8000c1e1900 */
[----:B------:R-:W3:Y:S04]  /*44f0*/  @!P1 LD.E R14, desc[UR36][R14.64] ;  /* 0x000000240e0e9980 */ /* 0x000ee8000c101900 */
[----:B------:R-:W3:Y:S01]  /*4500*/  @!P1 LDG.E R4, desc[UR36][R4.64] ;  /* 0x0000002404049981 */ /* 0x000ee2000c1e1900 */
[----:B----4-:R-:W-:-:S04]  /*4510*/  @P0 FFMA R20, R38, R20, R13 ;  /* 0x0000001426140223 */ /* 0x010fc8000000000d */
[----:B--2---:R-:W-:-:S04]  /*4520*/  @P0 FFMA R13, R3, R6, R20 ;  /* 0x00000006030d0223 */ /* 0x004fc80000000014 */
[----:B---3--:R-:W-:-:S07]  /*4530*/  @!P1 FFMA R13, R14, R4, R13 ;  /* 0x000000040e0d9223 */ /* 0x008fce000000000d */
.L_x_130:
[----:B------:R-:W-:Y:S05]  /*4540*/  BSYNC.RECONVERGENT B2 ;  /* 0x0000000000027941 */ /* 0x000fea0003800200 */
.L_x_129:
[----:B------:R-:W0:Y:S01]  /*4550*/  LDCU UR4, c[0x0][0x38c] ;  /* 0x00007180ff0477ac */ /* 0x000e220008000800 */
[C---:B------:R-:W-:Y:S02]  /*4560*/  IADD3 R5, PT, PT, R12.reuse, -R33, RZ ;  /* 0x800000210c057210 */ /* 0x040fe40007ffe0ff */
[----:B------:R-:W-:-:S03]  /*4570*/  IADD3 R12, PT, PT, R12, 0x1, RZ ;  /* 0x000000010c0c7810 */ /* 0x000fc60007ffe0ff */
[----:B------:R-:W-:-:S05]  /*4580*/  IMAD.WIDE R4, R5, 0x4, R36 ;  /* 0x0000000405047825 */ /* 0x000fca00078e0224 */
[----:B------:R1:W-:Y:S01]  /*4590*/  ST.E desc[UR36][R4.64], R13 ;  /* 0x0000000d04007985 */ /* 0x0003e2000c101924 */
[----:B0-----:R-:W-:-:S13]  /*45a0*/  ISETP.GE.AND P0, PT, R12, UR4, PT ;  /* 0x000000040c007c0c */ /* 0x001fda000bf06270 */
[----:B-1----:R-:W-:Y:S05]  /*45b0*/  @!P0 BRA `(.L_x_133) ;  /* 0xfffffff8001c8947 */ /* 0x002fea000383ffff */
[----:B------:R-:W-:Y:S05]  /*45c0*/  BSYNC.RECONVERGENT B1 ;  /* 0x0000000000017941 */ /* 0x000fea0003800200 */
.L_x_125:
[----:B------:R-:W-:Y:S05]  /*45d0*/  BRA `(.L_x_134) ;  /* 0x0000000000c07947 */ /* 0x000fea0003800000 */
.L_x_124:
[----:B------:R-:W-:Y:S01]  /*45e0*/  IADD3 R29, PT, PT, R32, -R29, RZ ;  /* 0x8000001d201d7210 */ /* 0x000fe20007ffe0ff */
[----:B------:R-:W-:Y:S01]  /*45f0*/  BSSY.RECONVERGENT B1, `(.L_x_135) ;  /* 0x0000016000017945 */ /* 0x000fe20003800200 */
[----:B------:R-:W-:Y:S02]  /*4600*/  LOP3.LUT P1, RZ, R26, 0x7, RZ, 0xc0, !PT ;  /* 0x000000071aff7812 */ /* 0x000fe4000782c0ff */
[----:B------:R-:W-:Y:S02]  /*4610*/  ISETP.GT.U32.AND P0, PT, R29, -0x8, PT ;  /* 0xfffffff81d00780c */ /* 0x000fe40003f04070 */
[----:B------:R-:W-:-:S11]  /*4620*/  MOV R0, R33 ;  /* 0x0000002100007202 */ /* 0x000fd60000000f00 */
[----:B------:R-:W-:Y:S05]  /*4630*/  @P0 BRA `(.L_x_136) ;  /* 0x0000000000440947 */ /* 0x000fea0003800000 */
[----:B------:R-:W-:Y:S01]  /*4640*/  HFMA2 R3, -RZ, RZ, 0, 0 ;  /* 0x00000000ff037431 */ /* 0x000fe200000001ff */
[----:B------:R-:W-:Y:S02]  /*4650*/  LOP3.LUT R6, R26, 0xfffffff8, RZ, 0xc0, !PT ;  /* 0xfffffff81a067812 */ /* 0x000fe400078ec0ff */
[----:B------:R-:W-:-:S07]  /*4660*/  MOV R0, R33 ;  /* 0x0000002100007202 */ /* 0x000fce0000000f00 */
.L_x_137:
[C---:B0-----:R-:W-:Y:S02]  /*4670*/  IADD3 R5, PT, PT, R0.reuse, -R33, RZ ;  /* 0x8000002100057210 */ /* 0x041fe40007ffe0ff */
[----:B------:R-:W-:Y:S02]  /*4680*/  IADD3 R3, PT, PT, R3, 0x8, RZ ;  /* 0x0000000803037810 */ /* 0x000fe40007ffe0ff */
[----:B------:R-:W-:Y:S01]  /*4690*/  IADD3 R0, PT, PT, R0, 0x8, RZ ;  /* 0x0000000800007810 */ /* 0x000fe20007ffe0ff */
[----:B------:R-:W-:Y:S01]  /*46a0*/  IMAD.WIDE R4, R5, 0x4, R36 ;  /* 0x0000000405047825 */ /* 0x000fe200078e0224 */
[----:B------:R-:W-:-:S04]  /*46b0*/  ISETP.NE.AND P0, PT, R3, R6, PT ;  /* 0x000000060300720c */ /* 0x000fc80003f05270 */
[----:B------:R0:W-:Y:S04]  /*46c0*/  ST.E desc[UR36][R4.64], RZ ;  /* 0x000000ff04007985 */ /* 0x0001e8000c101924 */
[----:B------:R0:W-:Y:S04]  /*46d0*/  ST.E desc[UR36][R4.64+0x4], RZ ;  /* 0x000004ff04007985 */ /* 0x0001e8000c101924 */
[----:B------:R0:W-:Y:S04]  /*46e0*/  ST.E desc[UR36][R4.64+0x8], RZ ;  /* 0x000008ff04007985 */ /* 0x0001e8000c101924 */
[----:B------:R0:W-:Y:S04]  /*46f0*/  ST.E desc[UR36][R4.64+0xc], RZ ;  /* 0x00000cff04007985 */ /* 0x0001e8000c101924 */
[----:B------:R0:W-:Y:S04]  /*4700*/  ST.E desc[UR36][R4.64+0x10], RZ ;  /* 0x000010ff04007985 */ /* 0x0001e8000c101924 */
[----:B------:R0:W-:Y:S04]  /*4710*/  ST.E desc[UR36][R4.64+0x14], RZ ;  /* 0x000014ff04007985 */ /* 0x0001e8000c101924 */
[----:B------:R0:W-:Y:S04]  /*4720*/  ST.E desc[UR36][R4.64+0x18], RZ ;  /* 0x000018ff04007985 */ /* 0x0001e8000c101924 */
[----:B------:R0:W-:Y:S01]  /*4730*/  ST.E desc[UR36][R4.64+0x1c], RZ ;  /* 0x00001cff04007985 */ /* 0x0001e2000c101924 */
[----:B------:R-:W-:Y:S05]  /*4740*/  @P0 BRA `(.L_x_137) ;  /* 0xfffffffc00c80947 */ /* 0x000fea000383ffff */
.L_x_136:
[----:B------:R-:W-:Y:S05]  /*4750*/  BSYNC.RECONVERGENT B1 ;  /* 0x0000000000017941 */ /* 0x000fea0003800200 */
.L_x_135:
[----:B------:R-:W-:Y:S05]  /*4760*/  @!P1 BRA `(.L_x_134) ;  /* 0x00000000005c9947 */ /* 0x000fea0003800000 */
[C---:B------:R-:W-:Y:S02]  /*4770*/  IADD3 R3, PT, PT, R24.reuse, -0x1, RZ ;  /* 0xffffffff18037810 */ /* 0x040fe40007ffe0ff */
[----:B------:R-:W-:Y:S02]  /*4780*/  LOP3.LUT P1, RZ, R24, 0x3, RZ, 0xc0, !PT ;  /* 0x0000000318ff7812 */ /* 0x000fe4000782c0ff */
[----:B------:R-:W-:-:S13]  /*4790*/  ISETP.GE.U32.AND P0, PT, R3, 0x3, PT ;  /* 0x000000030300780c */ /* 0x000fda0003f06070 */
[C---:B0-----:R-:W-:Y:S02]  /*47a0*/  @P0 IADD3 R5, PT, PT, R0.reuse, -R33, RZ ;  /* 0x8000002100050210 */ /* 0x041fe40007ffe0ff */
[----:B------:R-:W-:-:S03]  /*47b0*/  @P0 IADD3 R0, PT, PT, R0, 0x4, RZ ;  /* 0x0000000400000810 */ /* 0x000fc60007ffe0ff */
[----:B------:R-:W-:-:S05]  /*47c0*/  @P0 IMAD.WIDE R4, R5, 0x4, R36 ;  /* 0x0000000405040825 */ /* 0x000fca00078e0224 */
[----:B------:R1:W-:Y:S04]  /*47d0*/  @P0 ST.E desc[UR36][R4.64], RZ ;  /* 0x000000ff04000985 */ /* 0x0003e8000c101924 */
[----:B------:R1:W-:Y:S04]  /*47e0*/  @P0 ST.E desc[UR36][R4.64+0x4], RZ ;  /* 0x000004ff04000985 */ /* 0x0003e8000c101924 */
[----:B------:R1:W-:Y:S04]  /*47f0*/  @P0 ST.E desc[UR36][R4.64+0x8], RZ ;  /* 0x000008ff04000985 */ /* 0x0003e8000c101924 */
[----:B------:R1:W-:Y:S01]  /*4800*/  @P0 ST.E desc[UR36][R4.64+0xc], RZ ;  /* 0x00000cff04000985 */ /* 0x0003e2000c101924 */
[----:B------:R-:W-:Y:S05]  /*4810*/  @!P1 BRA `(.L_x_134) ;  /* 0x0000000000309947 */ /* 0x000fea0003800000 */
[----:B------:R-:W-:-:S04]  /*4820*/  LOP3.LUT R3, R27, 0x3, RZ, 0xc0, !PT ;  /* 0x000000031b037812 */ /* 0x000fc800078ec0ff */
[----:B------:R-:W-:Y:S02]  /*4830*/  ISETP.NE.AND P0, PT, R3, 0x1, PT ;  /* 0x000000010300780c */ /* 0x000fe40003f05270 */
[----:B------:R-:W-:-:S04]  /*4840*/  LOP3.LUT R3, R27, 0x1, RZ, 0xc0, !PT ;  /* 0x000000011b037812 */ /* 0x000fc800078ec0ff */
[----:B------:R-:W-:-:S07]  /*4850*/  ISETP.NE.U32.AND P1, PT, R3, 0x1, PT ;  /* 0x000000010300780c */ /* 0x000fce0003f25070 */
[C---:B-1----:R-:W-:Y:S02]  /*4860*/  @P0 IADD3 R5, PT, PT, R0.reuse, -R33, RZ ;  /* 0x8000002100050210 */ /* 0x042fe40007ffe0ff */
[----:B------:R-:W-:-:S03]  /*4870*/  @P0 IADD3 R0, PT, PT, R0, 0x2, RZ ;  /* 0x0000000200000810 */ /* 0x000fc60007ffe0ff */
[----:B------:R-:W-:Y:S01]  /*4880*/  @P0 IMAD.WIDE R4, R5, 0x4, R36 ;  /* 0x0000000405040825 */ /* 0x000fe200078e0224 */
[----:B------:R-:W-:-:S04]  /*4890*/  @!P1 IADD3 R7, PT, PT, R0, -R33, RZ ;  /* 0x8000002100079210 */ /* 0x000fc80007ffe0ff */
[----:B------:R2:W-:Y:S01]  /*48a0*/  @P0 ST.E desc[UR36][R4.64], RZ ;  /* 0x000000ff04000985 */ /* 0x0005e2000c101924 */
[----:B------:R-:W-:-:S03]  /*48b0*/  @!P1 IMAD.WIDE R6, R7, 0x4, R36 ;  /* 0x0000000407069825 */ /* 0x000fc600078e0224 */
[----:B------:R2:W-:Y:S04]  /*48c0*/  @P0 ST.E desc[UR36][R4.64+0x4], RZ ;  /* 0x000004ff04000985 */ /* 0x0005e8000c101924 */
[----:B------:R2:W-:Y:S02]  /*48d0*/  @!P1 ST.E desc[UR36][R6.64], RZ ;  /* 0x000000ff06009985 */ /* 0x0005e4000c101924 */
.L_x_134:
[----:B------:R-:W-:Y:S05]  /*48e0*/  BSYNC.RECONVERGENT B0 ;  /* 0x0000000000007941 */ /* 0x000fea0003800200 */
.L_x_123:
[----:B--2---:R-:W-:Y:S01]  /*48f0*/  MOV R6, 0x0 ;  /* 0x0000000000067802 */ /* 0x004fe20000000f00 */
[----:B------:R-:W2:Y:S01]  /*4900*/  LDCU UR4, c[0x0][0x388] ;  /* 0x00007100ff0477ac */ /* 0x000ea20008000800 */
[----:B01----:R-:W-:-:S04]  /*4910*/  IMAD R4, R31, R34, RZ ;  /* 0x000000221f047224 */ /* 0x003fc800078e02ff */
[----:B------:R-:W0:Y:S01]  /*4920*/  LDC.64 R6, c[0x4][R6] ;  /* 0x0100000006067b82 */ /* 0x000e220000000a00 */
[----:B------:R-:W-:Y:S01]  /*4930*/  IMAD.WIDE R4, R4, 0x4, RZ ;  /* 0x0000000404047825 */ /* 0x000fe200078e02ff */
[----:B--2---:R-:W-:-:S04]  /*4940*/  ISETP.GE.AND P0, PT, R33, UR4, PT ;  /* 0x0000000421007c0c */ /* 0x004fc8000bf06270 */
[----:B------:R-:W-:-:S09]  /*4950*/  P2R R29, PR, RZ, 0x1 ;  /* 0x00000001ff1d7803 */ /* 0x000fd20000000000 */
[----:B------:R-:W-:-:S07]  /*4960*/  LEPC R20, `(.L_x_138) ;  /* 0x000000001014794e */ /* 0x000fce0000000000 */
[----:B0-----:R-:W-:Y:S05]  /*4970*/  CALL.ABS.NOINC R6 ;  /* 0x0000000006007343 */ /* 0x001fea0003c00000 */
.L_x_138:
[----:B------:R-:W-:Y:S01]  /*4980*/  ISETP.NE.AND P6, PT, R29, RZ, PT ;  /* 0x000000ff1d00720c */ /* 0x000fe20003fc5270 */
[----:B------:R-:W-:Y:S01]  /*4990*/  BSSY.RECONVERGENT B0, `(.L_x_139) ;  /* 0x0000169000007945 */ /* 0x000fe20003800200 */
[----:B------:R-:W-:Y:S02]  /*49a0*/  MOV R38, R4 ;  /* 0x0000000400267202 */ /* 0x000fe40000000f00 */
[----:B------:R-:W-:-:S09]  /*49b0*/  MOV R39, R5 ;  /* 0x0000000500277202 */ /* 0x000fd20000000f00 */
[----:B------:R-:W-:Y:S05]  /*49c0*/  @P6 BRA `(.L_x_140) ;  /* 0x0000001400946947 */ /* 0x000fea0003800000 */
[----:B------:R-:W0:Y:S01]  /*49d0*/  LDCU UR4, c[0x0][0x38c] ;  /* 0x00007180ff0477ac */ /* 0x000e220008000800 */
[----:B------:R-:W-:Y:S01]  /*49e0*/  IADD3 R0, PT, PT, R32, 0x1, RZ ;  /* 0x0000000120007810 */ /* 0x000fe20007ffe0ff */
[----:B------:R-:W-:Y:S01]  /*49f0*/  BSSY.RECONVERGENT B1, `(.L_x_141) ;  /* 0x00000c5000017945 */ /* 0x000fe20003800200 */
[----:B------:R-:W-:Y:S02]  /*4a00*/  MOV R12, R33 ;  /* 0x00000021000c7202 */ /* 0x000fe40000000f00 */
[----:B0-----:R-:W-:Y:S02]  /*4a10*/  VIMNMX R3, PT, PT, R0, UR4, !PT ;  /* 0x0000000400037c48 */ /* 0x001fe4000ffe0100 */
[----:B------:R-:W-:Y:S02]  /*4a20*/  LOP3.LUT R0, R26, 0xfffffff8, RZ, 0xc0, !PT ;  /* 0xfffffff81a007812 */ /* 0x000fe400078ec0ff */
[----:B------:R-:W-:-:S04]  /*4a30*/  IADD3 R32, PT, PT, R32, -R3, RZ ;  /* 0x8000000320207210 */ /* 0x000fc80007ffe0ff */
[----:B------:R-:W-:-:S13]  /*4a40*/  ISETP.GT.U32.AND P0, PT, R32, -0x8, PT ;  /* 0xfffffff82000780c */ /* 0x000fda0003f04070 */
.L_x_151:
[----:B0-----:R-:W0:Y:S01]  /*4a50*/  LDCU UR4, c[0x0][0x388] ;  /* 0x00007100ff0477ac */ /* 0x001e220008000800 */
[C---:B------:R-:W-:Y:S01]  /*4a60*/  IADD3 R11, PT, PT, R12.reuse, -R33, RZ ;  /* 0x800000210c0b7210 */ /* 0x040fe20007ffe0ff */
[----:B------:R-:W-:Y:S01]  /*4a70*/  BSSY.RECONVERGENT B2, `(.L_x_142) ;  /* 0x0000057000027945 */ /* 0x000fe20003800200 */
[----:B-1----:R-:W-:Y:S02]  /*4a80*/  MOV R3, R12 ;  /* 0x0000000c00037202 */ /* 0x002fe40000000f00 */
[----:B------:R-:W-:Y:S01]  /*4a90*/  IADD3 R12, PT, PT, R12, 0x1, RZ ;  /* 0x000000010c0c7810 */ /* 0x000fe20007ffe0ff */
[----:B------:R-:W-:Y:S01]  /*4aa0*/  IMAD R13, R34, R11, RZ ;  /* 0x0000000b220d7224 */ /* 0x000fe200078e02ff */
[----:B------:R-:W-:Y:S01]  /*4ab0*/  LOP3.LUT P3, RZ, R26, 0x7, RZ, 0xc0, !PT ;  /* 0x000000071aff7812 */ /* 0x000fe2000786c0ff */
[----:B------:R-:W-:Y:S01]  /*4ac0*/  IMAD.WIDE R10, R11, 0x4, R16 ;  /* 0x000000040b0a7825 */ /* 0x000fe200078e0210 */
[----:B------:R-:W-:Y:S02]  /*4ad0*/  MOV R14, R33 ;  /* 0x00000021000e7202 */ /* 0x000fe40000000f00 */
[----:B0-----:R-:W-:Y:S01]  /*4ae0*/  ISETP.GE.AND P1, PT, R12, UR4, PT ;  /* 0x000000040c007c0c */ /* 0x001fe2000bf26270 */
[----:B------:R-:W-:-:S12]  /*4af0*/  @P0 BRA `(.L_x_143) ;  /* 0x0000000400380947 */ /* 0x000fd80003800000 */
[----:B------:R-:W-:Y:S01]  /*4b00*/  HFMA2 R15, -RZ, RZ, 0, 0 ;  /* 0x00000000ff0f7431 */ /* 0x000fe200000001ff */
[----:B------:R-:W-:-:S07]  /*4b10*/  MOV R14, R33 ;  /* 0x00000021000e7202 */ /* 0x000fce0000000f00 */
.L_x_144:
[----:B0-----:R-:W-:Y:S01]  /*4b20*/  IADD3 R6, PT, PT, R14, -R33, RZ ;  /* 0x800000210e067210 */ /* 0x001fe20007ffe0ff */
[----:B------:R-:W2:Y:S01]  /*4b30*/  LD.E R21, desc[UR36][R10.64] ;  /* 0x000000240a157980 */ /* 0x000ea2000c101900 */
[----:B------:R-:W0:Y:S01]  /*4b40*/  LDC.64 R4, c[0x0][0x380] ;  /* 0x0000e000ff047b82 */ /* 0x000e220000000a00 */
[----:B------:R-:W1:Y:S02]  /*4b50*/  LDCU UR4, c[0x0][0x38c] ;  /* 0x00007180ff0477ac */ /* 0x000e640008000800 */
[----:B------:R-:W-:-:S05]  /*4b60*/  IMAD.WIDE R8, R6, 0x4, R36 ;  /* 0x0000000406087825 */ /* 0x000fca00078e0224 */
[----:B------:R-:W2:Y:S01]  /*4b70*/  LD.E R20, desc[UR36][R8.64] ;  /* 0x0000002408147980 */ /* 0x000ea2000c101900 */
[----:B------:R-:W-:-:S05]  /*4b80*/  IADD3 R7, PT, PT, R13, R6, RZ ;  /* 0x000000060d077210 */ /* 0x000fca0007ffe0ff */
[----:B------:R-:W-:-:S04]  /*4b90*/  IMAD.WIDE R6, R7, 0x4, R38 ;  /* 0x0000000407067825 */ /* 0x000fc800078e0226 */
[----:B-1----:R-:W-:-:S04]  /*4ba0*/  IMAD R29, R3, UR4, R14 ;  /* 0x00000004031d7c24 */ /* 0x002fc8000f8e020e */
[----:B0-----:R-:W-:-:S04]  /*4bb0*/  IMAD.WIDE R4, R29, 0x4, R4 ;  /* 0x000000041d047825 */ /* 0x001fc800078e0204 */
[----:B--2---:R-:W-:-:S05]  /*4bc0*/  FMUL R21, R21, R20 ;  /* 0x0000001415157220 */ /* 0x004fca0000400000 */
[----:B------:R0:W-:Y:S04]  /*4bd0*/  ST.E desc[UR36][R6.64], R21 ;  /* 0x0000001506007985 */ /* 0x0001e8000c101924 */
[----:B------:R-:W2:Y:S01]  /*4be0*/  LDG.E R20, desc[UR36][R4.64] ;  /* 0x0000002404147981 */ /* 0x000ea2000c1e1900 */
[----:B------:R-:W-:-:S04]  /*4bf0*/  FADD R29, R21, R21 ;  /* 0x00000015151d7221 */ /* 0x000fc80000000000 */
[----:B--2---:R-:W-:-:S05]  /*4c00*/  FADD R29, R20, -R29 ;  /* 0x8000001d141d7221 */ /* 0x004fca0000000000 */
[----:B------:R1:W-:Y:S04]  /*4c10*/  STG.E desc[UR36][R4.64], R29 ;  /* 0x0000001d04007986 */ /* 0x0003e8000c101924 */
[----:B------:R-:W2:Y:S04]  /*4c20*/  LD.E R20, desc[UR36][R10.64] ;  /* 0x000000240a147980 */ /* 0x000ea8000c101900 */
[----:B------:R-:W2:Y:S02]  /*4c30*/  LD.E R31, desc[UR36][R8.64+0x4] ;  /* 0x00000424081f7980 */ /* 0x000ea4000c101900 */
[----:B--2---:R-:W-:-:S05]  /*4c40*/  FMUL R31, R20, R31 ;  /* 0x0000001f141f7220 */ /* 0x004fca0000400000 */
[----:B------:R2:W-:Y:S04]  /*4c50*/  ST.E desc[UR36][R6.64+0x4], R31 ;  /* 0x0000041f06007985 */ /* 0x0005e8000c101924 */
[----:B------:R-:W3:Y:S01]  /*4c60*/  LDG.E R20, desc[UR36][R4.64+0x4] ;  /* 0x0000042404147981 */ /* 0x000ee2000c1e1900 */
[----:B------:R-:W-:-:S04]  /*4c70*/  FADD R35, R31, R31 ;  /* 0x0000001f1f237221 */ /* 0x000fc80000000000 */
[----:B---3--:R-:W-:-:S05]  /*4c80*/  FADD R35, R20, -R35 ;  /* 0x8000002314237221 */ /* 0x008fca0000000000 */
[----:B------:R3:W-:Y:S04]  /*4c90*/  STG.E desc[UR36][R4.64+0x4], R35 ;  /* 0x0000042304007986 */ /* 0x0007e8000c101924 */
[----:B------:R-:W4:Y:S04]  /*4ca0*/  LD.E R20, desc[UR36][R10.64] ;  /* 0x000000240a147980 */ /* 0x000f28000c101900 */
[----:B0-----:R-:W4:Y:S02]  /*4cb0*/  LD.E R21, desc[UR36][R8.64+0x8] ;  /* 0x0000082408157980 */ /* 0x001f24000c101900 */
[----:B----4-:R-:W-:-:S05]  /*4cc0*/  FMUL R21, R20, R21 ;  /* 0x0000001514157220 */ /* 0x010fca0000400000 */
[----:B------:R0:W-:Y:S04]  /*4cd0*/  ST.E desc[UR36][R6.64+0x8], R21 ;  /* 0x0000081506007985 */ /* 0x0001e8000c101924 */
[----:B------:R-:W4:Y:S01]  /*4ce0*/  LDG.E R20, desc[UR36][R4.64+0x8] ;  /* 0x0000082404147981 */ /* 0x000f22000c1e1900 */
[----:B-1----:R-:W-:-:S04]  /*4cf0*/  FADD R29, R21, R21 ;  /* 0x00000015151d7221 */ /* 0x002fc80000000000 */
[----:B----4-:R-:W-:-:S05]  /*4d00*/  FADD R29, R20, -R29 ;  /* 0x8000001d141d7221 */ /* 0x010fca0000000000 */
[----:B------:R1:W-:Y:S04]  /*4d10*/  STG.E desc[UR36][R4.64+0x8], R29 ;  /* 0x0000081d04007986 */ /* 0x0003e8000c101924 */
[----:B------:R-:W4:Y:S04]  /*4d20*/  LD.E R20, desc[UR36][R10.64] ;  /* 0x000000240a147980 */ /* 0x000f28000c101900 */
[----:B--2---:R-:W4:Y:S02]  /*4d30*/  LD.E R31, desc[UR36][R8.64+0xc] ;  /* 0x00000c24081f7980 */ /* 0x004f24000c101900 */
[----:B----4-:R-:W-:-:S05]  /*4d40*/  FMUL R31, R20, R31 ;  /* 0x0000001f141f7220 */ /* 0x010fca0000400000 */
[----:B------:R2:W-:Y:S04]  /*4d50*/  ST.E desc[UR36][R6.64+0xc], R31 ;  /* 0x00000c1f06007985 */ /* 0x0005e8000c101924 */
[----:B------:R-:W4:Y:S01]  /*4d60*/  LDG.E R20, desc[UR36][R4.64+0xc] ;  /* 0x00000c2404147981 */ /* 0x000f22000c1e1900 */
[----:B---3--:R-:W-:-:S04]  /*4d70*/  FADD R35, R31, R31 ;  /* 0x0000001f1f237221 */ /* 0x008fc80000000000 */
[----:B----4-:R-:W-:-:S05]  /*4d80*/  FADD R35, R20, -R35 ;  /* 0x8000002314237221 */ /* 0x010fca0000000000 */
        /* <DEDUP_REMOVED lines=25> */
[----:B--2---:R-:W2:Y:S04]  /*4f20*/  LD.E R31, desc[UR36][R8.64+0x1c] ;  /* 0x00001c24081f7980 */ /* 0x004ea8000c101900 */
[----:B------:R-:W2:Y:S02]  /*4f30*/  LD.E R20, desc[UR36][R10.64] ;  /* 0x000000240a147980 */ /* 0x000ea4000c101900 */
[----:B--2---:R-:W-:-:S05]  /*4f40*/  FMUL R31, R20, R31 ;  /* 0x0000001f141f7220 */ /* 0x004fca0000400000 */
[----:B------:R0:W-:Y:S04]  /*4f50*/  ST.E desc[UR36][R6.64+0x1c], R31 ;  /* 0x00001c1f06007985 */ /* 0x0001e8000c101924 */
[----:B------:R-:W2:Y:S01]  /*4f60*/  LDG.E R20, desc[UR36][R4.64+0x1c] ;  /* 0x00001c2404147981 */ /* 0x000ea2000c1e1900 */
[----:B---3--:R-:W-:Y:S01]  /*4f70*/  FADD R35, R31, R31 ;  /* 0x0000001f1f237221 */ /* 0x008fe20000000000 */
[----:B------:R-:W-:-:S04]  /*4f80*/  IADD3 R15, PT, PT, R15, 0x8, RZ ;  /* 0x000000080f0f7810 */ /* 0x000fc80007ffe0ff */
[----:B------:R-:W-:Y:S02]  /*4f90*/  ISETP.NE.AND P2, PT, R15, R0, PT ;  /* 0x000000000f00720c */ /* 0x000fe40003f45270 */
[----:B------:R-:W-:Y:S01]  /*4fa0*/  IADD3 R14, PT, PT, R14, 0x8, RZ ;  /* 0x000000080e0e7810 */ /* 0x000fe20007ffe0ff */
[----:B--2---:R-:W-:-:S05]  /*4fb0*/  FADD R35, R20, -R35 ;  /* 0x8000002314237221 */ /* 0x004fca0000000000 */
[----:B------:R0:W-:Y:S05]  /*4fc0*/  STG.E desc[UR36][R4.64+0x1c], R35 ;  /* 0x00001c2304007986 */ /* 0x0001ea000c101924 */
[----:B------:R-:W-:Y:S05]  /*4fd0*/  @P2 BRA `(.L_x_144) ;  /* 0xfffffff800d02947 */ /* 0x000fea000383ffff */
.L_x_143:
[----:B------:R-:W-:Y:S05]  /*4fe0*/  BSYNC.RECONVERGENT B2 ;  /* 0x0000000000027941 */ /* 0x000fea0003800200 */
.L_x_142:
[----:B------:R-:W-:Y:S04]  /*4ff0*/  BSSY.RECONVERGENT B2, `(.L_x_145) ;  /* 0x0000063000027945 */ /* 0x000fe80003800200 */
[----:B------:R-:W-:Y:S05]  /*5000*/  @!P3 BRA `(.L_x_146) ;  /* 0x000000040084b947 */ /* 0x000fea0003800000 */
[C---:B0-----:R-:W-:Y:S01]  /*5010*/  IADD3 R4, PT, PT, R24.reuse, -0x1, RZ ;  /* 0xffffffff18047810 */ /* 0x041fe20007ffe0ff */
[----:B------:R-:W-:Y:S01]  /*5020*/  BSSY.RECONVERGENT B3, `(.L_x_147) ;  /* 0x000002d000037945 */ /* 0x000fe20003800200 */
[----:B------:R-:W-:Y:S02]  /*5030*/  LOP3.LUT P3, RZ, R24, 0x3, RZ, 0xc0, !PT ;  /* 0x0000000318ff7812 */ /* 0x000fe4000786c0ff */
[----:B------:R-:W-:-:S13]  /*5040*/  ISETP.GE.U32.AND P2, PT, R4, 0x3, PT ;  /* 0x000000030400780c */ /* 0x000fda0003f46070 */
[----:B------:R-:W-:Y:S05]  /*5050*/  @!P2 BRA `(.L_x_148) ;  /* 0x0000000000a4a947 */ /* 0x000fea0003800000 */
[----:B------:R-:W-:Y:S01]  /*5060*/  IADD3 R7, PT, PT, R14, -R33, RZ ;  /* 0x800000210e077210 */ /* 0x000fe20007ffe0ff */
[----:B------:R-:W2:Y:S01]  /*5070*/  LD.E R6, desc[UR36][R10.64] ;  /* 0x000000240a067980 */ /* 0x000ea2000c101900 */
[----:B------:R-:W0:Y:S01]  /*5080*/  LDC.64 R4, c[0x0][0x380] ;  /* 0x0000e000ff047b82 */ /* 0x000e220000000a00 */
[----:B------:R-:W1:Y:S02]  /*5090*/  LDCU UR4, c[0x0][0x38c] ;  /* 0x00007180ff0477ac */ /* 0x000e640008000800 */
[----:B------:R-:W-:-:S05]  /*50a0*/  IMAD.WIDE R8, R7, 0x4, R36 ;  /* 0x0000000407087825 */ /* 0x000fca00078e0224 */
[----:B------:R-:W2:Y:S01]  /*50b0*/  LD.E R15, desc[UR36][R8.64] ;  /* 0x00000024080f7980 */ /* 0x000ea2000c101900 */
[----:B------:R-:W-:Y:S01]  /*50c0*/  IADD3 R7, PT, PT, R13, R7, RZ ;  /* 0x000000070d077210 */ /* 0x000fe20007ffe0ff */
[----:B-1----:R-:W-:-:S04]  /*50d0*/  IMAD R21, R3, UR4, R14 ;  /* 0x0000000403157c24 */ /* 0x002fc8000f8e020e */
[----:B0-----:R-:W-:-:S04]  /*50e0*/  IMAD.WIDE R4, R21, 0x4, R4 ;  /* 0x0000000415047825 */ /* 0x001fc800078e0204 */
[----:B--2---:R-:W-:Y:S01]  /*50f0*/  FMUL R15, R6, R15 ;  /* 0x0000000f060f7220 */ /* 0x004fe20000400000 */
[----:B------:R-:W-:-:S05]  /*5100*/  IMAD.WIDE R6, R7, 0x4, R38 ;  /* 0x0000000407067825 */ /* 0x000fca00078e0226 */
        /* <DEDUP_REMOVED lines=13> */
[----:B0-----:R-:W4:Y:S04]  /*51e0*/  LD.E R15, desc[UR36][R10.64] ;  /* 0x000000240a0f7980 */ /* 0x001f28000c101900 */
[----:B------:R-:W4:Y:S02]  /*51f0*/  LD.E R20, desc[UR36][R8.64+0x8] ;  /* 0x0000082408147980 */ /* 0x000f24000c101900 */
        /* <DEDUP_REMOVED lines=12> */
[----:B------:R-:W-:-:S03]  /*52c0*/  IADD3 R14, PT, PT, R14, 0x4, RZ ;  /* 0x000000040e0e7810 */ /* 0x000fc60007ffe0ff */
[----:B--2---:R-:W-:-:S05]  /*52d0*/  FADD R31, R20, -R31 ;  /* 0x8000001f141f7221 */ /* 0x004fca0000000000 */
[----:B------:R0:W-:Y:S02]  /*52e0*/  STG.E desc[UR36][R4.64+0xc], R31 ;  /* 0x00000c1f04007986 */ /* 0x0001e4000c101924 */
.L_x_148:
[----:B------:R-:W-:Y:S05]  /*52f0*/  BSYNC.RECONVERGENT B3 ;  /* 0x0000000000037941 */ /* 0x000fea0003800200 */
.L_x_147:
[----:B------:R-:W-:Y:S05]  /*5300*/  @!P3 BRA `(.L_x_146) ;  /* 0x0000000000c4b947 */ /* 0x000fea0003800000 */
[C---:B0-----:R-:W-:Y:S01]  /*5310*/  LOP3.LUT R4, R27.reuse, 0x3, RZ, 0xc0, !PT ;  /* 0x000000031b047812 */ /* 0x041fe200078ec0ff */
[----:B------:R-:W-:Y:S01]  /*5320*/  BSSY.RECONVERGENT B3, `(.L_x_149) ;  /* 0x000001e000037945 */ /* 0x000fe20003800200 */
[----:B------:R-:W-:Y:S02]  /*5330*/  LOP3.LUT R5, R27, 0x1, RZ, 0xc0, !PT ;  /* 0x000000011b057812 */ /* 0x000fe400078ec0ff */
[----:B------:R-:W-:Y:S02]  /*5340*/  ISETP.NE.AND P2, PT, R4, 0x1, PT ;  /* 0x000000010400780c */ /* 0x000fe40003f45270 */
[----:B------:R-:W-:-:S11]  /*5350*/  ISETP.NE.U32.AND P3, PT, R5, 0x1, PT ;  /* 0x000000010500780c */ /* 0x000fd60003f65070 */
        /* <DEDUP_REMOVED lines=21> */
[----:B------:R-:W2:Y:S01]  /*54b0*/  LDG.E R20, desc[UR36][R4.64+0x4] ;  /* 0x0000042404147981 */ /* 0x000ea2000c1e1900 */
[----:B------:R-:W-:Y:S01]  /*54c0*/  FADD R31, R29, R29 ;  /* 0x0000001d1d1f7221 */ /* 0x000fe20000000000 */
[----:B------:R-:W-:-:S03]  /*54d0*/  IADD3 R14, PT, PT, R14, 0x2, RZ ;  /* 0x000000020e0e7810 */ /* 0x000fc60007ffe0ff */
[----:B--2---:R-:W-:-:S05]  /*54e0*/  FADD R31, R20, -R31 ;  /* 0x8000001f141f7221 */ /* 0x004fca0000000000 */
[----:B------:R0:W-:Y:S02]  /*54f0*/  STG.E desc[UR36][R4.64+0x4], R31 ;  /* 0x0000041f04007986 */ /* 0x0001e4000c101924 */
.L_x_150:
[----:B------:R-:W-:Y:S05]  /*5500*/  BSYNC.RECONVERGENT B3 ;  /* 0x0000000000037941 */ /* 0x000fea0003800200 */
.L_x_149:
[----:B------:R-:W-:Y:S05]  /*5510*/  @P3 BRA `(.L_x_146) ;  /* 0x0000000000403947 */ /* 0x000fea0003800000 */
[----:B------:R-:W-:Y:S01]  /*5520*/  IADD3 R8, PT, PT, R14, -R33, RZ ;  /* 0x800000210e087210 */ /* 0x000fe20007ffe0ff */
[----:B------:R-:W2:Y:S01]  /*5530*/  LD.E R10, desc[UR36][R10.64] ;  /* 0x000000240a0a7980 */ /* 0x000ea2000c101900 */
[----:B0-----:R-:W0:Y:S01]  /*5540*/  LDC.64 R6, c[0x0][0x380] ;  /* 0x0000e000ff067b82 */ /* 0x001e220000000a00 */
[----:B------:R-:W1:Y:S02]  /*5550*/  LDCU UR4, c[0x0][0x38c] ;  /* 0x00007180ff0477ac */ /* 0x000e640008000800 */
[----:B------:R-:W-:-:S06]  /*5560*/  IMAD.WIDE R4, R8, 0x4, R36 ;  /* 0x0000000408047825 */ /* 0x000fcc00078e0224 */
        /* <DEDUP_REMOVED lines=10> */
[----:B------:R1:W-:Y:S02]  /*5610*/  STG.E desc[UR36][R6.64], R13 ;  /* 0x0000000d06007986 */ /* 0x0003e4000c101924 */
.L_x_146:
[----:B------:R-:W-:Y:S05]  /*5620*/  BSYNC.RECONVERGENT B2 ;  /* 0x0000000000027941 */ /* 0x000fea0003800200 */
.L_x_145:
[----:B------:R-:W-:Y:S05]  /*5630*/  @!P1 BRA `(.L_x_151) ;  /* 0xfffffff400049947 */ /* 0x000fea000383ffff */
[----:B------:R-:W-:Y:S05]  /*5640*/  BSYNC.RECONVERGENT B1 ;  /* 0x0000000000017941 */ /* 0x000fea0003800200 */
.L_x_141:
[----:B------:R-:W-:Y:S01]  /*5650*/  IADD3 R0, PT, PT, -R23, UR38, RZ ;  /* 0x0000002617007c10 */ /* 0x000fe2000fffe1ff */
[----:B------:R-:W-:Y:S01]  /*5660*/  BSSY.RECONVERGENT B1, `(.L_x_152) ;  /* 0x0000042000017945 */ /* 0x000fe20003800200 */
[----:B------:R-:W-:Y:S02]  /*5670*/  LOP3.LUT P1, RZ, R30, 0xf, RZ, 0xc0, !PT ;  /* 0x0000000f1eff7812 */ /* 0x000fe4000782c0ff */
[----:B------:R-:W-:Y:S02]  /*5680*/  ISETP.GE.U32.AND P0, PT, R0, 0xf, PT ;  /* 0x0000000f0000780c */ /* 0x000fe40003f06070 */
[----:B------:R-:W-:-:S11]  /*5690*/  MOV R0, R33 ;  /* 0x0000002100007202 */ /* 0x000fd60000000f00 */
[----:B------:R-:W-:Y:S05]  /*56a0*/  @!P0 BRA `(.L_x_153) ;  /* 0x0000000000f48947 */ /* 0x000fea0003800000 */
[----:B-1----:R-:W1:Y:S01]  /*56b0*/  LDC R3, c[0x0][0x38c] ;  /* 0x0000e300ff037b82 */ /* 0x002e620000000800 */
[----:B------:R-:W-:Y:S01]  /*56c0*/  HFMA2 R9, -RZ, RZ, 0, 0 ;  /* 0x00000000ff097431 */ /* 0x000fe200000001ff */
[----:B------:R-:W-:Y:S02]  /*56d0*/  LOP3.LUT R30, R30, 0xfffffff0, RZ, 0xc0, !PT ;  /* 0xfffffff01e1e7812 */ /* 0x000fe400078ec0ff */
[----:B------:R-:W-:-:S04]  /*56e0*/  MOV R0, R33 ;  /* 0x0000002100007202 */ /* 0x000fc80000000f00 */
[----:B0-----:R-:W0:Y:S03]  /*56f0*/  LDC.64 R4, c[0x0][0x380] ;  /* 0x0000e000ff047b82 */ /* 0x001e260000000a00 */
.L_x_154:
[----:B------:R-:W-:-:S05]  /*5700*/  IADD3 R7, PT, PT, R0, -R33, RZ ;  /* 0x8000002100077210 */ /* 0x000fca0007ffe0ff */
[----:B------:R-:W-:-:S05]  /*5710*/  IMAD.WIDE R6, R7, 0x4, R16 ;  /* 0x0000000407067825 */ /* 0x000fca00078e0210 */
[----:B----4-:R-:W2:Y:S01]  /*5720*/  LD.E R27, desc[UR36][R6.64] ;  /* 0x00000024061b7980 */ /* 0x010ea2000c101900 */
[----:B-1----:R-:W-:-:S05]  /*5730*/  IMAD R8, R0, R3, R3 ;  /* 0x0000000300087224 */ /* 0x002fca00078e0203 */
[----:B------:R-:W-:-:S05]  /*5740*/  IADD3 R11, PT, PT, R8, R33, RZ ;  /* 0x00000021080b7210 */ /* 0x000fca0007ffe0ff */
[----:B0-----:R-:W-:-:S05]  /*5750*/  IMAD.WIDE R10, R11, 0x4, R4 ;  /* 0x000000040b0a7825 */ /* 0x001fca00078e0204 */
[----:B--2---:R0:W-:Y:S04]  /*5760*/  STG.E desc[UR36][R10.64], R27 ;  /* 0x0000001b0a007986 */ /* 0x0041e8000c101924 */
[----:B------:R-:W2:Y:S01]  /*5770*/  LD.E R29, desc[UR36][R6.64+0x4] ;  /* 0x00000424061d7980 */ /* 0x000ea2000c101900 */
[----:B------:R-:W-:-:S05]  /*5780*/  IMAD.WIDE R12, R3, 0x4, R10 ;  /* 0x00000004030c7825 */ /* 0x000fca00078e020a */
[----:B--2---:R1:W-:Y:S04]  /*5790*/  STG.E desc[UR36][R12.64], R29 ;  /* 0x0000001d0c007986 */ /* 0x0043e8000c101924 */
[----:B------:R-:W2:Y:S01]  /*57a0*/  LD.E R31, desc[UR36][R6.64+0x8] ;  /* 0x00000824061f7980 */ /* 0x000ea2000c101900 */
[----:B------:R-:W-:-:S05]  /*57b0*/  IMAD.WIDE R14, R3, 0x4, R12 ;  /* 0x00000004030e7825 */ /* 0x000fca00078e020c */
[----:B--2---:R2:W-:Y:S04]  /*57c0*/  STG.E desc[UR36][R14.64], R31 ;  /* 0x0000001f0e007986 */ /* 0x0045e8000c101924 */
[----:B------:R-:W3:Y:S01]  /*57d0*/  LD.E R35, desc[UR36][R6.64+0xc] ;  /* 0x00000c2406237980 */ /* 0x000ee2000c101900 */
[----:B------:R-:W-:-:S05]  /*57e0*/  IMAD.WIDE R20, R3, 0x4, R14 ;  /* 0x0000000403147825 */ /* 0x000fca00078e020e */
[----:B---3--:R3:W-:Y:S04]  /*57f0*/  STG.E desc[UR36][R20.64], R35 ;  /* 0x0000002314007986 */ /* 0x0087e8000c101924 */
[----:B------:R-:W4:Y:S01]  /*5800*/  LD.E R41, desc[UR36][R6.64+0x10] ;  /* 0x0000102406297980 */ /* 0x000f22000c101900 */
[----:B0-----:R-:W-:-:S05]  /*5810*/  IMAD.WIDE R10, R3, 0x4, R20 ;  /* 0x00000004030a7825 */ /* 0x001fca00078e0214 */
[----:B----4-:R0:W-:Y:S04]  /*5820*/  STG.E desc[UR36][R10.64], R41 ;  /* 0x000000290a007986 */ /* 0x0101e8000c101924 */
[----:B------:R-:W4:Y:S01]  /*5830*/  LD.E R27, desc[UR36][R6.64+0x14] ;  /* 0x00001424061b7980 */ /* 0x000f22000c101900 */
[----:B-1----:R-:W-:-:S05]  /*5840*/  IMAD.WIDE R12, R3, 0x4, R10 ;  /* 0x00000004030c7825 */ /* 0x002fca00078e020a */
[----:B----4-:R1:W-:Y:S04]  /*5850*/  STG.E desc[UR36][R12.64], R27 ;  /* 0x0000001b0c007986 */ /* 0x0103e8000c101924 */
[----:B------:R-:W4:Y:S01]  /*5860*/  LD.E R29, desc[UR36][R6.64+0x18] ;  /* 0x00001824061d7980 */ /* 0x000f22000c101900 */
[----:B--2---:R-:W-:-:S05]  /*5870*/  IMAD.WIDE R14, R3, 0x4, R12 ;  /* 0x00000004030e7825 */ /* 0x004fca00078e020c */
[----:B----4-:R2:W-:Y:S04]  /*5880*/  STG.E desc[UR36][R14.64], R29 ;  /* 0x0000001d0e007986 */ /* 0x0105e8000c101924 */
[----:B------:R-:W4:Y:S01]  /*5890*/  LD.E R31, desc[UR36][R6.64+0x1c] ;  /* 0x00001c24061f7980 */ /* 0x000f22000c101900 */
[----:B---3--:R-:W-:-:S05]  /*58a0*/  IMAD.WIDE R20, R3, 0x4, R14 ;  /* 0x0000000403147825 */ /* 0x008fca00078e020e */
[----:B----4-:R3:W-:Y:S04]  /*58b0*/  STG.E desc[UR36][R20.64], R31 ;  /* 0x0000001f14007986 */ /* 0x0107e8000c101924 */
        /* <DEDUP_REMOVED lines=15> */
[----:B------:R-:W5:Y:S01]  /*59b0*/  LD.E R35, desc[UR36][R6.64+0x34] ;  /* 0x0000342406237980 */ /* 0x000f62000c101900 */
[----:B-1----:R-:W-:-:S05]  /*59c0*/  IMAD.WIDE R12, R3, 0x4, R10 ;  /* 0x00000004030c7825 */ /* 0x002fca00078e020a */
[----:B-----5:R4:W-:Y:S04]  /*59d0*/  STG.E desc[UR36][R12.64], R35 ;  /* 0x000000230c007986 */ /* 0x0209e8000c101924 */
[----:B------:R-:W5:Y:S01]  /*59e0*/  LD.E R41, desc[UR36][R6.64+0x38] ;  /* 0x0000382406297980 */ /* 0x000f62000c101900 */
[----:B--2---:R-:W-:-:S05]  /*59f0*/  IMAD.WIDE R14, R3, 0x4, R12 ;  /* 0x00000004030e7825 */ /* 0x004fca00078e020c */
[----:B-----5:R4:W-:Y:S04]  /*5a00*/  STG.E desc[UR36][R14.64], R41 ;  /* 0x000000290e007986 */ /* 0x0209e8000c101924 */
[----:B------:R-:W2:Y:S01]  /*5a10*/  LD.E R27, desc[UR36][R6.64+0x3c] ;  /* 0x00003c24061b7980 */ /* 0x000ea2000c101900 */
[----:B---3--:R-:W-:Y:S01]  /*5a20*/  IMAD.WIDE R20, R3, 0x4, R14 ;  /* 0x0000000403147825 */ /* 0x008fe200078e020e */
[----:B------:R-:W-:Y:S02]  /*5a30*/  IADD3 R9, PT, PT, R9, 0x10, RZ ;  /* 0x0000001009097810 */ /* 0x000fe40007ffe0ff */
[----:B------:R-:W-:Y:S02]  /*5a40*/  IADD3 R0, PT, PT, R0, 0x10, RZ ;  /* 0x0000001000007810 */ /* 0x000fe40007ffe0ff */
[----:B------:R-:W-:Y:S01]  /*5a50*/  ISETP.NE.AND P0, PT, R9, R30, PT ;  /* 0x0000001e0900720c */ /* 0x000fe20003f05270 */
[----:B--2---:R4:W-:-:S12]  /*5a60*/  STG.E desc[UR36][R20.64], R27 ;  /* 0x0000001b14007986 */ /* 0x0049d8000c101924 */
[----:B------:R-:W-:Y:S05]  /*5a70*/  @P0 BRA `(.L_x_154) ;  /* 0xfffffffc00200947 */ /* 0x000fea000383ffff */
.L_x_153:
[----:B------:R-:W-:Y:S05]  /*5a80*/  BSYNC.RECONVERGENT B1 ;  /* 0x0000000000017941 */ /* 0x000fea0003800200 */
.L_x_152:
[----:B------:R-:W-:Y:S05]  /*5a90*/  @!P1 BRA `(.L_x_140) ;  /* 0x0000000400609947 */ /* 0x000fea0003800000 */
[----:B-1----:R-:W-:Y:S01]  /*5aa0*/  IADD3 R3, PT, PT, R18, UR39, RZ ;  /* 0x0000002712037c10 */ /* 0x002fe2000fffe0ff */
[----:B------:R-:W-:Y:S03]  /*5ab0*/  BSSY.RECONVERGENT B1, `(.L_x_155) ;  /* 0x0000028000017945 */ /* 0x000fe60003800200 */
[----:B------:R-:W-:-:S04]  /*5ac0*/  IADD3 R3, PT, PT, RZ, -R3, RZ ;  /* 0x80000003ff037210 */ /* 0x000fc80007ffe0ff */
[----:B------:R-:W-:-:S04]  /*5ad0*/  PRMT R3, R3, 0x7710, RZ ;  /* 0x0000771003037816 */ /* 0x000fc800000000ff */
[----:B------:R-:W-:-:S04]  /*5ae0*/  IADD3 R3, PT, PT, R3, UR40, RZ ;  /* 0x0000002803037c10 */ /* 0x000fc8000fffe0ff */
[----:B------:R-:W-:-:S04]  /*5af0*/  LOP3.LUT R3, R3, 0xf, RZ, 0xc0, !PT ;  /* 0x0000000f03037812 */ /* 0x000fc800078ec0ff */
[C---:B0-----:R-:W-:Y:S02]  /*5b00*/  IADD3 R4, PT, PT, R3.reuse, -0x1, RZ ;  /* 0xffffffff03047810 */ /* 0x041fe40007ffe0ff */
[----:B------:R-:W-:Y:S02]  /*5b10*/  LOP3.LUT P1, RZ, R3, 0x7, RZ, 0xc0, !PT ;  /* 0x0000000703ff7812 */ /* 0x000fe4000782c0ff */
[----:B------:R-:W-:-:S13]  /*5b20*/  ISETP.GE.U32.AND P0, PT, R4, 0x7, PT ;  /* 0x000000070400780c */ /* 0x000fda0003f06070 */
[----:B------:R-:W-:Y:S05]  /*5b30*/  @!P0 BRA `(.L_x_156) ;  /* 0x00000000007c8947 */ /* 0x000fea0003800000 */
[----:B------:R-:W-:Y:S01]  /*5b40*/  IADD3 R5, PT, PT, R0, -R33, RZ ;  /* 0x8000002100057210 */ /* 0x000fe20007ffe0ff */
[----:B------:R-:W0:Y:S04]  /*5b50*/  LDC R3, c[0x0][0x38c] ;  /* 0x0000e300ff037b82 */ /* 0x000e280000000800 */
[----:B------:R-:W-:-:S04]  /*5b60*/  IMAD.WIDE R4, R5, 0x4, R16 ;  /* 0x0000000405047825 */ /* 0x000fc800078e0210 */
[----:B------:R-:W1:Y:S01]  /*5b70*/  LDC.64 R6, c[0x0][0x380] ;  /* 0x0000e000ff067b82 */ /* 0x000e620000000a00 */
[----:B----4-:R-:W2:Y:S01]  /*5b80*/  LD.E R15, desc[UR36][R4.64] ;  /* 0x00000024040f7980 */ /* 0x010ea2000c101900 */
[----:B0-----:R-:W-:-:S05]  /*5b90*/  IMAD R8, R0, R3, R3 ;  /* 0x0000000300087224 */ /* 0x001fca00078e0203 */
[----:B------:R-:W-:-:S05]  /*5ba0*/  IADD3 R9, PT, PT, R8, R33, RZ ;  /* 0x0000002108097210 */ /* 0x000fca0007ffe0ff */
[----:B-1----:R-:W-:-:S05]  /*5bb0*/  IMAD.WIDE R6, R9, 0x4, R6 ;  /* 0x0000000409067825 */ /* 0x002fca00078e0206 */
        /* <DEDUP_REMOVED lines=19> */
[----:B------:R-:W2:Y:S01]  /*5cf0*/  LD.E R27, desc[UR36][R4.64+0x1c] ;  /* 0x00001c24041b7980 */ /* 0x000ea2000c101900 */
[----:B---3--:R-:W-:Y:S01]  /*5d00*/  IMAD.WIDE R12, R3, 0x4, R10 ;  /* 0x00000004030c7825 */ /* 0x008fe200078e020a */
[----:B------:R-:W-:-:S04]  /*5d10*/  IADD3 R0, PT, PT, R0, 0x8, RZ ;  /* 0x0000000800007810 */ /* 0x000fc80007ffe0ff */
[----:B--2---:R0:W-:Y:S03]  /*5d20*/  STG.E desc[UR36][R12.64], R27 ;  /* 0x0000001b0c007986 */ /* 0x0041e6000c101924 */
.L_x_156:
[----:B------:R-:W-:Y:S05]  /*5d30*/  BSYNC.RECONVERGENT B1 ;  /* 0x0000000000017941 */ /* 0x000fea0003800200 */
.L_x_155:
[----:B------:R-:W-:Y:S05]  /*5d40*/  @!P1 BRA `(.L_x_140) ;  /* 0x0000000000b49947 */ /* 0x000fea0003800000 */
[----:B------:R-:W-:Y:S01]  /*5d50*/  ISETP.GE.U32.AND P1, PT, R25, 0x3, PT ;  /* 0x000000031900780c */ /* 0x000fe20003f26070 */
[----:B------:R-:W-:Y:S01]  /*5d60*/  BSSY.RECONVERGENT B1, `(.L_x_157) ;  /* 0x0000017000017945 */ /* 0x000fe20003800200 */
[----:B------:R-:W-:-:S04]  /*5d70*/  LOP3.LUT R28, R28, 0x3, RZ, 0xc0, !PT ;  /* 0x000000031c1c7812 */ /* 0x000fc800078ec0ff */
[----:B------:R-:W-:-:S07]  /*5d80*/  ISETP.NE.AND P0, PT, R28, RZ, PT ;  /* 0x000000ff1c00720c */ /* 0x000fce0003f05270 */
[----:B------:R-:W-:Y:S06]  /*5d90*/  @!P1 BRA `(.L_x_158) ;  /* 0x00000000004c9947 */ /* 0x000fec0003800000 */
[----:B------:R-:W-:Y:S01]  /*5da0*/  IADD3 R5, PT, PT, R0, -R33, RZ ;  /* 0x8000002100057210 */ /* 0x000fe20007ffe0ff */
[----:B0---4-:R-:W0:Y:S04]  /*5db0*/  LDC R13, c[0x0][0x38c] ;  /* 0x0000e300ff0d7b82 */ /* 0x011e280000000800 */
[----:B------:R-:W-:-:S04]  /*5dc0*/  IMAD.WIDE R4, R5, 0x4, R16 ;  /* 0x0000000405047825 */ /* 0x000fc800078e0210 */
[----:B------:R-:W1:Y:S01]  /*5dd0*/  LDC.64 R6, c[0x0][0x380] ;  /* 0x0000e000ff067b82 */ /* 0x000e620000000a00 */
[----:B------:R-:W2:Y:S01]  /*5de0*/  LD.E R3, desc[UR36][R4.64] ;  /* 0x0000002404037980 */ /* 0x000ea2000c101900 */
        /* <DEDUP_REMOVED lines=10> */
[----:B------:R-:W2:Y:S01]  /*5e90*/  LD.E R25, desc[UR36][R4.64+0xc] ;  /* 0x00000c2404197980 */ /* 0x000ea2000c101900 */
[----:B------:R-:W-:Y:S01]  /*5ea0*/  IMAD.WIDE R12, R13, 0x4, R10 ;  /* 0x000000040d0c7825 */ /* 0x000fe200078e020a */
[----:B------:R-:W-:-:S04]  /*5eb0*/  IADD3 R0, PT, PT, R0, 0x4, RZ ;  /* 0x0000000400007810 */ /* 0x000fc80007ffe0ff */
[----:B--2---:R1:W-:Y:S03]  /*5ec0*/  STG.E desc[UR36][R12.64], R25 ;  /* 0x000000190c007986 */ /* 0x0043e6000c101924 */
.L_x_158:
[----:B------:R-:W-:Y:S05]  /*5ed0*/  BSYNC.RECONVERGENT B1 ;  /* 0x0000000000017941 */ /* 0x000fea0003800200 */
.L_x_157:
[----:B------:R-:W-:Y:S05]  /*5ee0*/  @!P0 BRA `(.L_x_140) ;  /* 0x00000000004c8947 */ /* 0x000fea0003800000 */
[----:B------:R-:W-:Y:S01]  /*5ef0*/  IADD3 R5, PT, PT, R0, -R33, RZ ;  /* 0x8000002100057210 */ /* 0x000fe20007ffe0ff */
[----:B01--4-:R-:W0:Y:S04]  /*5f00*/  LDC R11, c[0x0][0x38c] ;  /* 0x0000e300ff0b7b82 */ /* 0x013e280000000800 */
[----:B------:R-:W-:-:S04]  /*5f10*/  IMAD.WIDE R4, R5, 0x4, R16 ;  /* 0x0000000405047825 */ /* 0x000fc800078e0210 */
[----:B------:R-:W1:Y:S01]  /*5f20*/  LDC.64 R6, c[0x0][0x380] ;  /* 0x0000e000ff067b82 */ /* 0x000e620000000a00 */
[----:B------:R-:W2:Y:S01]  /*5f30*/  LD.E R3, desc[UR36][R4.64] ;  /* 0x0000002404037980 */ /* 0x000ea2000c101900 */
[----:B------:R-:W-:Y:S01]  /*5f40*/  ISETP.NE.AND P0, PT, R28, 0x1, PT ;  /* 0x000000011c00780c */ /* 0x000fe20003f05270 */
[----:B0-----:R-:W-:-:S05]  /*5f50*/  IMAD R0, R0, R11, R11 ;  /* 0x0000000b00007224 */ /* 0x001fca00078e020b */
[----:B------:R-:W-:-:S05]  /*5f60*/  IADD3 R9, PT, PT, R0, R33, RZ ;  /* 0x0000002100097210 */ /* 0x000fca0007ffe0ff */
[----:B-1----:R-:W-:-:S05]  /*5f70*/  IMAD.WIDE R6, R9, 0x4, R6 ;  /* 0x0000000409067825 */ /* 0x002fca00078e0206 */
[----:B--2---:R2:W-:Y:S01]  /*5f80*/  STG.E desc[UR36][R6.64], R3 ;  /* 0x0000000306007986 */ /* 0x0045e2000c101924 */
[----:B------:R-:W-:Y:S05]  /*5f90*/  @!P0 BRA `(.L_x_140) ;  /* 0x0000000000208947 */ /* 0x000fea0003800000 */
[----:B--2---:R-:W2:Y:S01]  /*5fa0*/  LD.E R3, desc[UR36][R4.64+0x4] ;  /* 0x0000042404037980 */ /* 0x004ea2000c101900 */
[----:B------:R-:W-:Y:S01]  /*5fb0*/  IMAD.WIDE R6, R11, 0x4, R6 ;  /* 0x000000040b067825 */ /* 0x000fe200078e0206 */
[----:B------:R-:W-:-:S04]  /*5fc0*/  ISETP.NE.AND P0, PT, R28, 0x2, PT ;  /* 0x000000021c00780c */ /* 0x000fc80003f05270 */
[----:B--2---:R3:W-:Y:S09]  /*5fd0*/  STG.E desc[UR36][R6.64], R3 ;  /* 0x0000000306007986 */ /* 0x0047f2000c101924 */
[----:B------:R-:W-:Y:S05]  /*5fe0*/  @!P0 BRA `(.L_x_140) ;  /* 0x00000000000c8947 */ /* 0x000fea0003800000 */
[----:B------:R-:W2:Y:S01]  /*5ff0*/  LD.E R5, desc[UR36][R4.64+0x8] ;  /* 0x0000082404057980 */ /* 0x000ea2000c101900 */
[----:B---3--:R-:W-:-:S05]  /*6000*/  IMAD.WIDE R6, R11, 0x4, R6 ;  /* 0x000000040b067825 */ /* 0x008fca00078e0206 */
[----:B--2---:R0:W-:Y:S02]  /*6010*/  STG.E desc[UR36][R6.64], R5 ;  /* 0x0000000506007986 */ /* 0x0041e4000c101924 */
.L_x_140:
[----:B------:R-:W-:Y:S05]  /*6020*/  BSYNC.RECONVERGENT B0 ;  /* 0x0000000000007941 */ /* 0x000fea0003800200 */
.L_x_139:
[----:B------:R-:W-:Y:S02]  /*6030*/  MOV R24, 0x8 ;  /* 0x0000000800187802 */ /* 0x000fe40000000f00 */
[----:B0-----:R-:W-:Y:S02]  /*6040*/  MOV R4, R36 ;  /* 0x0000002400047202 */ /* 0x001fe40000000f00 */
[----:B-123--:R0:W1:Y:S01]  /*6050*/  LDC.64 R6, c[0x4][R24] ;  /* 0x0100000018067b82 */ /* 0x00e0620000000a00 */
[----:B------:R-:W-:-:S07]  /*6060*/  MOV R5, R37 ;  /* 0x0000002500057202 */ /* 0x000fce0000000f00 */
[----:B----4-:R-:W-:-:S07]  /*6070*/  LEPC R20, `(.L_x_159) ;  /* 0x000000001014794e */ /* 0x010fce0000000000 */
[----:B01----:R-:W-:Y:S05]  /*6080*/  CALL.ABS.NOINC R6 ;  /* 0x0000000006007343 */ /* 0x003fea0003c00000 */
.L_x_159:
[----:B------:R0:W1:Y:S01]  /*6090*/  LDC.64 R6, c[0x4][R24] ;  /* 0x0100000018067b82 */ /* 0x0000620000000a00 */
[----:B------:R-:W-:Y:S02]  /*60a0*/  MOV R4, R38 ;  /* 0x0000002600047202 */ /* 0x000fe40000000f00 */
[----:B------:R-:W-:-:S07]  /*60b0*/  MOV R5, R39 ;  /* 0x0000002700057202 */ /* 0x000fce0000000f00 */
[----:B------:R-:W-:-:S07]  /*60c0*/  LEPC R20, `(.L_x_160) ;  /* 0x000000001014794e */ /* 0x000fce0000000000 */
[----:B01----:R-:W-:Y:S05]  /*60d0*/  CALL.ABS.NOINC R6 ;  /* 0x0000000006007343 */ /* 0x003fea0003c00000 */
.L_x_160:
[----:B------:R-:W0:Y:S01]  /*60e0*/  LDC.64 R24, c[0x4][R24] ;  /* 0x0100000018187b82 */ /* 0x000e220000000a00 */
[----:B------:R-:W-:Y:S02]  /*60f0*/  MOV R4, R16 ;  /* 0x0000001000047202 */ /* 0x000fe40000000f00 */
[----:B------:R-:W-:-:S07]  /*6100*/  MOV R5, R17 ;  /* 0x0000001100057202 */ /* 0x000fce0000000f00 */
[----:B------:R-:W-:-:S07]  /*6110*/  LEPC R20, `(.L_x_161) ;  /* 0x000000001014794e */ /* 0x000fce0000000000 */
[----:B0-----:R-:W-:Y:S05]  /*6120*/  CALL.ABS.NOINC R24 ;  /* 0x0000000018007343 */ /* 0x001fea0003c00000 */
.L_x_161:
[----:B------:R-:W0:Y:S01]  /*6130*/  LDCU UR4, c[0x0][0x38c] ;  /* 0x00007180ff0477ac */ /* 0x000e220008000800 */
[----:B------:R-:W-:Y:S02]  /*6140*/  IADD3 R18, PT, PT, R18, 0x1, RZ ;  /* 0x0000000112127810 */ /* 0x000fe40007ffe0ff */
[----:B------:R-:W-:Y:S02]  /*6150*/  IADD3 R19, PT, PT, R19, 0x1, RZ ;  /* 0x0000000113137810 */ /* 0x000fe40007ffe0ff */
[----:B------:R-:W-:Y:S02]  /*6160*/  IADD3 R22, PT, PT, R22, 0x1, RZ ;  /* 0x0000000116167810 */ /* 0x000fe40007ffe0ff */
[----:B------:R-:W-:Y:S02]  /*6170*/  IADD3 R23, PT, PT, R23, 0x1, RZ ;  /* 0x0000000117177810 */ /* 0x000fe40007ffe0ff */
[----:B0-----:R-:W-:-:S13]  /*6180*/  ISETP.NE.AND P0, PT, R2, UR4, PT ;  /* 0x0000000402007c0c */ /* 0x001fda000bf05270 */
[----:B------:R-:W-:Y:S05]  /*6190*/  @P0 BRA `(.L_x_162) ;  /* 0xffffff9c00dc0947 */ /* 0x000fea000383ffff */
[----:B------:R-:W-:Y:S05]  /*61a0*/  EXIT ;  /* 0x000000000000794d */ /* 0x000fea0003800000 */
        .weak           $__internal_0_$__cuda_sm20_sqrt_rn_f32_slowpath
        .type           $__internal_0_$__cuda_sm20_sqrt_rn_f32_slowpath,@function
        .size           $__internal_0_$__cuda_sm20_sqrt_rn_f32_slowpath,($__internal_1_$__cuda_sm3x_div_rn_noftz_f32_slowpath - $__internal_0_$__cuda_sm20_sqrt_rn_f32_slowpath)
$__internal_0_$__cuda_sm20_sqrt_rn_f32_slowpath:
[----:B------:R-:W-:-:S13]  /*61b0*/  LOP3.LUT P1, RZ, R0, 0x7fffffff, RZ, 0xc0, !PT ;  /* 0x7fffffff00ff7812 */ /* 0x000fda000782c0ff */
[----:B------:R-:W-:Y:S01]  /*61c0*/  @!P1 MOV R4, R0 ;  /* 0x0000000000049202 */ /* 0x000fe20000000f00 */
[----:B------:R-:W-:Y:S06]  /*61d0*/  @!P1 BRA `(.L_x_163) ;  /* 0x0000000000409947 */ /* 0x000fec0003800000 */
[----:B------:R-:W-:-:S13]  /*61e0*/  FSETP.GEU.FTZ.AND P1, PT, R0, RZ, PT ;  /* 0x000000ff0000720b */ /* 0x000fda0003f3e000 */
[----:B------:R-:W-:Y:S01]  /*61f0*/  @!P1 MOV R4, 0x7fffffff ;  /* 0x7fffffff00049802 */ /* 0x000fe20000000f00 */
[----:B------:R-:W-:Y:S06]  /*6200*/  @!P1 BRA `(.L_x_163) ;  /* 0x0000000000349947 */ /* 0x000fec0003800000 */
[----:B------:R-:W-:-:S13]  /*6210*/  FSETP.GTU.FTZ.AND P1, PT, |R0|, +INF , PT ;  /* 0x7f8000000000780b */ /* 0x000fda0003f3c200 */
[----:B------:R-:W-:Y:S01]  /*6220*/  @P1 FADD.FTZ R4, R0, 1 ;  /* 0x3f80000000041421 */ /* 0x000fe20000010000 */
[----:B------:R-:W-:Y:S06]  /*6230*/  @P1 BRA `(.L_x_163) ;  /* 0x0000000000281947 */ /* 0x000fec0003800000 */
[----:B------:R-:W-:-:S13]  /*6240*/  FSETP.NEU.FTZ.AND P1, PT, |R0|, +INF , PT ;  /* 0x7f8000000000780b */ /* 0x000fda0003f3d200 */
[----:B------:R-:W-:-:S04]  /*6250*/  @P1 FFMA R5, R0, 1.84467440737095516160e+19, RZ ;  /* 0x5f80000000051823 */ /* 0x000fc800000000ff */
[----:B------:R-:W0:Y:S02]  /*6260*/  @P1 MUFU.RSQ R4, R5 ;  /* 0x0000000500041308 */ /* 0x000e240000001400 */
[----:B0-----:R-:W-:Y:S01]  /*6270*/  @P1 FMUL.FTZ R8, R5, R4 ;  /* 0x0000000405081220 */ /* 0x001fe20000410000 */
[----:B------:R-:W-:Y:S01]  /*6280*/  @P1 FMUL.FTZ R10, R4, 0.5 ;  /* 0x3f000000040a1820 */ /* 0x000fe20000410000 */
[----:B------:R-:W-:Y:S02]  /*6290*/  @!P1 MOV R4, R0 ;  /* 0x0000000000049202 */ /* 0x000fe40000000f00 */
[----:B------:R-:W-:-:S04]  /*62a0*/  @P1 FADD.FTZ R9, -R8, -RZ ;  /* 0x800000ff08091221 */ /* 0x000fc80000010100 */
[----:B------:R-:W-:-:S04]  /*62b0*/  @P1 FFMA R9, R8, R9, R5 ;  /* 0x0000000908091223 */ /* 0x000fc80000000005 */
[----:B------:R-:W-:-:S04]  /*62c0*/  @P1 FFMA R9, R9, R10, R8 ;  /* 0x0000000a09091223 */ /* 0x000fc80000000008 */
[----:B------:R-:W-:-:S07]  /*62d0*/  @P1 FMUL.FTZ R4, R9, 2.3283064365386962891e-10 ;  /* 0x2f80000009041820 */ /* 0x000fce0000410000 */
.L_x_163:
[----:B------:R-:W-:Y:S01]  /*62e0*/  HFMA2 R5, -RZ, RZ, 0, 0 ;  /* 0x00000000ff057431 */ /* 0x000fe200000001ff */
[----:B------:R-:W-:Y:S02]  /*62f0*/  MOV R0, R4 ;  /* 0x0000000400007202 */ /* 0x000fe40000000f00 */
[----:B------:R-:W-:-:S04]  /*6300*/  MOV R4, R11 ;  /* 0x0000000b00047202 */ /* 0x000fc80000000f00 */
[----:B------:R-:W-:Y:S05]  /*6310*/  RET.REL.NODEC R4 `(_Z18dev_householder_qrPfiii) ;  /* 0xffffff9c04387950 */ /* 0x000fea0003c3ffff */
        .weak           $__internal_1_$__cuda_sm3x_div_rn_noftz_f32_slowpath
        .type           $__internal_1_$__cuda_sm3x_div_rn_noftz_f32_slowpath,@function
        .size           $__internal_1_$__cuda_sm3x_div_rn_noftz_f32_slowpath,(.L_x_200 - $__internal_1_$__cuda_sm3x_div_rn_noftz_f32_slowpath)
$__internal_1_$__cuda_sm3x_div_rn_noftz_f32_slowpath:
[----:B------:R-:W-:Y:S01]  /*6320*/  SHF.R.U32.HI R10, RZ, 0x17, R6 ;  /* 0x00000017ff0a7819 */ /* 0x000fe20000011606 */
[----:B------:R-:W-:Y:S01]  /*6330*/  BSSY.RECONVERGENT B2, `(.L_x_164) ;  /* 0x0000063000027945 */ /* 0x000fe20003800200 */
[----:B------:R-:W-:Y:S02]  /*6340*/  SHF.R.U32.HI R9, RZ, 0x17, R0 ;  /* 0x00000017ff097819 */ /* 0x000fe40000011600 */
[----:B------:R-:W-:Y:S02]  /*6350*/  LOP3.LUT R10, R10, 0xff, RZ, 0xc0, !PT ;  /* 0x000000ff0a0a7812 */ /* 0x000fe400078ec0ff */
[----:B------:R-:W-:Y:S02]  /*6360*/  LOP3.LUT R9, R9, 0xff, RZ, 0xc0, !PT ;  /* 0x000000ff09097812 */ /* 0x000fe400078ec0ff */
[----:B------:R-:W-:Y:S02]  /*6370*/  IADD3 R13, PT, PT, R10, -0x1, RZ ;  /* 0xffffffff0a0d7810 */ /* 0x000fe40007ffe0ff */
[----:B------:R-:W-:-:S02]  /*6380*/  IADD3 R14, PT, PT, R9, -0x1, RZ ;  /* 0xffffffff090e7810 */ /* 0x000fc40007ffe0ff */
[----:B------:R-:W-:Y:S02]  /*6390*/  ISETP.GT.U32.AND P0, PT, R13, 0xfd, PT ;  /* 0x000000fd0d00780c */ /* 0x000fe40003f04070 */
[----:B------:R-:W-:Y:S02]  /*63a0*/  MOV R15, R6 ;  /* 0x00000006000f7202 */ /* 0x000fe40000000f00 */
[----:B------:R-:W-:-:S13]  /*63b0*/  ISETP.GT.U32.OR P0, PT, R14, 0xfd, P0 ;  /* 0x000000fd0e00780c */ /* 0x000fda0000704470 */
[----:B------:R-:W-:Y:S01]  /*63c0*/  @!P0 MOV R11, RZ ;  /* 0x000000ff000b8202 */ /* 0x000fe20000000f00 */
[----:B------:R-:W-:Y:S06]  /*63d0*/  @!P0 BRA `(.L_x_165) ;  /* 0x00000000005c8947 */ /* 0x000fec0003800000 */
[----:B------:R-:W-:Y:S02]  /*63e0*/  FSETP.GTU.FTZ.AND P0, PT, |R0|, +INF , PT ;  /* 0x7f8000000000780b */ /* 0x000fe40003f1c200 */
[----:B------:R-:W-:-:S04]  /*63f0*/  FSETP.GTU.FTZ.AND P1, PT, |R6|, +INF , PT ;  /* 0x7f8000000600780b */ /* 0x000fc80003f3c200 */
[----:B------:R-:W-:-:S13]  /*6400*/  PLOP3.LUT P0, PT, P0, P1, PT, 0xf8, 0x8f ;  /* 0x00000000008f781c */ /* 0x000fda0000703f70 */
[----:B------:R-:W-:Y:S05]  /*6410*/  @P0 BRA `(.L_x_166) ;  /* 0x00000004004c0947 */ /* 0x000fea0003800000 */
[----:B------:R-:W-:-:S13]  /*6420*/  LOP3.LUT P0, RZ, R15, 0x7fffffff, R0, 0xc8, !PT ;  /* 0x7fffffff0fff7812 */ /* 0x000fda000780c800 */
[----:B------:R-:W-:Y:S05]  /*6430*/  @!P0 BRA `(.L_x_167) ;  /* 0x00000004003c8947 */ /* 0x000fea0003800000 */
[----:B------:R-:W-:Y:S02]  /*6440*/  FSETP.NEU.FTZ.AND P3, PT, |R0|, +INF , PT ;  /* 0x7f8000000000780b */ /* 0x000fe40003f7d200 */
[----:B------:R-:W-:Y:S02]  /*6450*/  FSETP.NEU.FTZ.AND P1, PT, |R6|, +INF , PT ;  /* 0x7f8000000600780b */ /* 0x000fe40003f3d200 */
[----:B------:R-:W-:-:S11]  /*6460*/  FSETP.NEU.FTZ.AND P0, PT, |R0|, +INF , PT ;  /* 0x7f8000000000780b */ /* 0x000fd60003f1d200 */
[----:B------:R-:W-:Y:S05]  /*6470*/  @!P1 BRA !P3, `(.L_x_167) ;  /* 0x00000004002c9947 */ /* 0x000fea0005800000 */
[----:B------:R-:W-:-:S04]  /*6480*/  LOP3.LUT P3, RZ, R0, 0x7fffffff, RZ, 0xc0, !PT ;  /* 0x7fffffff00ff7812 */ /* 0x000fc8000786c0ff */
[----:B------:R-:W-:-:S13]  /*6490*/  PLOP3.LUT P1, PT, P1, P3, PT, 0x2f, 0xf2 ;  /* 0x0000000000f2781c */ /* 0x000fda0000f26577 */
[----:B------:R-:W-:Y:S05]  /*64a0*/  @P1 BRA `(.L_x_168) ;  /* 0x0000000400181947 */ /* 0x000fea0003800000 */
[----:B------:R-:W-:-:S04]  /*64b0*/  LOP3.LUT P1, RZ, R15, 0x7fffffff, RZ, 0xc0, !PT ;  /* 0x7fffffff0fff7812 */ /* 0x000fc8000782c0ff */
[----:B------:R-:W-:-:S13]  /*64c0*/  PLOP3.LUT P0, PT, P0, P1, PT, 0x2f, 0xf2 ;  /* 0x0000000000f2781c */ /* 0x000fda0000702577 */
[----:B------:R-:W-:Y:S05]  /*64d0*/  @P0 BRA `(.L_x_169) ;  /* 0x0000000400000947 */ /* 0x000fea0003800000 */
[----:B------:R-:W-:Y:S02]  /*64e0*/  ISETP.GE.AND P0, PT, R14, RZ, PT ;  /* 0x000000ff0e00720c */ /* 0x000fe40003f06270 */
[----:B------:R-:W-:-:S11]  /*64f0*/  ISETP.GE.AND P1, PT, R13, RZ, PT ;  /* 0x000000ff0d00720c */ /* 0x000fd60003f26270 */
[----:B------:R-:W-:Y:S01]  /*6500*/  @P0 MOV R11, RZ ;  /* 0x000000ff000b0202 */ /* 0x000fe20000000f00 */
[----:B------:R-:W-:Y:S01]  /*6510*/  @!P0 FFMA R0, R0, 1.84467440737095516160e+19, RZ ;  /* 0x5f80000000008823 */ /* 0x000fe200000000ff */
[----:B------:R-:W-:Y:S01]  /*6520*/  @!P0 MOV R11, 0xffffffc0 ;  /* 0xffffffc0000b8802 */ /* 0x000fe20000000f00 */
[----:B------:R-:W-:-:S03]  /*6530*/  @!P1 FFMA R15, R6, 1.84467440737095516160e+19, RZ ;  /* 0x5f800000060f9823 */ /* 0x000fc600000000ff */
[----:B------:R-:W-:-:S07]  /*6540*/  @!P1 IADD3 R11, PT, PT, R11, 0x40, RZ ;  /* 0x000000400b0b9810 */ /* 0x000fce0007ffe0ff */
.L_x_165:
[----:B------:R-:W-:Y:S01]  /*6550*/  LEA R34, R10, 0xc0800000, 0x17 ;  /* 0xc08000000a227811 */ /* 0x000fe200078eb8ff */
[----:B------:R-:W-:Y:S01]  /*6560*/  BSSY.RECONVERGENT B3, `(.L_x_170) ;  /* 0x0000036000037945 */ /* 0x000fe20003800200 */
[----:B------:R-:W-:Y:S02]  /*6570*/  IADD3 R9, PT, PT, R9, -0x7f, RZ ;  /* 0xffffff8109097810 */ /* 0x000fe40007ffe0ff */
[----:B------:R-:W-:Y:S02]  /*6580*/  IADD3 R34, PT, PT, -R34, R15, RZ ;  /* 0x0000000f22227210 */ /* 0x000fe40007ffe1ff */
[C---:B------:R-:W-:Y:S01]  /*6590*/  IADD3 R10, PT, PT, R9.reuse, 0x7f, -R10 ;  /* 0x0000007f090a7810 */ /* 0x040fe20007ffe80a */
[----:B------:R-:W-:Y:S01]  /*65a0*/  IMAD R0, R9, -0x800000, R0 ;  /* 0xff80000009007824 */ /* 0x000fe200078e0200 */
[----:B------:R-:W0:Y:S01]  /*65b0*/  MUFU.RCP R14, R34 ;  /* 0x00000022000e7308 */ /* 0x000e220000001000 */
[----:B------:R-:W-:Y:S01]  /*65c0*/  FADD.FTZ R13, -R34, -RZ ;  /* 0x800000ff220d7221 */ /* 0x000fe20000010100 */
[----:B------:R-:W-:-:S03]  /*65d0*/  IADD3 R11, PT, PT, R10, R11, RZ ;  /* 0x0000000b0a0b7210 */ /* 0x000fc60007ffe0ff */
[----:B0-----:R-:W-:-:S04]  /*65e0*/  FFMA R15, R14, R13, 1 ;  /* 0x3f8000000e0f7423 */ /* 0x001fc8000000000d */
[----:B------:R-:W-:-:S04]  /*65f0*/  FFMA R15, R14, R15, R14 ;  /* 0x0000000f0e0f7223 */ /* 0x000fc8000000000e */
[----:B------:R-:W-:-:S04]  /*6600*/  FFMA R14, R0, R15, RZ ;  /* 0x0000000f000e7223 */ /* 0x000fc800000000ff */
[----:B------:R-:W-:-:S04]  /*6610*/  FFMA R20, R13, R14, R0 ;  /* 0x0000000e0d147223 */ /* 0x000fc80000000000 */
[----:B------:R-:W-:-:S04]  /*6620*/  FFMA R20, R15, R20, R14 ;  /* 0x000000140f147223 */ /* 0x000fc8000000000e */
[----:B------:R-:W-:-:S04]  /*6630*/  FFMA R13, R13, R20, R0 ;  /* 0x000000140d0d7223 */ /* 0x000fc80000000000 */
[----:B------:R-:W-:-:S05]  /*6640*/  FFMA R0, R15, R13, R20 ;  /* 0x0000000d0f007223 */ /* 0x000fca0000000014 */
[----:B------:R-:W-:-:S04]  /*6650*/  SHF.R.U32.HI R9, RZ, 0x17, R0 ;  /* 0x00000017ff097819 */ /* 0x000fc80000011600 */
[----:B------:R-:W-:-:S04]  /*6660*/  LOP3.LUT R10, R9, 0xff, RZ, 0xc0, !PT ;  /* 0x000000ff090a7812 */ /* 0x000fc800078ec0ff */
[----:B------:R-:W-:-:S04]  /*6670*/  IADD3 R9, PT, PT, R10, R11, RZ ;  /* 0x0000000b0a097210 */ /* 0x000fc80007ffe0ff */
[----:B------:R-:W-:-:S04]  /*6680*/  IADD3 R10, PT, PT, R9, -0x1, RZ ;  /* 0xffffffff090a7810 */ /* 0x000fc80007ffe0ff */
[----:B------:R-:W-:-:S13]  /*6690*/  ISETP.GE.U32.AND P0, PT, R10, 0xfe, PT ;  /* 0x000000fe0a00780c */ /* 0x000fda0003f06070 */
[----:B------:R-:W-:Y:S05]  /*66a0*/  @!P0 BRA `(.L_x_171) ;  /* 0x0000000000808947 */ /* 0x000fea0003800000 */
[----:B------:R-:W-:-:S13]  /*66b0*/  ISETP.GT.AND P0, PT, R9, 0xfe, PT ;  /* 0x000000fe0900780c */ /* 0x000fda0003f04270 */
[----:B------:R-:W-:Y:S05]  /*66c0*/  @P0 BRA `(.L_x_172) ;  /* 0x00000000006c0947 */ /* 0x000fea0003800000 */
[----:B------:R-:W-:-:S13]  /*66d0*/  ISETP.GE.AND P0, PT, R9, 0x1, PT ;  /* 0x000000010900780c */ /* 0x000fda0003f06270 */
[----:B------:R-:W-:Y:S05]  /*66e0*/  @P0 BRA `(.L_x_173) ;  /* 0x0000000000740947 */ /* 0x000fea0003800000 */
[----:B------:R-:W-:Y:S02]  /*66f0*/  ISETP.GE.AND P0, PT, R9, -0x18, PT ;  /* 0xffffffe80900780c */ /* 0x000fe40003f06270 */
[----:B------:R-:W-:-:S11]  /*6700*/  LOP3.LUT R0, R0, 0x80000000, RZ, 0xc0, !PT ;  /* 0x8000000000007812 */ /* 0x000fd600078ec0ff */
[----:B------:R-:W-:Y:S05]  /*6710*/  @!P0 BRA `(.L_x_173) ;  /* 0x0000000000688947 */ /* 0x000fea0003800000 */
[CCC-:B------:R-:W-:Y:S01]  /*6720*/  FFMA.RZ R10, R15.reuse, R13.reuse, R20.reuse ;  /* 0x0000000d0f0a7223 */ /* 0x1c0fe2000000c014 */
[CCC-:B------:R-:W-:Y:S01]  /*6730*/  FFMA.RP R11, R15.reuse, R13.reuse, R20.reuse ;  /* 0x0000000d0f0b7223 */ /* 0x1c0fe20000008014 */
[----:B------:R-:W-:Y:S01]  /*6740*/  FFMA.RM R20, R15, R13, R20 ;  /* 0x0000000d0f147223 */ /* 0x000fe20000004014 */
[C---:B------:R-:W-:Y:S02]  /*6750*/  IADD3 R13, PT, PT, R9.reuse, 0x20, RZ ;  /* 0x00000020090d7810 */ /* 0x040fe40007ffe0ff */
[----:B------:R-:W-:Y:S02]  /*6760*/  LOP3.LUT R10, R10, 0x7fffff, RZ, 0xc0, !PT ;  /* 0x007fffff0a0a7812 */ /* 0x000fe400078ec0ff */
[C---:B------:R-:W-:Y:S02]  /*6770*/  ISETP.NE.AND P3, PT, R9.reuse, RZ, PT ;  /* 0x000000ff0900720c */ /* 0x040fe40003f65270 */
[----:B------:R-:W-:Y:S02]  /*6780*/  LOP3.LUT R10, R10, 0x800000, RZ, 0xfc, !PT ;  /* 0x008000000a0a7812 */ /* 0x000fe400078efcff */
[----:B------:R-:W-:-:S02]  /*6790*/  ISETP.NE.AND P1, PT, R9, RZ, PT ;  /* 0x000000ff0900720c */ /* 0x000fc40003f25270 */
[----:B------:R-:W-:Y:S02]  /*67a0*/  IADD3 R9, PT, PT, -R9, RZ, RZ ;  /* 0x000000ff09097210 */ /* 0x000fe40007ffe1ff */
[----:B------:R-:W-:Y:S02]  /*67b0*/  SHF.L.U32 R13, R10, R13, RZ ;  /* 0x0000000d0a0d7219 */ /* 0x000fe400000006ff */
[----:B------:R-:W-:Y:S02]  /*67c0*/  FSETP.NEU.FTZ.AND P0, PT, R11, R20, PT ;  /* 0x000000140b00720b */ /* 0x000fe40003f1d000 */
[----:B------:R-:W-:Y:S02]  /*67d0*/  SEL R9, R9, RZ, P3 ;  /* 0x000000ff09097207 */ /* 0x000fe40001800000 */
[----:B------:R-:W-:Y:S02]  /*67e0*/  ISETP.NE.AND P1, PT, R13, RZ, P1 ;  /* 0x000000ff0d00720c */ /* 0x000fe40000f25270 */
[----:B------:R-:W-:-:S02]  /*67f0*/  SHF.R.U32.HI R10, RZ, R9, R10 ;  /* 0x00000009ff0a7219 */ /* 0x000fc4000001160a */
[----:B------:R-:W-:Y:S02]  /*6800*/  PLOP3.LUT P0, PT, P0, P1, PT, 0xf8, 0x8f ;  /* 0x00000000008f781c */ /* 0x000fe40000703f70 */
[----:B------:R-:W-:Y:S02]  /*6810*/  SHF.R.U32.HI R9, RZ, 0x1, R10 ;  /* 0x00000001ff097819 */ /* 0x000fe4000001160a */
[----:B------:R-:W-:-:S04]  /*6820*/  SEL R14, RZ, 0x1, !P0 ;  /* 0x00000001ff0e7807 */ /* 0x000fc80004000000 */
[----:B------:R-:W-:-:S04]  /*6830*/  LOP3.LUT R11, R14, 0x1, R9, 0xf8, !PT ;  /* 0x000000010e0b7812 */ /* 0x000fc800078ef809 */
[----:B------:R-:W-:-:S04]  /*6840*/  LOP3.LUT R10, R11, R10, RZ, 0xc0, !PT ;  /* 0x0000000a0b0a7212 */ /* 0x000fc800078ec0ff */
[----:B------:R-:W-:-:S04]  /*6850*/  IADD3 R9, PT, PT, R9, R10, RZ ;  /* 0x0000000a09097210 */ /* 0x000fc80007ffe0ff */
[----:B------:R-:W-:Y:S01]  /*6860*/  LOP3.LUT R0, R9, R0, RZ, 0xfc, !PT ;  /* 0x0000000009007212 */ /* 0x000fe200078efcff */
[----:B------:R-:W-:Y:S06]  /*6870*/  BRA `(.L_x_173) ;  /* 0x0000000000107947 */ /* 0x000fec0003800000 */
.L_x_172:
[----:B------:R-:W-:-:S04]  /*6880*/  LOP3.LUT R0, R0, 0x80000000, RZ, 0xc0, !PT ;  /* 0x8000000000007812 */ /* 0x000fc800078ec0ff */
[----:B------:R-:W-:Y:S01]  /*6890*/  LOP3.LUT R0, R0, 0x7f800000, RZ, 0xfc, !PT ;  /* 0x7f80000000007812 */ /* 0x000fe200078efcff */
[----:B------:R-:W-:Y:S06]  /*68a0*/  BRA `(.L_x_173) ;  /* 0x0000000000047947 */ /* 0x000fec0003800000 */
.L_x_171:
[----:B------:R-:W-:-:S07]  /*68b0*/  LEA R0, R11, R0, 0x17 ;  /* 0x000000000b007211 */ /* 0x000fce00078eb8ff */
.L_x_173:
[----:B------:R-:W-:Y:S05]  /*68c0*/  BSYNC.RECONVERGENT B3 ;  /* 0x0000000000037941 */ /* 0x000fea0003800200 */
.L_x_170:
[----:B------:R-:W-:Y:S05]  /*68d0*/  BRA `(.L_x_174) ;  /* 0x0000000000207947 */ /* 0x000fea0003800000 */
.L_x_169:
[----:B------:R-:W-:-:S04]  /*68e0*/  LOP3.LUT R0, R15, 0x80000000, R0, 0x48, !PT ;  /* 0x800000000f007812 */ /* 0x000fc800078e4800 */
[----:B------:R-:W-:Y:S01]  /*68f0*/  LOP3.LUT R0, R0, 0x7f800000, RZ, 0xfc, !PT ;  /* 0x7f80000000007812 */ /* 0x000fe200078efcff */
[----:B------:R-:W-:Y:S06]  /*6900*/  BRA `(.L_x_174) ;  /* 0x0000000000147947 */ /* 0x000fec0003800000 */
.L_x_168:
[----:B------:R-:W-:Y:S01]  /*6910*/  LOP3.LUT R0, R15, 0x80000000, R0, 0x48, !PT ;  /* 0x800000000f007812 */ /* 0x000fe200078e4800 */
[----:B------:R-:W-:Y:S06]  /*6920*/  BRA `(.L_x_174) ;  /* 0x00000000000c7947 */ /* 0x000fec0003800000 */
.L_x_167:
[----:B------:R-:W0:Y:S01]  /*6930*/  MUFU.RSQ R0, -QNAN ;  /* 0xffc0000000007908 */ /* 0x000e220000001400 */
[----:B------:R-:W-:Y:S05]  /*6940*/  BRA `(.L_x_174) ;  /* 0x0000000000047947 */ /* 0x000fea0003800000 */
.L_x_166:
[----:B------:R-:W-:-:S07]  /*6950*/  FADD.FTZ R0, R0, R6 ;  /* 0x0000000600007221 */ /* 0x000fce0000010000 */
.L_x_174:
[----:B------:R-:W-:Y:S05]  /*6960*/  BSYNC.RECONVERGENT B2 ;  /* 0x0000000000027941 */ /* 0x000fea0003800200 */
.L_x_164:
[----:B------:R-:W-:Y:S01]  /*6970*/  HFMA2 R9, -RZ, RZ, 0, 0 ;  /* 0x00000000ff097431 */ /* 0x000fe200000001ff */
[----:B0-----:R-:W-:-:S03]  /*6980*/  MOV R11, R0 ;  /* 0x00000000000b7202 */ /* 0x001fc60000000f00 */
[----:B------:R-:W-:Y:S05]  /*6990*/  RET.REL.NODEC R8 `(_Z18dev_householder_qrPfiii) ;  /* 0xffffff9408987950 */ /* 0x000fea0003c3ffff */
.L_x_175:
        /* <DEDUP_REMOVED lines=14> */
.L_x_200:


//--------------------- .text._Z26dev_tensorcore_mmult_tiledI6__halfS0_fEvPT1_PT_PT0_iii --------------------------
	.section	.text._Z26dev_tensorcore_mmult_tiledI6__halfS0_fEvPT1_PT_PT0_iii,"ax",@progbits
	.align	128
        .global         _Z26dev_tensorcore_mmult_tiledI6__halfS0_fEvPT1_PT_PT0_iii
        .type           _Z26dev_tensorcore_mmult_tiledI6__halfS0_fEvPT1_PT_PT0_iii,@function
        .size           _Z26dev_tensorcore_mmult_tiledI6__halfS0_fEvPT1_PT_PT0_iii,(.L_x_207 - _Z26dev_tensorcore_mmult_tiledI6__halfS0_fEvPT1_PT_PT0_iii)
        .other          _Z26dev_tensorcore_mmult_tiledI6__halfS0_fEvPT1_PT_PT0_iii,@"STO_CUDA_ENTRY STV_DEFAULT"
_Z26dev_tensorcore_mmult_tiledI6__halfS0_fEvPT1_PT_PT0_iii:
.text._Z26dev_tensorcore_mmult_tiledI6__halfS0_fEvPT1_PT_PT0_iii:
[----:B------:R-:W-:Y:S01]  /*0000*/  LDC R1, c[0x0][0x37c] ;  /* 0x0000df00ff017b82 */ /* 0x000fe20000000800 */
[----:B------:R-:W0:Y:S01]  /*0010*/  S2R R0, SR_TID.X ;  /* 0x0000000000007919 */ /* 0x000e220000002100 */
[----:B------:R-:W1:Y:S06]  /*0020*/  LDCU.64 UR6, c[0x0][0x398] ;  /* 0x00007300ff0677ac */ /* 0x000e6c0008000a00 */
[----:B------:R-:W0:Y:S01]  /*0030*/  LDC R5, c[0x0][0x360] ;  /* 0x0000d800ff057b82 */ /* 0x000e220000000800 */
[----:B------:R-:W2:Y:S01]  /*0040*/  S2R R3, SR_TID.Y ;  /* 0x0000000000037919 */ /* 0x000ea20000002200 */
[----:B------:R-:W3:Y:S06]  /*0050*/  LDCU UR12, c[0x0][0x3a0] ;  /* 0x00007400ff0c77ac */ /* 0x000eec0008000800 */
[----:B------:R-:W0:Y:S08]  /*0060*/  S2UR UR9, SR_CTAID.X ;  /* 0x00000000000979c3 */ /* 0x000e300000002500 */
[----:B------:R-:W2:Y:S01]  /*0070*/  S2UR UR10, SR_CTAID.Y ;  /* 0x00000000000a79c3 */ /* 0x000ea20000002600 */
[----:B-1----:R-:W-:-:S02]  /*0080*/  USHF.R.S32.HI UR5, URZ, 0x1f, UR6 ;  /* 0x0000001fff057899 */ /* 0x002fc40008011406 */
[----:B------:R-:W-:Y:S02]  /*0090*/  ULOP3.LUT UP1, URZ, UR6, 0xf, URZ, 0xc0, !UPT ;  /* 0x0000000f06ff7892 */ /* 0x000fe4000f82c0ff */
[----:B------:R-:W-:Y:S02]  /*00a0*/  USHF.R.S32.HI UR4, URZ, 0x1f, UR7 ;  /* 0x0000001fff047899 */ /* 0x000fe40008011407 */
[----:B------:R-:W-:Y:S01]  /*00b0*/  ULEA.HI UR5, UR5, UR6, URZ, 0x4 ;  /* 0x0000000605057291 */ /* 0x000fe2000f8f20ff */
[----:B------:R-:W2:Y:S01]  /*00c0*/  LDC R28, c[0x0][0x364] ;  /* 0x0000d900ff1c7b82 */ /* 0x000ea20000000800 */
[----:B------:R-:W-:Y:S02]  /*00d0*/  ULOP3.LUT UP0, URZ, UR7, 0xf, URZ, 0xc0, !UPT ;  /* 0x0000000f07ff7892 */ /* 0x000fe4000f80c0ff */
[----:B------:R-:W-:Y:S02]  /*00e0*/  ULEA.HI UR4, UR4, UR7, URZ, 0x4 ;  /* 0x0000000704047291 */ /* 0x000fe4000f8f20ff */
[----:B------:R-:W-:-:S02]  /*00f0*/  USHF.R.S32.HI UR6, URZ, 0x4, UR5 ;  /* 0x00000004ff067899 */ /* 0x000fc40008011405 */
[----:B------:R-:W-:Y:S01]  /*0100*/  ULEA.HI.SX32 UR5, UR5, 0x1, 0x1c ;  /* 0x0000000105057891 */ /* 0x000fe2000f8fe2ff */
[----:B0-----:R-:W-:Y:S01]  /*0110*/  IMAD R5, R5, UR9, R0 ;  /* 0x0000000905057c24 */ /* 0x001fe2000f8e0200 */
[----:B------:R-:W-:Y:S02]  /*0120*/  USHF.R.S32.HI UR8, URZ, 0x4, UR4 ;  /* 0x00000004ff087899 */ /* 0x000fe40008011404 */
[----:B------:R-:W-:Y:S02]  /*0130*/  @!UP1 UIADD3 UR5, UPT, UPT, UR6, URZ, URZ ;  /* 0x000000ff06059290 */ /* 0x000fe4000fffe0ff */
[----:B------:R-:W-:Y:S01]  /*0140*/  ULEA.HI.SX32 UR4, UR4, 0x1, 0x1c ;  /* 0x0000000104047891 */ /* 0x000fe2000f8fe2ff */
[----:B------:R-:W-:Y:S01]  /*0150*/  SHF.R.U32.HI R5, RZ, 0x5, R5 ;  /* 0x00000005ff057819 */ /* 0x000fe20000011605 */
[----:B------:R-:W-:Y:S02]  /*0160*/  @!UP0 UIADD3 UR4, UPT, UPT, UR8, URZ, URZ ;  /* 0x000000ff08048290 */ /* 0x000fe4000fffe0ff */
[----:B---3--:R-:W-:-:S02]  /*0170*/  USHF.R.S32.HI UR6, URZ, 0x1f, UR12 ;  /* 0x0000001fff067899 */ /* 0x008fc4000801140c */
[----:B------:R-:W-:Y:S02]  /*0180*/  ULOP3.LUT UP0, URZ, UR12, 0xf, URZ, 0xc0, !UPT ;  /* 0x0000000f0cff7892 */ /* 0x000fe4000f80c0ff */
[----:B------:R-:W-:Y:S01]  /*0190*/  ULEA.HI UR6, UR6, UR12, URZ, 0x4 ;  /* 0x0000000c06067291 */ /* 0x000fe2000f8f20ff */
[----:B--2---:R-:W-:-:S05]  /*01a0*/  IMAD R28, R28, UR10, R3 ;  /* 0x0000000a1c1c7c24 */ /* 0x004fca000f8e0203 */
[----:B------:R-:W-:-:S04]  /*01b0*/  ISETP.GE.AND P0, PT, R28, UR5, PT ;  /* 0x000000051c007c0c */ /* 0x000fc8000bf06270 */
[----:B------:R-:W-:Y:S01]  /*01c0*/  ISETP.LT.AND P0, PT, R5, UR4, !P0 ;  /* 0x0000000405007c0c */ /* 0x000fe2000c701270 */
[----:B------:R-:W-:Y:S02]  /*01d0*/  USHF.R.S32.HI UR4, URZ, 0x4, UR6 ;  /* 0x00000004ff047899 */ /* 0x000fe40008011406 */
[----:B------:R-:W-:Y:S02]  /*01e0*/  ULEA.HI.SX32 UR6, UR6, 0x1, 0x1c ;  /* 0x0000000106067891 */ /* 0x000fe4000f8fe2ff */
[----:B------:R-:W-:-:S08]  /*01f0*/  @!UP0 UIADD3 UR6, UPT, UPT, UR4, URZ, URZ ;  /* 0x000000ff04068290 */ /* 0x000fd0000fffe0ff */
[----:B------:R-:W-:Y:S05]  /*0200*/  @!P0 EXIT ;  /* 0x000000000000894d */ /* 0x000fea0003800000 */
[----:B------:R-:W-:Y:S01]  /*0210*/  UISETP.GT.AND UP0, UPT, UR6, URZ, UPT ;  /* 0x000000ff0600728c */ /* 0x000fe2000bf04270 */
[----:B------:R-:W-:Y:S02]  /*0220*/  CS2R R10, SRZ ;  /* 0x00000000000a7805 */ /* 0x000fe4000001ff00 */
[----:B------:R-:W-:Y:S02]  /*0230*/  CS2R R8, SRZ ;  /* 0x0000000000087805 */ /* 0x000fe4000001ff00 */
[----:B------:R-:W-:Y:S02]  /*0240*/  CS2R R22, SRZ ;  /* 0x0000000000167805 */ /* 0x000fe4000001ff00 */
[----:B------:R-:W-:Y:S01]  /*0250*/  CS2R R20, SRZ ;  /* 0x0000000000147805 */ /* 0x000fe2000001ff00 */
[----:B------:R-:W0:Y:S01]  /*0260*/  LDCU.64 UR10, c[0x0][0x358] ;  /* 0x00006b00ff0a77ac */ /* 0x000e220008000a00 */
[----:B------:R-:W-:Y:S05]  /*0270*/  BRA.U !UP0, `(.L_x_176) ;  /* 0x0000000908ac7547 */ /* 0x000fea000b800000 */
[----:B------:R-:W-:Y:S01]  /*0280*/  UISETP.GE.U32.AND UP1, UPT, UR6, 0x4, UPT ;  /* 0x000000040600788c */ /* 0x000fe2000bf26070 */
[----:B------:R-:W-:Y:S01]  /*0290*/  IMAD R4, R28, UR12, RZ ;  /* 0x0000000c1c047c24 */ /* 0x000fe2000f8e02ff */
[----:B------:R-:W-:Y:S01]  /*02a0*/  ULOP3.LUT UR5, UR6, 0x3, URZ, 0xc0, !UPT ;  /* 0x0000000306057892 */ /* 0x000fe2000f8ec0ff */
[----:B------:R-:W-:Y:S02]  /*02b0*/  CS2R R10, SRZ ;  /* 0x00000000000a7805 */ /* 0x000fe4000001ff00 */
[----:B------:R-:W-:Y:S02]  /*02c0*/  CS2R R8, SRZ ;  /* 0x0000000000087805 */ /* 0x000fe4000001ff00 */
[----:B------:R-:W-:Y:S02]  /*02d0*/  CS2R R22, SRZ ;  /* 0x0000000000167805 */ /* 0x000fe4000001ff00 */
[----:B------:R-:W-:Y:S01]  /*02e0*/  CS2R R20, SRZ ;  /* 0x0000000000147805 */ /* 0x000fe2000001ff00 */
[----:B------:R-:W-:Y:S01]  /*02f0*/  UMOV UR4, URZ ;  /* 0x000000ff00047c82 */ /* 0x000fe20008000000 */
[----:B------:R-:W-:Y:S01]  /*0300*/  UISETP.NE.AND UP0, UPT, UR5, URZ, UPT ;  /* 0x000000ff0500728c */ /* 0x000fe2000bf05270 */
[----:B------:R-:W-:Y:S10]  /*0310*/  BRA.U !UP1, `(.L_x_177) ;  /* 0x0000000509b87547 */ /* 0x000ff4000b800000 */
[----:B------:R-:W1:Y:S01]  /*0320*/  S2R R7, SR_LANEID ;  /* 0x0000000000077919 */ /* 0x000e620000000000 */
[----:B------:R-:W-:Y:S01]  /*0330*/  USHF.R.U32.HI UR8, URZ, 0x1, UR7 ;  /* 0x00000001ff087899 */ /* 0x000fe20008011607 */
[----:B------:R-:W-:Y:S01]  /*0340*/  IMAD.MOV.U32 R31, RZ, RZ, RZ ;  /* 0x000000ffff1f7224 */ /* 0x000fe200078e00ff */
[----:B------:R-:W-:Y:S01]  /*0350*/  USHF.R.U32.HI UR9, URZ, 0x1, UR12 ;  /* 0x00000001ff097899 */ /* 0x000fe2000801160c */
[----:B------:R-:W-:Y:S01]  /*0360*/  MOV R11, RZ ;  /* 0x000000ff000b7202 */ /* 0x000fe20000000f00 */
[----:B------:R-:W-:Y:S01]  /*0370*/  ULOP3.LUT UR4, UR6, 0x7ffffffc, URZ, 0xc0, !UPT ;  /* 0x7ffffffc06047892 */ /* 0x000fe2000f8ec0ff */
[----:B-1----:R-:W-:Y:S02]  /*0380*/  LOP3.LUT R30, R7, 0x3, RZ, 0xc0, !PT ;  /* 0x00000003071e7812 */ /* 0x002fe400078ec0ff */
[----:B------:R-:W-:-:S05]  /*0390*/  SHF.R.U32.HI R7, RZ, 0x2, R7 ;  /* 0x00000002ff077819 */ /* 0x000fca0000011607 */
[----:B------:R-:W-:Y:S01]  /*03a0*/  IMAD.WIDE.U32 R2, R7, UR8, R30 ;  /* 0x0000000807027c25 */ /* 0x000fe2000f8e001e */
[----:B------:R-:W-:-:S03]  /*03b0*/  UIADD3 UR8, UPT, UPT, -UR4, URZ, URZ ;  /* 0x000000ff04087290 */ /* 0x000fc6000fffe1ff */
[----:B------:R-:W-:Y:S01]  /*03c0*/  IMAD.WIDE.U32 R30, R7, UR9, R30 ;  /* 0x00000009071e7c25 */ /* 0x000fe2000f8e001e */
[----:B------:R-:W-:Y:S02]  /*03d0*/  SHF.L.U64.HI R0, R2, 0x2, R3 ;  /* 0x0000000202007819 */ /* 0x000fe40000010203 */
[----:B------:R-:W-:Y:S01]  /*03e0*/  SHF.L.U32 R3, R4, 0x4, RZ ;  /* 0x0000000404037819 */ /* 0x000fe200000006ff */
[----:B------:R-:W-:Y:S02]  /*03f0*/  IMAD.SHL.U32 R2, R2, 0x4, RZ ;  /* 0x0000000402027824 */ /* 0x000fe400078e00ff */
[----:B------:R-:W-:-:S07]  /*0400*/  IMAD.SHL.U32 R4, R5, 0x10, RZ ;  /* 0x0000001005047824 */ /* 0x000fce00078e00ff */
.L_x_178:
[----:B------:R-:W1:Y:S01]  /*0410*/  LDC.64 R26, c[0x0][0x390] ;  /* 0x0000e400ff1a7b82 */ /* 0x000e620000000a00 */
[----:B------:R-:W-:-:S07]  /*0420*/  MOV R19, UR7 ;  /* 0x0000000700137c02 */ /* 0x000fce0008000f00 */
[----:B------:R-:W2:Y:S01]  /*0430*/  LDC.64 R12, c[0x0][0x388] ;  /* 0x0000e200ff0c7b82 */ /* 0x000ea20000000a00 */
[----:B-1----:R-:W-:-:S03]  /*0440*/  IMAD.WIDE R26, R4, 0x2, R26 ;  /* 0x00000002041a7825 */ /* 0x002fc600078e021a */
[----:B------:R-:W-:-:S05]  /*0450*/  IADD3 R16, P0, PT, R26, R2, RZ ;  /* 0x000000021a107210 */ /* 0x000fca0007f1e0ff */
[----:B------:R-:W-:Y:S02]  /*0460*/  IMAD.X R17, R27, 0x1, R0, P0 ;  /* 0x000000011b117824 */ /* 0x000fe400000e0600 */
[----:B------:R-:W-:-:S03]  /*0470*/  IMAD.WIDE.U32 R18, R19, 0x10, R16 ;  /* 0x0000001013127825 */ /* 0x000fc600078e0010 */
[----:B0-----:R-:W3:Y:S04]  /*0480*/  LDG.E R6, desc[UR10][R16.64] ;  /* 0x0000000a10067981 */ /* 0x001ee8000c1e1900 */
[----:B------:R-:W4:Y:S01]  /*0490*/  LDG.E R7, desc[UR10][R18.64] ;  /* 0x0000000a12077981 */ /* 0x000f22000c1e1900 */
[----:B--2---:R-:W-:Y:S01]  /*04a0*/  IMAD.WIDE R12, R3, 0x2, R12 ;  /* 0x00000002030c7825 */ /* 0x004fe200078e020c */
[C---:B------:R-:W-:Y:S02]  /*04b0*/  SHF.L.U64.HI R15, R30.reuse, 0x2, R31 ;  /* 0x000000021e0f7819 */ /* 0x040fe4000001021f */
[----:B------:R0:W2:Y:S01]  /*04c0*/  LDG.E R29, desc[UR10][R18.64+0x10] ;  /* 0x0000100a121d7981 */ /* 0x0000a2000c1e1900 */
[----:B------:R-:W-:Y:S02]  /*04d0*/  MOV R35, UR12 ;  /* 0x0000000c00237c02 */ /* 0x000fe40008000f00 */
[----:B------:R-:W-:Y:S01]  /*04e0*/  LEA R36, P0, R30, R12, 0x2 ;  /* 0x0000000c1e247211 */ /* 0x000fe200078010ff */
[----:B------:R2:W5:Y:S04]  /*04f0*/  LDG.E R16, desc[UR10][R16.64+0x10] ;  /* 0x0000100a10107981 */ /* 0x000568000c1e1900 */
[----:B------:R-:W-:-:S02]  /*0500*/  IMAD.X R37, R13, 0x1, R15, P0 ;  /* 0x000000010d257824 */ /* 0x000fc400000e060f */
[----:B------:R-:W-:-:S03]  /*0510*/  IMAD.WIDE.U32 R34, R35, 0x10, R36 ;  /* 0x0000001023227825 */ /* 0x000fc600078e0024 */
[----:B------:R-:W5:Y:S04]  /*0520*/  LDG.E R12, desc[UR10][R36.64] ;  /* 0x0000000a240c7981 */ /* 0x000f68000c1e1900 */
[----:B------:R-:W5:Y:S04]  /*0530*/  LDG.E R14, desc[UR10][R36.64+0x10] ;  /* 0x0000100a240e7981 */ /* 0x000f68000c1e1900 */
[----:B------:R-:W5:Y:S04]  /*0540*/  LDG.E R13, desc[UR10][R34.64] ;  /* 0x0000000a220d7981 */ /* 0x000f68000c1e1900 */
[----:B------:R-:W5:Y:S01]  /*0550*/  LDG.E R15, desc[UR10][R34.64+0x10] ;  /* 0x0000100a220f7981 */ /* 0x000f62000c1e1900 */
[----:B------:R-:W-:-:S06]  /*0560*/  USHF.L.U32 UR9, UR7, 0x4, URZ ;  /* 0x0000000407097899 */ /* 0x000fcc00080006ff */
[----:B------:R-:W-:-:S04]  /*0570*/  IMAD.U32 R25, RZ, RZ, UR9 ;  /* 0x00000009ff197e24 */ /* 0x000fc8000f8e00ff */
[----:B------:R-:W-:-:S03]  /*0580*/  IMAD.WIDE R26, R25, 0x2, R26 ;  /* 0x00000002191a7825 */ /* 0x000fc600078e021a */
[----:B------:R-:W-:Y:S01]  /*0590*/  IADD3 R32, P0, PT, R26, R2, RZ ;  /* 0x000000021a207210 */ /* 0x000fe20007f1e0ff */
[----:B------:R-:W-:-:S03]  /*05a0*/  IMAD.U32 R25, RZ, RZ, UR7 ;  /* 0x00000007ff197e24 */ /* 0x000fc6000f8e00ff */
[----:B------:R-:W-:-:S03]  /*05b0*/  IADD3.X R33, PT, PT, R27, R0, RZ, P0, !PT ;  /* 0x000000001b217210 */ /* 0x000fc600007fe4ff */
[----:B0-----:R-:W-:Y:S02]  /*05c0*/  IMAD.WIDE.U32 R18, R25, 0x10, R32 ;  /* 0x0000001019127825 */ /* 0x001fe400078e0020 */
[----:B------:R-:W5:Y:S04]  /*05d0*/  LDG.E R25, desc[UR10][R32.64] ;  /* 0x0000000a20197981 */ /* 0x000f68000c1e1900 */
[----:B------:R-:W5:Y:S04]  /*05e0*/  LDG.E R24, desc[UR10][R18.64] ;  /* 0x0000000a12187981 */ /* 0x000f68000c1e1900 */
[----:B---3--:R-:W-:Y:S04]  /*05f0*/  MOVM.16.MT88 R6, R6 ;  /* 0x000000000606723a */ /* 0x008fe80000000000 */
[----:B----4-:R-:W0:Y:S04]  /*0600*/  MOVM.16.MT88 R7, R7 ;  /* 0x000000000707723a */ /* 0x010e280000000000 */
[----:B--2---:R-:W-:Y:S04]  /*0610*/  MOVM.16.MT88 R17, R29 ;  /* 0x000000001d11723a */ /* 0x004fe80000000000 */
[----:B-----5:R-:W1:Y:S01]  /*0620*/  MOVM.16.MT88 R16, R16 ;  /* 0x000000001010723a */ /* 0x020e620000000000 */
[C---:B0-----:R-:W-:Y:S03]  /*0630*/  HMMA.16816.F32 R20, R12.reuse, R6, R20 ;  /* 0x000000060c14723c */ /* 0x041fe60000001814 */
[----:B------:R-:W2:Y:S04]  /*0640*/  LDG.E R7, desc[UR10][R32.64+0x10] ;  /* 0x0000100a20077981 */ /* 0x000ea8000c1e1900 */
[----:B------:R1:W3:Y:S02]  /*0650*/  LDG.E R6, desc[UR10][R18.64+0x10] ;  /* 0x0000100a12067981 */ /* 0x0002e4000c1e1900 */
[----:B-1----:R-:W-:Y:S02]  /*0660*/  HMMA.16816.F32 R16, R12, R16, R8 ;  /* 0x000000100c10723c */ /* 0x002fe40000001808 */
[----:B------:R-:W4:Y:S04]  /*0670*/  LDG.E R8, desc[UR10][R36.64+0x20] ;  /* 0x0000200a24087981 */ /* 0x000f28000c1e1900 */
[----:B------:R-:W4:Y:S04]  /*0680*/  LDG.E R10, desc[UR10][R36.64+0x30] ;  /* 0x0000300a240a7981 */ /* 0x000f28000c1e1900 */
[----:B------:R-:W4:Y:S04]  /*0690*/  LDG.E R9, desc[UR10][R34.64+0x20] ;  /* 0x0000200a22097981 */ /* 0x000f28000c1e1900 */
[----:B------:R-:W4:Y:S04]  /*06a0*/  LDG.E R11, desc[UR10][R34.64+0x30] ;  /* 0x0000300a220b7981 */ /* 0x000f28000c1e1900 */
[----:B------:R-:W-:Y:S04]  /*06b0*/  MOVM.16.MT88 R14, R25 ;  /* 0x00000000190e723a */ /* 0x000fe80000000000 */
[----:B------:R0:W4:Y:S01]  /*06c0*/  MOVM.16.MT88 R15, R24 ;  /* 0x00000000180f723a */ /* 0x0001220000000000 */
[----:B------:R-:W-:-:S05]  /*06d0*/  MOV R29, UR9 ;  /* 0x00000009001d7c02 */ /* 0x000fca0008000f00 */
[----:B0-----:R-:W-:Y:S01]  /*06e0*/  IMAD.WIDE R24, R29, 0x2, R26 ;  /* 0x000000021d187825 */ /* 0x001fe200078e021a */
[----:B--2---:R-:W-:Y:S04]  /*06f0*/  MOVM.16.MT88 R12, R7 ;  /* 0x00000000070c723a */ /* 0x004fe80000000000 */
[----:B---3--:R0:W1:Y:S02]  /*0700*/  MOVM.16.MT88 R13, R6 ;  /* 0x00000000060d723a */ /* 0x0080640000000000 */
[----:B0-----:R-:W-:-:S05]  /*0710*/  IADD3 R6, P0, PT, R24, R2, RZ ;  /* 0x0000000218067210 */ /* 0x001fca0007f1e0ff */
[----:B------:R-:W-:-:S05]  /*0720*/  IMAD.X R7, R25, 0x1, R0, P0 ;  /* 0x0000000119077824 */ /* 0x000fca00000e0600 */
[----:B------:R-:W2:Y:S01]  /*0730*/  LDG.E R26, desc[UR10][R6.64] ;  /* 0x0000000a061a7981 */ /* 0x000ea2000c1e1900 */
[----:B----4-:R-:W-:Y:S01]  /*0740*/  HMMA.16816.F32 R20, R8, R14, R20 ;  /* 0x0000000e0814723c */ /* 0x010fe20000001814 */
[----:B------:R-:W-:-:S05]  /*0750*/  MOV R15, UR7 ;  /* 0x00000007000f7c02 */ /* 0x000fca0008000f00 */
[----:B------:R-:W-:Y:S02]  /*0760*/  IMAD.WIDE.U32 R14, R15, 0x10, R6 ;  /* 0x000000100f0e7825 */ /* 0x000fe400078e0006 */
[----:B-1----:R-:W-:Y:S01]  /*0770*/  HMMA.16816.F32 R16, R8, R12, R16 ;  /* 0x0000000c0810723c */ /* 0x002fe20000001810 */
[----:B------:R-:W3:Y:S01]  /*0780*/  LDG.E R12, desc[UR10][R36.64+0x40] ;  /* 0x0000400a240c7981 */ /* 0x000ee2000c1e1900 */
[----:B------:R-:W-:-:S03]  /*0790*/  IMAD.U32 R9, RZ, RZ, UR9 ;  /* 0x00000009ff097e24 */ /* 0x000fc6000f8e00ff */
[----:B------:R-:W4:Y:S01]  /*07a0*/  LDG.E R33, desc[UR10][R14.64] ;  /* 0x0000000a0e217981 */ /* 0x000f22000c1e1900 */
[----:B------:R-:W-:-:S03]  /*07b0*/  IMAD.WIDE R8, R9, 0x2, R24 ;  /* 0x0000000209087825 */ /* 0x000fc600078e0218 */
[----:B------:R-:W5:Y:S04]  /*07c0*/  LDG.E R24, desc[UR10][R6.64+0x10] ;  /* 0x0000100a06187981 */ /* 0x000f68000c1e1900 */
[----:B------:R-:W3:Y:S01]  /*07d0*/  LDG.E R25, desc[UR10][R14.64+0x10] ;  /* 0x0000100a0e197981 */ /* 0x000ee2000c1e1900 */
[----:B------:R-:W-:-:S03]  /*07e0*/  IADD3 R10, P0, PT, R8, R2, RZ ;  /* 0x00000002080a7210 */ /* 0x000fc60007f1e0ff */
[----:B------:R-:W3:Y:S01]  /*07f0*/  LDG.E R13, desc[UR10][R34.64+0x40] ;  /* 0x0000400a220d7981 */ /* 0x000ee2000c1e1900 */
[----:B------:R-:W-:Y:S01]  /*0800*/  IADD3.X R11, PT, PT, R9, R0, RZ, P0, !PT ;  /* 0x00000000090b7210 */ /* 0x000fe200007fe4ff */
[----:B------:R-:W-:-:S04]  /*0810*/  IMAD.U32 R9, RZ, RZ, UR7 ;  /* 0x00000007ff097e24 */ /* 0x000fc8000f8e00ff */
[----:B------:R-:W-:Y:S01]  /*0820*/  IMAD.WIDE.U32 R8, R9, 0x10, R10 ;  /* 0x0000001009087825 */ /* 0x000fe200078e000a */
[----:B------:R-:W3:Y:S04]  /*0830*/  LDG.E R14, desc[UR10][R36.64+0x50] ;  /* 0x0000500a240e7981 */ /* 0x000ee8000c1e1900 */
        /* <DEDUP_REMOVED lines=8> */
[----:B------:R-:W3:Y:S01]  /*08c0*/  LDG.E R11, desc[UR10][R34.64+0x70] ;  /* 0x0000700a220b7981 */ /* 0x000ee2000c1e1900 */
[----:B------:R-:W-:-:S04]  /*08d0*/  UIADD3 UR8, UPT, UPT, UR8, 0x4, URZ ;  /* 0x0000000408087890 */ /* 0x000fc8000fffe0ff */
[----:B------:R-:W-:Y:S01]  /*08e0*/  UISETP.NE.AND UP1, UPT, UR8, URZ, UPT ;  /* 0x000000ff0800728c */ /* 0x000fe2000bf25270 */
[----:B------:R-:W-:Y:S01]  /*08f0*/  IADD3 R3, PT, PT, R3, 0x40, RZ ;  /* 0x0000004003037810 */ /* 0x000fe20007ffe0ff */
[----:B--2---:R-:W-:Y:S04]  /*0900*/  MOVM.16.MT88 R26, R26 ;  /* 0x000000001a1a723a */ /* 0x004fe80000000000 */
[----:B----4-:R-:W0:Y:S04]  /*0910*/  MOVM.16.MT88 R27, R33 ;  /* 0x00000000211b723a */ /* 0x010e280000000000 */
[----:B-----5:R-:W-:Y:S04]  /*0920*/  MOVM.16.MT88 R24, R24 ;  /* 0x000000001818723a */ /* 0x020fe80000000000 */
[----:B---3--:R-:W1:Y:S01]  /*0930*/  MOVM.16.MT88 R25, R25 ;  /* 0x000000001919723a */ /* 0x008e620000000000 */
[C---:B0-----:R-:W-:Y:S03]  /*0940*/  HMMA.16816.F32 R20, R12.reuse, R26, R20 ;  /* 0x0000001a0c14723c */ /* 0x041fe60000001814 */
[----:B------:R-:W-:Y:S04]  /*0950*/  MOVM.16.MT88 R26, R32 ;  /* 0x00000000201a723a */ /* 0x000fe80000000000 */
[----:B------:R-:W0:Y:S04]  /*0960*/  MOVM.16.MT88 R27, R29 ;  /* 0x000000001d1b723a */ /* 0x000e280000000000 */
[----:B------:R-:W-:Y:S04]  /*0970*/  MOVM.16.MT88 R6, R6 ;  /* 0x000000000606723a */ /* 0x000fe80000000000 */
[----:B------:R-:W2:Y:S01]  /*0980*/  MOVM.16.MT88 R7, R7 ;  /* 0x000000000707723a */ /* 0x000ea20000000000 */
[----:B-1----:R-:W-:Y:S01]  /*0990*/  HMMA.16816.F32 R16, R12, R24, R16 ;  /* 0x000000180c10723c */ /* 0x002fe20000001810 */
[----:B------:R-:W-:-:S07]  /*09a0*/  MOV R13, UR7 ;  /* 0x00000007000d7c02 */ /* 0x000fce0008000f00 */
[----:B0-----:R-:W-:-:S12]  /*09b0*/  HMMA.16816.F32 R20, R8, R26, R20 ;  /* 0x0000001a0814723c */ /* 0x001fd80000001814 */
[----:B--2---:R-:W-:Y:S01]  /*09c0*/  HMMA.16816.F32 R8, R8, R6, R16 ;  /* 0x000000060808723c */ /* 0x004fe20000001810 */
[----:B------:R-:W-:Y:S01]  /*09d0*/  IMAD R4, R13, 0x40, R4 ;  /* 0x000000400d047824 */ /* 0x000fe200078e0204 */
[----:B------:R-:W-:-:S03]  /*09e0*/  NOP ;  /* 0x0000000000007918 */ /* 0x000fc60000000000 */
[----:B------:R-:W-:-:S15]  /*09f0*/  BRA.U UP1, `(.L_x_178) ;  /* 0xfffffff901847547 */ /* 0x000fde000b83ffff */
.L_x_177:
[----:B------:R-:W-:Y:S05]  /*0a00*/  BRA.U !UP0, `(.L_x_176) ;  /* 0x0000000108c87547 */ /* 0x000fea000b800000 */
[----:B------:R-:W1:Y:S01]  /*0a10*/  S2R R0, SR_LANEID ;  /* 0x0000000000007919 */ /* 0x000e620000000000 */
[----:B------:R-:W-:Y:S01]  /*0a20*/  USHF.R.U32.HI UR8, URZ, 0x1, UR12 ;  /* 0x00000001ff087899 */ /* 0x000fe2000801160c */
[----:B------:R-:W-:Y:S01]  /*0a30*/  MOV R7, RZ ;  /* 0x000000ff00077202 */ /* 0x000fe20000000f00 */
[----:B------:R-:W-:Y:S01]  /*0a40*/  USHF.R.U32.HI UR9, URZ, 0x1, UR7 ;  /* 0x00000001ff097899 */ /* 0x000fe20008011607 */
[----:B------:R-:W-:Y:S02]  /*0a50*/  IMAD.U32 R4, RZ, RZ, UR4 ;  /* 0x00000004ff047e24 */ /* 0x000fe4000f8e00ff */
[----:B------:R-:W-:Y:S02]  /*0a60*/  IMAD R25, R28, UR12, RZ ;  /* 0x0000000c1c197c24 */ /* 0x000fe4000f8e02ff */
[----:B------:R-:W-:Y:S02]  /*0a70*/  IMAD R4, R4, UR7, R5 ;  /* 0x0000000704047c24 */ /* 0x000fe4000f8e0205 */
[----:B------:R-:W-:Y:S01]  /*0a80*/  VIADD R25, R25, UR4 ;  /* 0x0000000419197c36 */ /* 0x000fe20008000000 */
[----:B------:R-:W-:-:S02]  /*0a90*/  UIADD3 UR4, UPT, UPT, -UR5, URZ, URZ ;  /* 0x000000ff05047290 */ /* 0x000fc4000fffe1ff */
[----:B------:R-:W-:Y:S01]  /*0aa0*/  SHF.L.U32 R4, R4, 0x4, RZ ;  /* 0x0000000404047819 */ /* 0x000fe200000006ff */
[----:B------:R-:W-:Y:S01]  /*0ab0*/  IMAD.SHL.U32 R25, R25, 0x10, RZ ;  /* 0x0000001019197824 */ /* 0x000fe200078e00ff */
[----:B-1----:R-:W-:Y:S02]  /*0ac0*/  LOP3.LUT R6, R0, 0x3, RZ, 0xc0, !PT ;  /* 0x0000000300067812 */ /* 0x002fe400078ec0ff */
[----:B------:R-:W-:-:S05]  /*0ad0*/  SHF.R.U32.HI R13, RZ, 0x2, R0 ;  /* 0x00000002ff0d7819 */ /* 0x000fca0000011600 */
[----:B------:R-:W-:-:S04]  /*0ae0*/  IMAD.WIDE.U32 R2, R13, UR8, R6 ;  /* 0x000000080d027c25 */ /* 0x000fc8000f8e0006 */
[----:B------:R-:W-:Y:S01]  /*0af0*/  IMAD.WIDE.U32 R6, R13, UR9, R6 ;  /* 0x000000090d067c25 */ /* 0x000fe2000f8e0006 */
[----:B------:R-:W-:-:S04]  /*0b00*/  SHF.L.U64.HI R24, R2, 0x2, R3 ;  /* 0x0000000202187819 */ /* 0x000fc80000010203 */
[----:B------:R-:W-:-:S07]  /*0b10*/  SHF.L.U64.HI R0, R6, 0x2, R7 ;  /* 0x0000000206007819 */ /* 0x000fce0000010207 */
.L_x_179:
[----:B------:R-:W1:Y:S01]  /*0b20*/  LDC.64 R14, c[0x0][0x390] ;  /* 0x0000e400ff0e7b82 */ /* 0x000e620000000a00 */
[----:B------:R-:W-:-:S07]  /*0b30*/  IMAD.U32 R35, RZ, RZ, UR7 ;  /* 0x00000007ff237e24 */ /* 0x000fce000f8e00ff */
[----:B------:R-:W2:Y:S01]  /*0b40*/  LDC.64 R12, c[0x0][0x388] ;  /* 0x0000e200ff0c7b82 */ /* 0x000ea20000000a00 */
[----:B-1----:R-:W-:-:S03]  /*0b50*/  IMAD.WIDE R14, R4, 0x2, R14 ;  /* 0x00000002040e7825 */ /* 0x002fc600078e020e */
[----:B------:R-:W-:-:S04]  /*0b60*/  LEA R32, P0, R6, R14, 0x2 ;  /* 0x0000000e06207211 */ /* 0x000fc800078010ff */
[----:B------:R-:W-:-:S03]  /*0b70*/  IADD3.X R33, PT, PT, R15, R0, RZ, P0, !PT ;  /* 0x000000000f217210 */ /* 0x000fc600007fe4ff */
[----:B------:R-:W-:Y:S02]  /*0b80*/  IMAD.WIDE.U32 R34, R35, 0x10, R32 ;  /* 0x0000001023227825 */ /* 0x000fe400078e0020 */
[----:B0-----:R-:W3:Y:S04]  /*0b90*/  LDG.E R26, desc[UR10][R32.64] ;  /* 0x0000000a201a7981 */ /* 0x001ee8000c1e1900 */
[----:B------:R-:W4:Y:S04]  /*0ba0*/  LDG.E R29, desc[UR10][R32.64+0x10] ;  /* 0x0000100a201d7981 */ /* 0x000f28000c1e1900 */
[----:B------:R-:W5:Y:S04]  /*0bb0*/  LDG.E R27, desc[UR10][R34.64] ;  /* 0x0000000a221b7981 */ /* 0x000f68000c1e1900 */
[----:B------:R-:W5:Y:S01]  /*0bc0*/  LDG.E R30, desc[UR10][R34.64+0x10] ;  /* 0x0000100a221e7981 */ /* 0x000f62000c1e1900 */
[----:B--2---:R-:W-:-:S04]  /*0bd0*/  IMAD.WIDE R12, R25, 0x2, R12 ;  /* 0x00000002190c7825 */ /* 0x004fc800078e020c */
[----:B------:R-:W-:Y:S01]  /*0be0*/  IMAD.U32 R17, RZ, RZ, UR12 ;  /* 0x0000000cff117e24 */ /* 0x000fe2000f8e00ff */
[----:B------:R-:W-:-:S04]  /*0bf0*/  LEA R18, P0, R2, R12, 0x2 ;  /* 0x0000000c02127211 */ /* 0x000fc800078010ff */
[----:B------:R-:W-:-:S03]  /*0c00*/  IADD3.X R19, PT, PT, R13, R24, RZ, P0, !PT ;  /* 0x000000180d137210 */ /* 0x000fc600007fe4ff */
[----:B------:R-:W-:Y:S02]  /*0c10*/  IMAD.WIDE.U32 R16, R17, 0x10, R18 ;  /* 0x0000001011107825 */ /* 0x000fe400078e0012 */
[----:B------:R-:W2:Y:S04]  /*0c20*/  LDG.E R12, desc[UR10][R18.64] ;  /* 0x0000000a120c7981 */ /* 0x000ea8000c1e1900 */
[----:B------:R-:W2:Y:S04]  /*0c30*/  LDG.E R14, desc[UR10][R18.64+0x10] ;  /* 0x0000100a120e7981 */ /* 0x000ea8000c1e1900 */
[----:B------:R-:W2:Y:S04]  /*0c40*/  LDG.E R13, desc[UR10][R16.64] ;  /* 0x0000000a100d7981 */ /* 0x000ea8000c1e1900 */
[----:B------:R-:W2:Y:S01]  /*0c50*/  LDG.E R15, desc[UR10][R16.64+0x10] ;  /* 0x0000100a100f7981 */ /* 0x000ea2000c1e1900 */
[----:B------:R-:W-:Y:S01]  /*0c60*/  UIADD3 UR4, UPT, UPT, UR4, 0x1, URZ ;  /* 0x0000000104047890 */ /* 0x000fe2000fffe0ff */
[----:B------:R-:W-:Y:S01]  /*0c70*/  IADD3 R25, PT, PT, R25, 0x10, RZ ;  /* 0x0000001019197810 */ /* 0x000fe20007ffe0ff */
[----:B------:R-:W-:-:S02]  /*0c80*/  USHF.L.U32 UR5, UR7, 0x4, URZ ;  /* 0x0000000407057899 */ /* 0x000fc400080006ff */
[----:B------:R-:W-:-:S04]  /*0c90*/  UISETP.NE.AND UP0, UPT, UR4, URZ, UPT ;  /* 0x000000ff0400728c */ /* 0x000fc8000bf05270 */
[----:B------:R-:W-:Y:S01]  /*0ca0*/  VIADD R4, R4, UR5 ;  /* 0x0000000504047c36 */ /* 0x000fe20008000000 */
[----:B---3--:R-:W-:Y:S04]  /*0cb0*/  MOVM.16.MT88 R26, R26 ;  /* 0x000000001a1a723a */ /* 0x008fe80000000000 */
[----:B----4-:R-:W-:Y:S04]  /*0cc0*/  MOVM.16.MT88 R32, R29 ;  /* 0x000000001d20723a */ /* 0x010fe80000000000 */
[----:B-----5:R-:W2:Y:S04]  /*0cd0*/  MOVM.16.MT88 R27, R27 ;  /* 0x000000001b1b723a */ /* 0x020ea80000000000 */
[----:B------:R-:W0:Y:S01]  /*0ce0*/  MOVM.16.MT88 R33, R30 ;  /* 0x000000001e21723a */ /* 0x000e220000000000 */
[C---:B--2---:R-:W-:Y:S08]  /*0cf0*/  HMMA.16816.F32 R20, R12.reuse, R26, R20 ;  /* 0x0000001a0c14723c */ /* 0x044ff00000001814 */
[----:B0-----:R-:W-:Y:S01]  /*0d00*/  HMMA.16816.F32 R8, R12, R32, R8 ;  /* 0x000000200c08723c */ /* 0x001fe20000001808 */
[----:B------:R-:W-:-:S04]  /*0d10*/  NOP ;  /* 0x0000000000007918 */ /* 0x000fc80000000000 */
[----:B------:R-:W-:-:S15]  /*0d20*/  BRA.U UP0, `(.L_x_179) ;  /* 0xfffffffd007c7547 */ /* 0x000fde000b83ffff */
.L_x_176:
[----:B------:R-:W1:Y:S01]  /*0d30*/  S2R R0, SR_LANEID ;  /* 0x0000000000007919 */ /* 0x000e620000000000 */
[----:B------:R-:W2:Y:S01]  /*0d40*/  LDC.64 R2, c[0x0][0x380] ;  /* 0x0000e000ff027b82 */ /* 0x000ea20000000a00 */
[----:B------:R-:W-:Y:S01]  /*0d50*/  IMAD R5, R28, UR7, R5 ;  /* 0x000000071c057c24 */ /* 0x000fe2000f8e0205 */
[----:B------:R-:W-:-:S04]  /*0d60*/  USHF.R.U32.HI UR4, URZ, 0x1, UR7 ;  /* 0x00000001ff047899 */ /* 0x000fc80008011607 */
[----:B------:R-:W-:-:S05]  /*0d70*/  SHF.L.U32 R5, R5, 0x4, RZ ;  /* 0x0000000405057819 */ /* 0x000fca00000006ff */
[----:B--2---:R-:W-:-:S04]  /*0d80*/  IMAD.WIDE R2, R5, 0x4, R2 ;  /* 0x0000000405027825 */ /* 0x004fc800078e0202 */
[----:B------:R-:W-:Y:S01]  /*0d90*/  IMAD.MOV.U32 R5, RZ, RZ, RZ ;  /* 0x000000ffff057224 */ /* 0x000fe200078e00ff */
[----:B-1----:R-:W-:Y:S02]  /*0da0*/  LOP3.LUT R4, R0, 0x3, RZ, 0xc0, !PT ;  /* 0x0000000300047812 */ /* 0x002fe400078ec0ff */
[----:B------:R-:W-:-:S05]  /*0db0*/  SHF.R.U32.HI R7, RZ, 0x2, R0 ;  /* 0x00000002ff077819 */ /* 0x000fca0000011600 */
[----:B------:R-:W-:-:S03]  /*0dc0*/  IMAD.WIDE.U32 R4, R7, UR4, R4 ;  /* 0x0000000407047c25 */ /* 0x000fc6000f8e0004 */
[----:B------:R-:W-:-:S04]  /*0dd0*/  LEA R2, P0, R4, R2, 0x3 ;  /* 0x0000000204027211 */ /* 0x000fc800078018ff */
[----:B------:R-:W-:Y:S02]  /*0de0*/  LEA.HI.X R3, R4, R3, R5, 0x3, P0 ;  /* 0x0000000304037211 */ /* 0x000fe400000f1c05 */
[----:B------:R-:W-:-:S03]  /*0df0*/  MOV R5, UR4 ;  /* 0x0000000400057c02 */ /* 0x000fc60008000f00 */
[----:B0-----:R-:W-:Y:S02]  /*0e00*/  STG.E.64 desc[UR10][R2.64], R20 ;  /* 0x0000001402007986 */ /* 0x001fe4000c101b0a */
[----:B------:R-:W-:-:S05]  /*0e10*/  IMAD.WIDE.U32 R4, R5, 0x40, R2 ;  /* 0x0000004005047825 */ /* 0x000fca00078e0002 */
[----:B------:R-:W-:Y:S04]  /*0e20*/  STG.E.64 desc[UR10][R4.64], R22 ;  /* 0x0000001604007986 */ /* 0x000fe8000c101b0a */
[----:B------:R-:W-:Y:S04]  /*0e30*/  STG.E.64 desc[UR10][R2.64+0x20], R8 ;  /* 0x0000200802007986 */ /* 0x000fe8000c101b0a */
[----:B------:R-:W-:Y:S01]  /*0e40*/  STG.E.64 desc[UR10][R4.64+0x20], R10 ;  /* 0x0000200a04007986 */ /* 0x000fe2000c101b0a */
[----:B------:R-:W-:Y:S05]  /*0e50*/  EXIT ;  /* 0x000000000000794d */ /* 0x000fea0003800000 */
.L_x_180:
        /* <DEDUP_REMOVED lines=10> */
.L_x_207:


//--------------------- .text._Z27dev_tensorcore_mmult_1_warpPfP6__halfS1_ --------------------------
	.section	.text._Z27dev_tensorcore_mmult_1_warpPfP6__halfS1_,"ax",@progbits
	.align	128
        .global         _Z27dev_tensorcore_mmult_1_warpPfP6__halfS1_
        .type           _Z27dev_tensorcore_mmult_1_warpPfP6__halfS1_,@function
        .size           _Z27dev_tensorcore_mmult_1_warpPfP6__halfS1_,(.L_x_208 - _Z27dev_tensorcore_mmult_1_warpPfP6__halfS1_)
        .other          _Z27dev_tensorcore_mmult_1_warpPfP6__halfS1_,@"STO_CUDA_ENTRY STV_DEFAULT"
_Z27dev_tensorcore_mmult_1_warpPfP6__halfS1_:
.text._Z27dev_tensorcore_mmult_1_warpPfP6__halfS1_:
[----:B------:R-:W-:Y:S01]  /*0000*/  LDC R1, c[0x0][0x37c] ;  /* 0x0000df00ff017b82 */ /* 0x000fe20000000800 */
[----:B------:R-:W0:Y:S01]  /*0010*/  S2R R5, SR_LANEID ;  /* 0x0000000000057919 */ /* 0x000e220000000000 */
[----:B------:R-:W1:Y:S01]  /*0020*/  LDCU.64 UR6, c[0x0][0x390] ;  /* 0x00007200ff0677ac */ /* 0x000e620008000a00 */
[----:B------:R-:W-:Y:S01]  /*0030*/  IMAD.MOV.U32 R3, RZ, RZ, RZ ;  /* 0x000000ffff037224 */ /* 0x000fe200078e00ff */
[----:B------:R-:W2:Y:S01]  /*0040*/  LDCU.64 UR4, c[0x0][0x358] ;  /* 0x00006b00ff0477ac */ /* 0x000ea20008000a00 */
[----:B------:R-:W3:Y:S01]  /*0050*/  LDCU.128 UR8, c[0x0][0x380] ;  /* 0x00007000ff0877ac */ /* 0x000ee20008000c00 */
[----:B0-----:R-:W-:Y:S02]  /*0060*/  LOP3.LUT R2, R5, 0x3, RZ, 0xc0, !PT ;  /* 0x0000000305027812 */ /* 0x001fe400078ec0ff */
[----:B------:R-:W-:-:S05]  /*0070*/  SHF.R.U32.HI R5, RZ, 0x2, R5 ;  /* 0x00000002ff057819 */ /* 0x000fca0000011605 */
[----:B------:R-:W-:-:S03]  /*0080*/  IMAD.WIDE.U32 R2, R5, 0x8, R2 ;  /* 0x0000000805027825 */ /* 0x000fc600078e0002 */
[----:B-1----:R-:W-:-:S04]  /*0090*/  LEA R10, P0, R2, UR6, 0x2 ;  /* 0x00000006020a7c11 */ /* 0x002fc8000f8010ff */
[----:B------:R-:W-:-:S05]  /*00a0*/  LEA.HI.X R11, R2, UR7, R3, 0x2, P0 ;  /* 0x00000007020b7c11 */ /* 0x000fca00080f1403 */
[----:B--2---:R-:W2:Y:S04]  /*00b0*/  LDG.E R0, desc[UR4][R10.64] ;  /* 0x000000040a007981 */ /* 0x004ea8000c1e1900 */
[----:B------:R-:W4:Y:S04]  /*00c0*/  LDG.E R12, desc[UR4][R10.64+0x100] ;  /* 0x000100040a0c7981 */ /* 0x000f28000c1e1900 */
[----:B------:R-:W5:Y:S04]  /*00d0*/  LDG.E R13, desc[UR4][R10.64+0x10] ;  /* 0x000010040a0d7981 */ /* 0x000f68000c1e1900 */
[----:B------:R-:W5:Y:S01]  /*00e0*/  LDG.E R14, desc[UR4][R10.64+0x110] ;  /* 0x000110040a0e7981 */ /* 0x000f62000c1e1900 */
[----:B---3--:R-:W-:-:S04]  /*00f0*/  LEA R8, P0, R2, UR10, 0x2 ;  /* 0x0000000a02087c11 */ /* 0x008fc8000f8010ff */
[----:B------:R-:W-:-:S05]  /*0100*/  LEA.HI.X R9, R2, UR11, R3, 0x2, P0 ;  /* 0x0000000b02097c11 */ /* 0x000fca00080f1403 */
[----:B------:R-:W3:Y:S04]  /*0110*/  LDG.E R4, desc[UR4][R8.64] ;  /* 0x0000000408047981 */ /* 0x000ee8000c1e1900 */
[----:B------:R-:W3:Y:S04]  /*0120*/  LDG.E R5, desc[UR4][R8.64+0x100] ;  /* 0x0001000408057981 */ /* 0x000ee8000c1e1900 */
[----:B------:R-:W3:Y:S04]  /*0130*/  LDG.E R6, desc[UR4][R8.64+0x10] ;  /* 0x0000100408067981 */ /* 0x000ee8000c1e1900 */
[----:B------:R-:W3:Y:S04]  /*0140*/  LDG.E R7, desc[UR4][R8.64+0x110] ;  /* 0x0001100408077981 */ /* 0x000ee8000c1e1900 */
[----:B--2---:R-:W-:Y:S04]  /*0150*/  MOVM.16.MT88 R16, R0 ;  /* 0x000000000010723a */ /* 0x004fe80000000000 */
[----:B----4-:R-:W3:Y:S04]  /*0160*/  MOVM.16.MT88 R17, R12 ;  /* 0x000000000c11723a */ /* 0x010ee80000000000 */
[----:B-----5:R-:W-:Y:S04]  /*0170*/  MOVM.16.MT88 R18, R13 ;  /* 0x000000000d12723a */ /* 0x020fe80000000000 */
[----:B------:R-:W0:Y:S01]  /*0180*/  MOVM.16.MT88 R19, R14 ;  /* 0x000000000e13723a */ /* 0x000e220000000000 */
[C---:B---3--:R-:W-:Y:S08]  /*0190*/  HMMA.16816.F32 R20, R4.reuse, R16, RZ ;  /* 0x000000100414723c */ /* 0x048ff000000018ff */
[----:B0-----:R-:W-:Y:S01]  /*01a0*/  HMMA.16816.F32 R16, R4, R18, RZ ;  /* 0x000000120410723c */ /* 0x001fe200000018ff */
[----:B------:R-:W-:-:S04]  /*01b0*/  LEA R4, P0, R2, UR8, 0x3 ;  /* 0x0000000802047c11 */ /* 0x000fc8000f8018ff */
[----:B------:R-:W-:-:S06]  /*01c0*/  LEA.HI.X R5, R2, UR9, R3, 0x3, P0 ;  /* 0x0000000902057c11 */ /* 0x000fcc00080f1c03 */
[----:B------:R-:W-:Y:S04]  /*01d0*/  STG.E.64 desc[UR4][R4.64], R20 ;  /* 0x0000001404007986 */ /* 0x000fe8000c101b04 */
[----:B------:R-:W-:Y:S04]  /*01e0*/  STG.E.64 desc[UR4][R4.64+0x200], R22 ;  /* 0x0002001604007986 */ /* 0x000fe8000c101b04 */
[----:B------:R-:W-:Y:S04]  /*01f0*/  STG.E.64 desc[UR4][R4.64+0x20], R16 ;  /* 0x0000201004007986 */ /* 0x000fe8000c101b04 */
[----:B------:R-:W-:Y:S01]  /*0200*/  STG.E.64 desc[UR4][R4.64+0x220], R18 ;  /* 0x0002201204007986 */ /* 0x000fe2000c101b04 */
[----:B------:R-:W-:Y:S05]  /*0210*/  EXIT ;  /* 0x000000000000794d */ /* 0x000fea0003800000 */
.L_x_181:
        /* <DEDUP_REMOVED lines=14> */
.L_x_208:


//--------------------- .text._Z37shared_mem_mmult_in_place_transpose_aPfS_S_iiiii --------------------------
	.section	.text._Z37shared_mem_mmult_in_place_transpose_aPfS_S_iiiii,"ax",@progbits
	.align	128
        .global         _Z37shared_mem_mmult_in_place_transpose_aPfS_S_iiiii
        .type           _Z37shared_mem_mmult_in_place_transpose_aPfS_S_iiiii,@function
        .size           _Z37shared_mem_mmult_in_place_transpose_aPfS_S_iiiii,(.L_x_209 - _Z37shared_mem_mmult_in_place_transpose_aPfS_S_iiiii)
        .other          _Z37shared_mem_mmult_in_place_transpose_aPfS_S_iiiii,@"STO_CUDA_ENTRY STV_DEFAULT"
_Z37shared_mem_mmult_in_place_transpose_aPfS_S_iiiii:
.text._Z37shared_mem_mmult_in_place_transpose_aPfS_S_iiiii:
[----:B------:R-:W-:Y:S01]  /*0000*/  LDC R1, c[0x0][0x37c] ;  /* 0x0000df00ff017b82 */ /* 0x000fe20000000800 */
[----:B------:R-:W0:Y:S01]  /*0010*/  LDCU UR7, c[0x0][0x3a0] ;  /* 0x00007400ff0777ac */ /* 0x000e220008000800 */
[----:B------:R-:W1:Y:S06]  /*0020*/  S2R R13, SR_TID.Y ;  /* 0x00000000000d7919 */ /* 0x000e6c0000002200 */
[----:B------:R-:W1:Y:S01]  /*0030*/  LDC R6, c[0x0][0x364] ;  /* 0x0000d900ff067b82 */ /* 0x000e620000000800 */
[----:B------:R-:W2:Y:S01]  /*0040*/  LDCU.64 UR8, c[0x0][0x358] ;  /* 0x00006b00ff0877ac */ /* 0x000ea20008000a00 */
[----:B------:R-:W3:Y:S06]  /*0050*/  S2R R19, SR_TID.X ;  /* 0x0000000000137919 */ /* 0x000eec0000002100 */
[----:B------:R-:W1:Y:S01]  /*0060*/  S2UR UR4, SR_CTAID.Y ;  /* 0x00000000000479c3 */ /* 0x000e620000002600 */
[----:B0-----:R-:W-:-:S07]  /*0070*/  I2FP.F32.S32 R0, UR7 ;  /* 0x0000000700007c45 */ /* 0x001fce0008201400 */
[----:B------:R-:W3:Y:S01]  /*0080*/  S2UR UR5, SR_CTAID.X ;  /* 0x00000000000579c3 */ /* 0x000ee20000002500 */
[----:B------:R-:W-:Y:S01]  /*0090*/  FMUL R2, R0, 0.03125 ;  /* 0x3d00000000027820 */ /* 0x000fe20000400000 */
[----:B------:R-:W-:-:S06]  /*00a0*/  IMAD.MOV.U32 R0, RZ, RZ, RZ ;  /* 0x000000ffff007224 */ /* 0x000fcc00078e00ff */
[----:B------:R-:W3:Y:S01]  /*00b0*/  LDC R7, c[0x0][0x360] ;  /* 0x0000d800ff077b82 */ /* 0x000ee20000000800 */
[----:B------:R-:W0:Y:S01]  /*00c0*/  F2I.CEIL.NTZ R2, R2 ;  /* 0x0000000200027305 */ /* 0x000e22000020b100 */
[----:B-1----:R-:W-:Y:S01]  /*00d0*/  IMAD R6, R6, UR4, R13 ;  /* 0x0000000406067c24 */ /* 0x002fe2000f8e020d */
[----:B0-----:R-:W-:Y:S01]  /*00e0*/  ISETP.GE.AND P0, PT, R2, 0x1, PT ;  /* 0x000000010200780c */ /* 0x001fe20003f06270 */
[----:B---3--:R-:W-:-:S12]  /*00f0*/  IMAD R7, R7, UR5, R19 ;  /* 0x0000000507077c24 */ /* 0x008fd8000f8e0213 */
[----:B--2---:R-:W-:Y:S05]  /*0100*/  @!P0 BRA `(.L_x_182) ;  /* 0x0000000c00308947 */ /* 0x004fea0003800000 */
[----:B------:R-:W0:Y:S01]  /*0110*/  S2UR UR6, SR_CgaCtaId ;  /* 0x00000000000679c3 */ /* 0x000e220000008800 */
[----:B------:R-:W1:Y:S01]  /*0120*/  LDCU UR10, c[0x0][0x39c] ;  /* 0x00007380ff0a77ac */ /* 0x000e620008000800 */
[----:B------:R-:W-:Y:S01]  /*0130*/  IMAD.MOV R18, RZ, RZ, -R2 ;  /* 0x000000ffff127224 */ /* 0x000fe200078e0a02 */
[----:B------:R-:W-:Y:S01]  /*0140*/  ISETP.GE.AND P1, PT, R6, UR7, PT ;  /* 0x0000000706007c0c */ /* 0x000fe2000bf26270 */
[----:B------:R-:W-:Y:S01]  /*0150*/  IMAD R9, R19, UR7, R6 ;  /* 0x0000000713097c24 */ /* 0x000fe2000f8e0206 */
[----:B------:R-:W-:Y:S01]  /*0160*/  UMOV UR4, 0x400 ;  /* 0x0000040000047882 */ /* 0x000fe20000000000 */
[----:B------:R-:W2:Y:S02]  /*0170*/  LDCU UR11, c[0x0][0x39c] ;  /* 0x00007380ff0b77ac */ /* 0x000ea40008000800 */
[----:B------:R-:W3:Y:S01]  /*0180*/  LDC R0, c[0x0][0x3a4] ;  /* 0x0000e900ff007b82 */ /* 0x000ee20000000800 */
[----:B------:R-:W-:-:S07]  /*0190*/  UIADD3 UR5, UPT, UPT, UR4, 0x1000, URZ ;  /* 0x0000100004057890 */ /* 0x000fce000fffe0ff */
[----:B------:R-:W4:Y:S08]  /*01a0*/  LDC R3, c[0x0][0x3a8] ;  /* 0x0000ea00ff037b82 */ /* 0x000f300000000800 */
[----:B------:R-:W2:Y:S01]  /*01b0*/  LDC R8, c[0x0][0x3a0] ;  /* 0x0000e800ff087b82 */ /* 0x000ea20000000800 */
[----:B0-----:R-:W-:Y:S02]  /*01c0*/  ULEA UR4, UR6, UR4, 0x18 ;  /* 0x0000000406047291 */ /* 0x001fe4000f8ec0ff */
[----:B------:R-:W-:-:S04]  /*01d0*/  ULEA UR5, UR6, UR5, 0x18 ;  /* 0x0000000506057291 */ /* 0x000fc8000f8ec0ff */
[C---:B------:R-:W-:Y:S01]  /*01e0*/  LEA R12, R13.reuse, UR4, 0x2 ;  /* 0x000000040d0c7c11 */ /* 0x040fe2000f8e10ff */
[----:B------:R-:W0:Y:S01]  /*01f0*/  LDC R10, c[0x0][0x3a8] ;  /* 0x0000ea00ff0a7b82 */ /* 0x000e220000000800 */
[----:B---3--:R-:W-:Y:S01]  /*0200*/  IADD3 R0, PT, PT, R13, -UR7, R0 ;  /* 0x800000070d007c10 */ /* 0x008fe2000fffe000 */
[----:B------:R-:W-:Y:S01]  /*0210*/  UMOV UR4, 0xf ;  /* 0x0000000f00047882 */ /* 0x000fe20000000000 */
[C---:B------:R-:W-:Y:S01]  /*0220*/  LEA R14, R19.reuse, UR5, 0x2 ;  /* 0x00000005130e7c11 */ /* 0x040fe2000f8e10ff */
[----:B------:R-:W-:-:S04]  /*0230*/  IMAD R16, R19, 0x80, R12 ;  /* 0x0000008013107824 */ /* 0x000fc800078e020c */
[----:B------:R-:W3:Y:S01]  /*0240*/  LDC R11, c[0x0][0x398] ;  /* 0x0000e600ff0b7b82 */ /* 0x000ee20000000800 */
[----:B----4-:R-:W-:Y:S02]  /*0250*/  IMAD R4, R0, R3, R3 ;  /* 0x0000000300047224 */ /* 0x010fe400078e0203 */
[----:B------:R-:W-:Y:S02]  /*0260*/  HFMA2 R0, -RZ, RZ, 0, 0 ;  /* 0x00000000ff007431 */ /* 0x000fe400000001ff */
[----:B------:R-:W-:Y:S01]  /*0270*/  IMAD R17, R13, 0x80, R14 ;  /* 0x000000800d117824 */ /* 0x000fe200078e020e */
[----:B-1----:R-:W-:-:S07]  /*0280*/  IADD3 R15, PT, PT, R7, -UR10, R4 ;  /* 0x8000000a070f7c10 */ /* 0x002fce000fffe004 */
.L_x_183:
[----:B--2---:R-:W-:Y:S02]  /*0290*/  ISETP.GE.AND P0, PT, R13, R8, PT ;  /* 0x000000080d00720c */ /* 0x004fe40003f06270 */
[----:B---3--:R-:W-:Y:S02]  /*02a0*/  ISETP.GE.OR P4, PT, R19, R11, P1 ;  /* 0x0000000b1300720c */ /* 0x008fe40000f86670 */
[----:B------:R-:W-:-:S11]  /*02b0*/  ISETP.GE.OR P0, PT, R7, UR11, P0 ;  /* 0x0000000b07007c0c */ /* 0x000fd60008706670 */
[----:B------:R-:W1:Y:S08]  /*02c0*/  @!P4 LDC.64 R4, c[0x0][0x388] ;  /* 0x0000e200ff04cb82 */ /* 0x000e700000000a00 */
[----:B------:R-:W2:Y:S01]  /*02d0*/  @!P0 LDC.64 R2, c[0x0][0x390] ;  /* 0x0000e400ff028b82 */ /* 0x000ea20000000a00 */
[----:B-1----:R-:W-:-:S06]  /*02e0*/  @!P4 IMAD.WIDE R4, R9, 0x4, R4 ;  /* 0x000000040904c825 */ /* 0x002fcc00078e0204 */
[----:B------:R-:W3:Y:S01]  /*02f0*/  @!P4 LDG.E R5, desc[UR8][R4.64] ;  /* 0x000000080405c981 */ /* 0x000ee2000c1e1900 */
[----:B--2---:R-:W-:-:S06]  /*0300*/  @!P0 IMAD.WIDE R2, R15, 0x4, R2 ;  /* 0x000000040f028825 */ /* 0x004fcc00078e0202 */
[----:B------:R-:W2:Y:S01]  /*0310*/  @!P0 LDG.E R2, desc[UR8][R2.64] ;  /* 0x0000000802028981 */ /* 0x000ea2000c1e1900 */
[----:B------:R-:W-:-:S06]  /*0320*/  UIADD3 UR5, UPT, UPT, UR4, -0xf, URZ ;  /* 0xfffffff104057890 */ /* 0x000fcc000fffe0ff */
[----:B------:R-:W-:Y:S01]  /*0330*/  ISETP.LE.AND P2, PT, R11, UR5, PT ;  /* 0x000000050b007c0c */ /* 0x000fe2000bf43270 */
[----:B------:R-:W-:-:S06]  /*0340*/  UIADD3 UR5, UPT, UPT, UR4, -0xe, URZ ;  /* 0xfffffff204057890 */ /* 0x000fcc000fffe0ff */
[C---:B------:R-:W-:Y:S01]  /*0350*/  ISETP.LE.AND P3, PT, R11.reuse, UR5, PT ;  /* 0x000000050b007c0c */ /* 0x040fe2000bf63270 */
[----:B------:R-:W-:Y:S02]  /*0360*/  UIADD3 UR5, UPT, UPT, UR4, -0xd, URZ ;  /* 0xfffffff304057890 */ /* 0x000fe4000fffe0ff */
[----:B------:R-:W-:Y:S01]  /*0370*/  UIADD3 UR6, UPT, UPT, UR4, -0xa, URZ ;  /* 0xfffffff604067890 */ /* 0x000fe2000fffe0ff */
[----:B---3--:R-:W-:Y:S04]  /*0380*/  @!P4 STS [R16], R5 ;  /* 0x000000051000c388 */ /* 0x008fe80000000800 */
[----:B--2---:R-:W-:Y:S01]  /*0390*/  @!P0 STS [R17], R2 ;  /* 0x0000000211008388 */ /* 0x004fe20000000800 */
[----:B------:R-:W-:Y:S01]  /*03a0*/  BAR.SYNC.DEFER_BLOCKING 0x0 ;  /* 0x0000000000007b1d */ /* 0x000fe20000010000 */
[----:B------:R-:W-:Y:S01]  /*03b0*/  ISETP.LE.AND P0, PT, R11, UR5, PT ;  /* 0x000000050b007c0c */ /* 0x000fe2000bf03270 */
[----:B------:R-:W-:-:S04]  /*03c0*/  UIADD3 UR5, UPT, UPT, UR4, -0xc, URZ ;  /* 0xfffffff404057890 */ /* 0x000fc8000fffe0ff */
[----:B------:R-:W-:Y:S04]  /*03d0*/  @!P2 LDS R21, [R12] ;  /* 0x000000000c15a984 */ /* 0x000fe80000000800 */
[----:B------:R-:W1:Y:S04]  /*03e0*/  @!P2 LDS R20, [R14] ;  /* 0x000000000e14a984 */ /* 0x000e680000000800 */
[----:B------:R-:W-:Y:S04]  /*03f0*/  @!P3 LDS R23, [R12+0x80] ;  /* 0x000080000c17b984 */ /* 0x000fe80000000800 */
[----:B------:R-:W2:Y:S01]  /*0400*/  @!P3 LDS R22, [R14+0x80] ;  /* 0x000080000e16b984 */ /* 0x000ea20000000800 */
[----:B------:R-:W-:-:S03]  /*0410*/  ISETP.LE.AND P6, PT, R11, UR5, PT ;  /* 0x000000050b007c0c */ /* 0x000fc6000bfc3270 */
[----:B------:R-:W-:Y:S04]  /*0420*/  @!P0 LDS R27, [R12+0x100] ;  /* 0x000100000c1b8984 */ /* 0x000fe80000000800 */
[----:B------:R-:W3:Y:S01]  /*0430*/  @!P0 LDS R2, [R14+0x100] ;  /* 0x000100000e028984 */ /* 0x000ee20000000800 */
[----:B------:R-:W-:Y:S01]  /*0440*/  UIADD3 UR5, UPT, UPT, UR4, -0xb, URZ ;  /* 0xfffffff504057890 */ /* 0x000fe2000fffe0ff */
[----:B------:R-:W-:-:S04]  /*0450*/  ISETP.LE.AND P4, PT, R11, UR6, PT ;  /* 0x000000060b007c0c */ /* 0x000fc8000bf83270 */
[----:B------:R-:W-:Y:S01]  /*0460*/  @!P6 LDS R3, [R12+0x180] ;  /* 0x000180000c03e984 */ /* 0x000fe20000000800 */
[----:B------:R-:W-:Y:S01]  /*0470*/  ISETP.LE.AND P5, PT, R11, UR5, PT ;  /* 0x000000050b007c0c */ /* 0x000fe2000bfa3270 */
[----:B------:R-:W-:Y:S02]  /*0480*/  UIADD3 UR5, UPT, UPT, UR4, -0x9, URZ ;  /* 0xfffffff704057890 */ /* 0x000fe4000fffe0ff */
[----:B------:R-:W4:Y:S10]  /*0490*/  @!P6 LDS R4, [R14+0x180] ;  /* 0x000180000e04e984 */ /* 0x000f340000000800 */
[----:B------:R-:W-:Y:S01]  /*04a0*/  @!P5 LDS R5, [R12+0x200] ;  /* 0x000200000c05d984 */ /* 0x000fe20000000800 */
[----:B-1----:R-:W-:Y:S01]  /*04b0*/  @!P2 FFMA R0, R21, R20, R0 ;  /* 0x000000141500a223 */ /* 0x002fe20000000000 */
[----:B------:R-:W-:Y:S01]  /*04c0*/  ISETP.LE.AND P2, PT, R11, UR5, PT ;  /* 0x000000050b007c0c */ /* 0x000fe2000bf43270 */
[----:B------:R-:W-:Y:S01]  /*04d0*/  UIADD3 UR5, UPT, UPT, UR4, -0x8, URZ ;  /* 0xfffffff804057890 */ /* 0x000fe2000fffe0ff */
[----:B------:R-:W1:Y:S01]  /*04e0*/  @!P5 LDS R20, [R14+0x200] ;  /* 0x000200000e14d984 */ /* 0x000e620000000800 */
[----:B--2---:R-:W-:-:S04]  /*04f0*/  @!P3 FFMA R0, R23, R22, R0 ;  /* 0x000000161700b223 */ /* 0x004fc80000000000 */
[----:B------:R-:W-:Y:S01]  /*0500*/  ISETP.LE.AND P3, PT, R11, UR5, PT ;  /* 0x000000050b007c0c */ /* 0x000fe2000bf63270 */
[----:B------:R-:W-:Y:S04]  /*0510*/  @!P4 LDS R23, [R12+0x280] ;  /* 0x000280000c17c984 */ /* 0x000fe80000000800 */
[----:B------:R-:W2:Y:S01]  /*0520*/  @!P4 LDS R22, [R14+0x280] ;  /* 0x000280000e16c984 */ /* 0x000ea20000000800 */
[----:B------:R-:W-:-:S03]  /*0530*/  UIADD3 UR5, UPT, UPT, UR4, -0x7, URZ ;  /* 0xfffffff904057890 */ /* 0x000fc6000fffe0ff */
[----:B------:R-:W-:Y:S04]  /*0540*/  @!P2 LDS R25, [R12+0x300] ;  /* 0x000300000c19a984 */ /* 0x000fe80000000800 */
[----:B------:R-:W5:Y:S01]  /*0550*/  @!P2 LDS R24, [R14+0x300] ;  /* 0x000300000e18a984 */ /* 0x000f620000000800 */
[----:B---3--:R-:W-:Y:S01]  /*0560*/  @!P0 FFMA R0, R27, R2, R0 ;  /* 0x000000021b008223 */ /* 0x008fe20000000000 */
[----:B------:R-:W-:Y:S02]  /*0570*/  ISETP.LE.AND P0, PT, R11, UR5, PT ;  /* 0x000000050b007c0c */ /* 0x000fe4000bf03270 */
[----:B------:R-:W-:Y:S04]  /*0580*/  @!P3 LDS R21, [R12+0x380] ;  /* 0x000380000c15b984 */ /* 0x000fe80000000800 */
[----:B------:R-:W3:Y:S01]  /*0590*/  @!P3 LDS R2, [R14+0x380] ;  /* 0x000380000e02b984 */ /* 0x000ee20000000800 */
[----:B------:R-:W-:Y:S01]  /*05a0*/  UIADD3 UR5, UPT, UPT, UR4, -0x6, URZ ;  /* 0xfffffffa04057890 */ /* 0x000fe2000fffe0ff */
[----:B----4-:R-:W-:-:S05]  /*05b0*/  @!P6 FFMA R0, R3, R4, R0 ;  /* 0x000000040300e223 */ /* 0x010fca0000000000 */
[----:B------:R-:W-:Y:S01]  /*05c0*/  ISETP.LE.AND P6, PT, R11, UR5, PT ;  /* 0x000000050b007c0c */ /* 0x000fe2000bfc3270 */
[----:B------:R-:W-:Y:S04]  /*05d0*/  @!P0 LDS R27, [R12+0x400] ;  /* 0x000400000c1b8984 */ /* 0x000fe80000000800 */
[----:B------:R-:W4:Y:S01]  /*05e0*/  @!P0 LDS R4, [R14+0x400] ;  /* 0x000400000e048984 */ /* 0x000f220000000800 */
[----:B------:R-:W-:Y:S01]  /*05f0*/  UIADD3 UR5, UPT, UPT, UR4, -0x5, URZ ;  /* 0xfffffffb04057890 */ /* 0x000fe2000fffe0ff */
[----:B-1----:R-:W-:-:S05]  /*0600*/  @!P5 FFMA R0, R5, R20, R0 ;  /* 0x000000140500d223 */ /* 0x002fca0000000000 */
[----:B------:R-:W-:Y:S01]  /*0610*/  ISETP.LE.AND P5, PT, R11, UR5, PT ;  /* 0x000000050b007c0c */ /* 0x000fe2000bfa3270 */
[----:B------:R-:W-:Y:S01]  /*0620*/  @!P6 LDS R29, [R12+0x480] ;  /* 0x000480000c1de984 */ /* 0x000fe20000000800 */
[----:B------:R-:W-:-:S03]  /*0630*/  UIADD3 UR5, UPT, UPT, UR4, -0x4, URZ ;  /* 0xfffffffc04057890 */ /* 0x000fc6000fffe0ff */
[----:B------:R-:W1:Y:S01]  /*0640*/  @!P6 LDS R20, [R14+0x480] ;  /* 0x000480000e14e984 */ /* 0x000e620000000800 */
[----:B--2---:R-:W-:Y:S01]  /*0650*/  @!P4 FFMA R0, R23, R22, R0 ;  /* 0x000000161700c223 */ /* 0x004fe20000000000 */
[----:B------:R-:W-:-:S03]  /*0660*/  UIADD3 UR6, UPT, UPT, UR4, -0x3, URZ ;  /* 0xfffffffd04067890 */ /* 0x000fc6000fffe0ff */
[----:B-----5:R-:W-:Y:S01]  /*0670*/  @!P2 FFMA R0, R25, R24, R0 ;  /* 0x000000181900a223 */ /* 0x020fe20000000000 */
[C---:B------:R-:W-:Y:S01]  /*0680*/  ISETP.LE.AND P2, PT, R11.reuse, UR5, PT ;  /* 0x000000050b007c0c */ /* 0x040fe2000bf43270 */
[----:B------:R-:W-:Y:S01]  /*0690*/  UIADD3 UR5, UPT, UPT, UR4, -0x2, URZ ;  /* 0xfffffffe04057890 */ /* 0x000fe2000fffe0ff */
[----:B------:R-:W-:Y:S01]  /*06a0*/  ISETP.LE.AND P4, PT, R11, UR6, PT ;  /* 0x000000060b007c0c */ /* 0x000fe2000bf83270 */
[----:B------:R-:W-:Y:S04]  /*06b0*/  @!P5 LDS R5, [R12+0x500] ;  /* 0x000500000c05d984 */ /* 0x000fe80000000800 */
[----:B------:R-:W2:Y:S01]  /*06c0*/  @!P5 LDS R3, [R14+0x500] ;  /* 0x000500000e03d984 */ /* 0x000ea20000000800 */
[----:B---3--:R-:W-:Y:S01]  /*06d0*/  @!P3 FFMA R0, R21, R2, R0 ;  /* 0x000000021500b223 */ /* 0x008fe20000000000 */
[----:B------:R-:W-:Y:S01]  /*06e0*/  ISETP.LE.AND P3, PT, R11, UR5, PT ;  /* 0x000000050b007c0c */ /* 0x000fe2000bf63270 */
[----:B------:R-:W-:-:S03]  /*06f0*/  UIADD3 UR5, UPT, UPT, UR4, -0x1, URZ ;  /* 0xffffffff04057890 */ /* 0x000fc6000fffe0ff */
[----:B------:R-:W-:Y:S04]  /*0700*/  @!P2 LDS R25, [R12+0x580] ;  /* 0x000580000c19a984 */ /* 0x000fe80000000800 */
[----:B------:R-:W3:Y:S04]  /*0710*/  @!P2 LDS R21, [R14+0x580] ;  /* 0x000580000e15a984 */ /* 0x000ee80000000800 */
[----:B------:R-:W-:Y:S01]  /*0720*/  @!P4 LDS R23, [R12+0x600] ;  /* 0x000600000c17c984 */ /* 0x000fe20000000800 */
[----:B----4-:R-:W-:-:S03]  /*0730*/  @!P0 FFMA R0, R27, R4, R0 ;  /* 0x000000041b008223 */ /* 0x010fc60000000000 */
[----:B------:R-:W4:Y:S01]  /*0740*/  @!P4 LDS R2, [R14+0x600] ;  /* 0x000600000e02c984 */ /* 0x000f220000000800 */
[----:B------:R-:W-:-:S03]  /*0750*/  ISETP.LE.AND P0, PT, R11, UR5, PT ;  /* 0x000000050b007c0c */ /* 0x000fc6000bf03270 */
[----:B------:R-:W-:Y:S04]  /*0760*/  @!P3 LDS R27, [R12+0x680] ;  /* 0x000680000c1bb984 */ /* 0x000fe80000000800 */
[----:B------:R-:W5:Y:S01]  /*0770*/  @!P3 LDS R4, [R14+0x680] ;  /* 0x000680000e04b984 */ /* 0x000f620000000800 */
[----:B-1----:R-:W-:Y:S01]  /*0780*/  @!P6 FFMA R0, R29, R20, R0 ;  /* 0x000000141d00e223 */ /* 0x002fe20000000000 */
[----:B------:R-:W-:-:S04]  /*0790*/  ISETP.LE.AND P6, PT, R11, UR4, PT ;  /* 0x000000040b007c0c */ /* 0x000fc8000bfc3270 */
[----:B------:R-:W-:Y:S04]  /*07a0*/  @!P0 LDS R29, [R12+0x700] ;  /* 0x000700000c1d8984 */ /* 0x000fe80000000800 */
[----:B------:R-:W1:Y:S01]  /*07b0*/  @!P0 LDS R20, [R14+0x700] ;  /* 0x000700000e148984 */ /* 0x000e620000000800 */
[----:B------:R-:W-:Y:S01]  /*07c0*/  UIADD3 UR5, UPT, UPT, UR4, 0x1, URZ ;  /* 0x0000000104057890 */ /* 0x000fe2000fffe0ff */
[----:B--2---:R-:W-:-:S03]  /*07d0*/  @!P5 FFMA R0, R5, R3, R0 ;  /* 0x000000030500d223 */ /* 0x004fc60000000000 */
[----:B------:R-:W-:Y:S02]  /*07e0*/  @!P6 LDS R3, [R12+0x780] ;  /* 0x000780000c03e984 */ /* 0x000fe40000000800 */
[----:B------:R-:W-:Y:S01]  /*07f0*/  ISETP.LE.AND P5, PT, R11, UR5, PT ;  /* 0x000000050b007c0c */ /* 0x000fe2000bfa3270 */
[----:B------:R-:W-:Y:S01]  /*0800*/  UIADD3 UR5, UPT, UPT, UR4, 0x2, URZ ;  /* 0x0000000204057890 */ /* 0x000fe2000fffe0ff */
[----:B------:R-:W2:Y:S01]  /*0810*/  @!P6 LDS R5, [R14+0x780] ;  /* 0x000780000e05e984 */ /* 0x000ea20000000800 */
[----:B------:R-:W-:Y:S01]  /*0820*/  UIADD3 UR6, UPT, UPT, UR4, 0x3, URZ ;  /* 0x0000000304067890 */ /* 0x000fe2000fffe0ff */
[----:B---3--:R-:W-:-:S03]  /*0830*/  @!P2 FFMA R0, R25, R21, R0 ;  /* 0x000000151900a223 */ /* 0x008fc60000000000 */
[----:B------:R-:W-:Y:S01]  /*0840*/  ISETP.LE.AND P2, PT, R11, UR5, PT ;  /* 0x000000050b007c0c */ /* 0x000fe2000bf43270 */
[----:B------:R-:W-:-:S05]  /*0850*/  UIADD3 UR5, UPT, UPT, UR4, 0x4, URZ ;  /* 0x0000000404057890 */ /* 0x000fca000fffe0ff */
[----:B------:R-:W-:Y:S01]  /*0860*/  @!P5 LDS R25, [R12+0x800] ;  /* 0x000800000c19d984 */ /* 0x000fe20000000800 */
[----:B----4-:R-:W-:Y:S01]  /*0870*/  @!P4 FFMA R0, R23, R2, R0 ;  /* 0x000000021700c223 */ /* 0x010fe20000000000 */
[----:B------:R-:W-:Y:S02]  /*0880*/  ISETP.LE.AND P4, PT, R11, UR6, PT ;  /* 0x000000060b007c0c */ /* 0x000fe4000bf83270 */
[----:B------:R-:W3:Y:S04]  /*0890*/  @!P5 LDS R21, [R14+0x800] ;  /* 0x000800000e15d984 */ /* 0x000ee80000000800 */
[----:B------:R-:W-:Y:S01]  /*08a0*/  @!P2 LDS R23, [R12+0x880] ;  /* 0x000880000c17a984 */ /* 0x000fe20000000800 */
[----:B-----5:R-:W-:Y:S01]  /*08b0*/  @!P3 FFMA R0, R27, R4, R0 ;  /* 0x000000041b00b223 */ /* 0x020fe20000000000 */
[----:B------:R-:W-:-:S02]  /*08c0*/  ISETP.LE.AND P3, PT, R11, UR5, PT ;  /* 0x000000050b007c0c */ /* 0x000fc4000bf63270 */
[----:B------:R-:W4:Y:S01]  /*08d0*/  @!P2 LDS R2, [R14+0x880] ;  /* 0x000880000e02a984 */ /* 0x000f220000000800 */
[----:B------:R-:W-:-:S03]  /*08e0*/  UIADD3 UR5, UPT, UPT, UR4, 0x5, URZ ;  /* 0x0000000504057890 */ /* 0x000fc6000fffe0ff */
[----:B------:R-:W-:Y:S04]  /*08f0*/  @!P4 LDS R27, [R12+0x900] ;  /* 0x000900000c1bc984 */ /* 0x000fe80000000800 */
[----:B------:R-:W5:Y:S01]  /*0900*/  @!P4 LDS R4, [R14+0x900] ;  /* 0x000900000e04c984 */ /* 0x000f620000000800 */
[----:B-1----:R-:W-:Y:S01]  /*0910*/  @!P0 FFMA R0, R29, R20, R0 ;  /* 0x000000141d008223 */ /* 0x002fe20000000000 */
[----:B------:R-:W-:Y:S02]  /*0920*/  ISETP.LE.AND P0, PT, R11, UR5, PT ;  /* 0x000000050b007c0c */ /* 0x000fe4000bf03270 */
[----:B------:R-:W-:Y:S04]  /*0930*/  @!P3 LDS R29, [R12+0x980] ;  /* 0x000980000c1db984 */ /* 0x000fe80000000800 */
[----:B------:R-:W1:Y:S01]  /*0940*/  @!P3 LDS R22, [R14+0x980] ;  /* 0x000980000e16b984 */ /* 0x000e620000000800 */
[----:B--2---:R-:W-:Y:S01]  /*0950*/  @!P6 FFMA R0, R3, R5, R0 ;  /* 0x000000050300e223 */ /* 0x004fe20000000000 */
[----:B------:R-:W-:-:S05]  /*0960*/  UIADD3 UR5, UPT, UPT, UR4, 0x6, URZ ;  /* 0x0000000604057890 */ /* 0x000fca000fffe0ff */
[----:B------:R-:W-:Y:S04]  /*0970*/  @!P0 LDS R3, [R12+0xa00] ;  /* 0x000a00000c038984 */ /* 0x000fe80000000800 */
[----:B------:R-:W2:Y:S01]  /*0980*/  @!P0 LDS R5, [R14+0xa00] ;  /* 0x000a00000e058984 */ /* 0x000ea20000000800 */
[----:B------:R-:W-:Y:S01]  /*0990*/  ISETP.LE.AND P6, PT, R11, UR5, PT ;  /* 0x000000050b007c0c */ /* 0x000fe2000bfc3270 */
[----:B------:R-:W-:Y:S02]  /*09a0*/  UIADD3 UR5, UPT, UPT, UR4, 0x7, URZ ;  /* 0x0000000704057890 */ /* 0x000fe4000fffe0ff */
[----:B------:R-:W-:Y:S01]  /*09b0*/  UIADD3 UR6, UPT, UPT, UR4, 0x8, URZ ;  /* 0x0000000804067890 */ /* 0x000fe2000fffe0ff */
[----:B---3--:R-:W-:-:S03]  /*09c0*/  @!P5 FFMA R0, R25, R21, R0 ;  /* 0x000000151900d223 */ /* 0x008fc60000000000 */
[----:B------:R-:W-:Y:S01]  /*09d0*/  ISETP.LE.AND P5, PT, R11, UR5, PT ;  /* 0x000000050b007c0c */ /* 0x000fe2000bfa3270 */
[----:B------:R-:W-:Y:S01]  /*09e0*/  UIADD3 UR5, UPT, UPT, UR4, 0x9, URZ ;  /* 0x0000000904057890 */ /* 0x000fe2000fffe0ff */
[----:B----4-:R-:W-:Y:S01]  /*09f0*/  @!P2 FFMA R0, R23, R2, R0 ;  /* 0x000000021700a223 */ /* 0x010fe20000000000 */
[----:B------:R-:W-:Y:S01]  /*0a00*/  ISETP.LE.AND P2, PT, R11, UR6, PT ;  /* 0x000000060b007c0c */ /* 0x000fe2000bf43270 */
[----:B------:R-:W-:Y:S02]  /*0a10*/  UIADD3 UR6, UPT, UPT, UR4, 0xa, URZ ;  /* 0x0000000a04067890 */ /* 0x000fe4000fffe0ff */
[----:B------:R-:W-:Y:S04]  /*0a20*/  @!P6 LDS R21, [R12+0xa80] ;  /* 0x000a80000c15e984 */ /* 0x000fe80000000800 */
[----:B------:R-:W3:Y:S01]  /*0a30*/  @!P6 LDS R20, [R14+0xa80] ;  /* 0x000a80000e14e984 */ /* 0x000ee20000000800 */
[----:B-----5:R-:W-:Y:S01]  /*0a40*/  @!P4 FFMA R0, R27, R4, R0 ;  /* 0x000000041b00c223 */ /* 0x020fe20000000000 */
[----:B------:R-:W-:-:S02]  /*0a50*/  ISETP.LE.AND P4, PT, R11, UR5, PT ;  /* 0x000000050b007c0c */ /* 0x000fc4000bf83270 */
[----:B------:R-:W-:Y:S04]  /*0a60*/  @!P5 LDS R23, [R12+0xb00] ;  /* 0x000b00000c17d984 */ /* 0x000fe80000000800 */
[----:B------:R-:W4:Y:S01]  /*0a70*/  @!P5 LDS R2, [R14+0xb00] ;  /* 0x000b00000e02d984 */ /* 0x000f220000000800 */
[----:B-1----:R-:W-:Y:S01]  /*0a80*/  @!P3 FFMA R0, R29, R22, R0 ;  /* 0x000000161d00b223 */ /* 0x002fe20000000000 */
[----:B------:R-:W-:Y:S02]  /*0a90*/  ISETP.LE.AND P3, PT, R11, UR6, PT ;  /* 0x000000060b007c0c */ /* 0x000fe4000bf63270 */
[----:B------:R-:W-:Y:S01]  /*0aa0*/  @!P2 LDS R25, [R12+0xb80] ;  /* 0x000b80000c19a984 */ /* 0x000fe20000000800 */
[----:B------:R-:W-:-:S03]  /*0ab0*/  UIADD3 UR5, UPT, UPT, UR4, 0xb, URZ ;  /* 0x0000000b04057890 */ /* 0x000fc6000fffe0ff */
[----:B------:R-:W1:Y:S04]  /*0ac0*/  @!P2 LDS R4, [R14+0xb80] ;  /* 0x000b80000e04a984 */ /* 0x000e680000000800 */
[----:B------:R-:W-:Y:S01]  /*0ad0*/  @!P4 LDS R27, [R12+0xc00] ;  /* 0x000c00000c1bc984 */ /* 0x000fe20000000800 */
[----:B--2---:R-:W-:-:S03]  /*0ae0*/  @!P0 FFMA R0, R3, R5, R0 ;  /* 0x0000000503008223 */ /* 0x004fc60000000000 */
[----:B------:R-:W2:Y:S01]  /*0af0*/  @!P4 LDS R22, [R14+0xc00] ;  /* 0x000c00000e16c984 */ /* 0x000ea20000000800 */
[----:B------:R-:W-:-:S03]  /*0b00*/  ISETP.LE.AND P0, PT, R11, UR5, PT ;  /* 0x000000050b007c0c */ /* 0x000fc6000bf03270 */
[----:B------:R-:W-:Y:S04]  /*0b10*/  @!P3 LDS R29, [R12+0xc80] ;  /* 0x000c80000c1db984 */ /* 0x000fe80000000800 */
[----:B------:R-:W5:Y:S06]  /*0b20*/  @!P3 LDS R24, [R14+0xc80] ;  /* 0x000c80000e18b984 */ /* 0x000f6c0000000800 */
[----:B------:R-:W-:Y:S04]  /*0b30*/  @!P0 LDS R5, [R12+0xd00] ;  /* 0x000d00000c058984 */ /* 0x000fe80000000800 */
[----:B------:R-:W0:Y:S01]  /*0b40*/  @!P0 LDS R3, [R14+0xd00] ;  /* 0x000d00000e038984 */ /* 0x000e220000000800 */
[----:B------:R-:W-:Y:S01]  /*0b50*/  UIADD3 UR5, UPT, UPT, UR4, 0xc, URZ ;  /* 0x0000000c04057890 */ /* 0x000fe2000fffe0ff */
[----:B---3--:R-:W-:Y:S01]  /*0b60*/  @!P6 FFMA R0, R21, R20, R0 ;  /* 0x000000141500e223 */ /* 0x008fe20000000000 */
[----:B------:R-:W-:-:S04]  /*0b70*/  UIADD3 UR6, UPT, UPT, UR4, 0xd, URZ ;  /* 0x0000000d04067890 */ /* 0x000fc8000fffe0ff */
[----:B------:R-:W-:Y:S01]  /*0b80*/  ISETP.LE.AND P6, PT, R11, UR5, PT ;  /* 0x000000050b007c0c */ /* 0x000fe2000bfc3270 */
[----:B------:R-:W-:Y:S01]  /*0b90*/  UIADD3 UR5, UPT, UPT, UR4, 0xe, URZ ;  /* 0x0000000e04057890 */ /* 0x000fe2000fffe0ff */
[----:B----4-:R-:W-:Y:S01]  /*0ba0*/  @!P5 FFMA R0, R23, R2, R0 ;  /* 0x000000021700d223 */ /* 0x010fe20000000000 */
[----:B------:R-:W-:Y:S01]  /*0bb0*/  ISETP.LE.AND P5, PT, R11, UR6, PT ;  /* 0x000000060b007c0c */ /* 0x000fe2000bfa3270 */
[----:B------:R-:W-:Y:S02]  /*0bc0*/  UIADD3 UR6, UPT, UPT, UR4, 0xf, URZ ;  /* 0x0000000f04067890 */ /* 0x000fe4000fffe0ff */
[----:B-1----:R-:W-:Y:S01]  /*0bd0*/  @!P2 FFMA R0, R25, R4, R0 ;  /* 0x000000041900a223 */ /* 0x002fe20000000000 */
[----:B------:R-:W-:Y:S01]  /*0be0*/  ISETP.LE.AND P2, PT, R11, UR5, PT ;  /* 0x000000050b007c0c */ /* 0x000fe2000bf43270 */
[----:B------:R-:W-:-:S05]  /*0bf0*/  UIADD3 UR5, UPT, UPT, UR4, 0x10, URZ ;  /* 0x0000001004057890 */ /* 0x000fca000fffe0ff */
[----:B------:R-:W-:Y:S01]  /*0c00*/  @!P6 LDS R21, [R12+0xd80] ;  /* 0x000d80000c15e984 */ /* 0x000fe20000000800 */
[----:B--2---:R-:W-:Y:S01]  /*0c10*/  @!P4 FFMA R0, R27, R22, R0 ;  /* 0x000000161b00c223 */ /* 0x004fe20000000000 */
[----:B------:R-:W-:Y:S02]  /*0c20*/  ISETP.LE.AND P4, PT, R11, UR6, PT ;  /* 0x000000060b007c0c */ /* 0x000fe4000bf83270 */
[----:B------:R-:W1:Y:S04]  /*0c30*/  @!P6 LDS R2, [R14+0xd80] ;  /* 0x000d80000e02e984 */ /* 0x000e680000000800 */
[----:B------:R-:W-:Y:S01]  /*0c40*/  @!P5 LDS R23, [R12+0xe00] ;  /* 0x000e00000c17d984 */ /* 0x000fe20000000800 */
[----:B-----5:R-:W-:Y:S01]  /*0c50*/  @!P3 FFMA R0, R29, R24, R0 ;  /* 0x000000181d00b223 */ /* 0x020fe20000000000 */
[----:B------:R-:W-:-:S02]  /*0c60*/  ISETP.LE.AND P3, PT, R11, UR5, PT ;  /* 0x000000050b007c0c */ /* 0x000fc4000bf63270 */
[----:B------:R-:W2:Y:S04]  /*0c70*/  @!P5 LDS R4, [R14+0xe00] ;  /* 0x000e00000e04d984 */ /* 0x000ea80000000800 */
[----:B------:R-:W-:Y:S04]  /*0c80*/  @!P2 LDS R25, [R12+0xe80] ;  /* 0x000e80000c19a984 */ /* 0x000fe80000000800 */
[----:B------:R-:W3:Y:S01]  /*0c90*/  @!P2 LDS R20, [R14+0xe80] ;  /* 0x000e80000e14a984 */ /* 0x000ee20000000800 */
[----:B0-----:R-:W-:-:S03]  /*0ca0*/  @!P0 FFMA R0, R5, R3, R0 ;  /* 0x0000000305008223 */ /* 0x001fc60000000000 */
[----:B------:R-:W-:Y:S04]  /*0cb0*/  @!P4 LDS R27, [R12+0xf00] ;  /* 0x000f00000c1bc984 */ /* 0x000fe80000000800 */
[----:B------:R-:W0:Y:S04]  /*0cc0*/  @!P4 LDS R22, [R14+0xf00] ;  /* 0x000f00000e16c984 */ /* 0x000e280000000800 */
[----:B------:R-:W-:Y:S04]  /*0cd0*/  @!P3 LDS R3, [R12+0xf80] ;  /* 0x000f80000c03b984 */ /* 0x000fe80000000800 */
[----:B------:R-:W4:Y:S01]  /*0ce0*/  @!P3 LDS R5, [R14+0xf80] ;  /* 0x000f80000e05b984 */ /* 0x000f220000000800 */
[----:B------:R-:W-:Y:S01]  /*0cf0*/  IADD3 R18, PT, PT, R18, 0x1, RZ ;  /* 0x0000000112127810 */ /* 0x000fe20007ffe0ff */
[----:B------:R-:W-:Y:S03]  /*0d00*/  BAR.SYNC.DEFER_BLOCKING 0x0 ;  /* 0x0000000000007b1d */ /* 0x000fe60000010000 */
[----:B------:R-:W-:Y:S01]  /*0d10*/  ISETP.NE.AND P0, PT, R18, RZ, PT ;  /* 0x000000ff1200720c */ /* 0x000fe20003f05270 */
[----:B-1----:R-:W-:-:S04]  /*0d20*/  @!P6 FFMA R0, R21, R2, R0 ;  /* 0x000000021500e223 */ /* 0x002fc80000000000 */
[----:B--2---:R-:W-:Y:S01]  /*0d30*/  @!P5 FFMA R0, R23, R4, R0 ;  /* 0x000000041700d223 */ /* 0x004fe20000000000 */
[----:B------:R-:W-:-:S03]  /*0d40*/  UIADD3 UR4, UPT, UPT, UR4, 0x20, URZ ;  /* 0x0000002004047890 */ /* 0x000fc6000fffe0ff */
[----:B---3--:R-:W-:Y:S01]  /*0d50*/  @!P2 FFMA R0, R25, R20, R0 ;  /* 0x000000141900a223 */ /* 0x008fe20000000000 */
[----:B------:R-:W-:Y:S01]  /*0d60*/  VIADD R19, R19, 0x20 ;  /* 0x0000002013137836 */ /* 0x000fe20000000000 */
[----:B------:R-:W-:Y:S01]  /*0d70*/  IADD3 R13, PT, PT, R13, 0x20, RZ ;  /* 0x000000200d0d7810 */ /* 0x000fe20007ffe0ff */
[----:B------:R-:W-:Y:S01]  /*0d80*/  IMAD R9, R8, 0x20, R9 ;  /* 0x0000002008097824 */ /* 0x000fe200078e0209 */
[----:B------:R-:W-:Y:S01]  /*0d90*/  LEA R15, R10, R15, 0x5 ;  /* 0x0000000f0a0f7211 */ /* 0x000fe200078e28ff */
[----:B0-----:R-:W-:-:S04]  /*0da0*/  @!P4 FFMA R0, R27, R22, R0 ;  /* 0x000000161b00c223 */ /* 0x001fc80000000000 */
[----:B----4-:R-:W-:Y:S01]  /*0db0*/  @!P3 FFMA R0, R3, R5, R0 ;  /* 0x000000050300b223 */ /* 0x010fe20000000000 */
[----:B------:R-:W-:Y:S06]  /*0dc0*/  @P0 BRA `(.L_x_183) ;  /* 0xfffffff400300947 */ /* 0x000fec000383ffff */
.L_x_182:
[----:B------:R-:W0:Y:S02]  /*0dd0*/  LDCU.64 UR4, c[0x0][0x398] ;  /* 0x00007300ff0477ac */ /* 0x000e240008000a00 */
[----:B0-----:R-:W-:-:S04]  /*0de0*/  ISETP.GE.AND P0, PT, R6, UR4, PT ;  /* 0x0000000406007c0c */ /* 0x001fc8000bf06270 */
[----:B------:R-:W-:-:S13]  /*0df0*/  ISETP.GE.OR P0, PT, R7, UR5, P0 ;  /* 0x0000000507007c0c */ /* 0x000fda0008706670 */
[----:B------:R-:W0:Y:S01]  /*0e00*/  @!P0 LDC.64 R2, c[0x0][0x380] ;  /* 0x0000e000ff028b82 */ /* 0x000e220000000a00 */
[----:B------:R-:W-:-:S04]  /*0e10*/  @!P0 IMAD R7, R6, UR5, R7 ;  /* 0x0000000506078c24 */ /* 0x000fc8000f8e0207 */
[----:B0-----:R-:W-:-:S05]  /*0e20*/  @!P0 IMAD.WIDE R2, R7, 0x4, R2 ;  /* 0x0000000407028825 */ /* 0x001fca00078e0202 */
[----:B------:R-:W-:Y:S01]  /*0e30*/  @!P0 STG.E desc[UR8][R2.64], R0 ;  /* 0x0000000002008986 */ /* 0x000fe2000c101908 */
[----:B------:R-:W-:Y:S06]  /*0e40*/  BAR.SYNC.DEFER_BLOCKING 0x0 ;  /* 0x0000000000007b1d */ /* 0x000fec0000010000 */
[----:B------:R-:W-:Y:S05]  /*0e50*/  EXIT ;  /* 0x000000000000794d */ /* 0x000fea0003800000 */
.L_x_184:
        /* <DEDUP_REMOVED lines=10> */
.L_x_209:


//--------------------- .text._Z25shared_mem_mmult_in_placePfS_S_iiiii --------------------------
	.section	.text._Z25shared_mem_mmult_in_placePfS_S_iiiii,"ax",@progbits
	.align	128
        .global         _Z25shared_mem_mmult_in_placePfS_S_iiiii
        .type           _Z25shared_mem_mmult_in_placePfS_S_iiiii,@function
        .size           _Z25shared_mem_mmult_in_placePfS_S_iiiii,(.L_x_210 - _Z25shared_mem_mmult_in_placePfS_S_iiiii)
        .other          _Z25shared_mem_mmult_in_placePfS_S_iiiii,@"STO_CUDA_ENTRY STV_DEFAULT"
_Z25shared_mem_mmult_in_placePfS_S_iiiii:
.text._Z25shared_mem_mmult_in_placePfS_S_iiiii:
        /* <DEDUP_REMOVED lines=10> */
[----:B------:R-:W-:-:S03]  /*00a0*/  IMAD.MOV.U32 R0, RZ, RZ, RZ ;  /* 0x000000ffff007224 */ /* 0x000fc600078e00ff */
[----:B------:R-:W0:Y:S03]  /*00b0*/  F2I.CEIL.NTZ R20, R2 ;  /* 0x0000000200147305 */ /* 0x000e26000020b100 */
[----:B------:R-:W3:Y:S01]  /*00c0*/  LDC R9, c[0x0][0x360] ;  /* 0x0000d800ff097b82 */ /* 0x000ee20000000800 */
[----:B-1----:R-:W-:Y:S01]  /*00d0*/  IMAD R8, R8, UR4, R17 ;  /* 0x0000000408087c24 */ /* 0x002fe2000f8e0211 */
[----:B0-----:R-:W-:Y:S01]  /*00e0*/  ISETP.GE.AND P0, PT, R20, 0x1, PT ;  /* 0x000000011400780c */ /* 0x001fe20003f06270 */
[----:B---3--:R-:W-:-:S12]  /*00f0*/  IMAD R9, R9, UR5, R19 ;  /* 0x0000000509097c24 */ /* 0x008fd8000f8e0213 */
[----:B--2---:R-:W-:Y:S05]  /*0100*/  @!P0 BRA `(.L_x_185) ;  /* 0x0000000c002c8947 */ /* 0x004fea0003800000 */
[----:B------:R-:W0:Y:S01]  /*0110*/  LDC R0, c[0x0][0x3a4] ;  /* 0x0000e900ff007b82 */ /* 0x000e220000000800 */
[----:B------:R-:W1:Y:S01]  /*0120*/  LDCU.64 UR10, c[0x0][0x398] ;  /* 0x00007300ff0a77ac */ /* 0x000e620008000a00 */
[----:B------:R-:W-:Y:S02]  /*0130*/  IMAD.MOV R20, RZ, RZ, -R20 ;  /* 0x000000ffff147224 */ /* 0x000fe400078e0a14 */
[----:B------:R-:W-:Y:S01]  /*0140*/  IMAD R13, R8, UR7, R19 ;  /* 0x00000007080d7c24 */ /* 0x000fe2000f8e0213 */
[----:B------:R-:W-:Y:S01]  /*0150*/  UMOV UR4, 0x400 ;  /* 0x0000040000047882 */ /* 0x000fe20000000000 */
[----:B------:R-:W2:Y:S02]  /*0160*/  LDCU UR12, c[0x0][0x39c] ;  /* 0x00007380ff0c77ac */ /* 0x000ea40008000800 */
[----:B------:R-:W3:Y:S01]  /*0170*/  S2UR UR6, SR_CgaCtaId ;  /* 0x00000000000679c3 */ /* 0x000ee20000008800 */
[----:B------:R-:W-:-:S07]  /*0180*/  UIADD3 UR5, UPT, UPT, UR4, 0x1000, URZ ;  /* 0x0000100004057890 */ /* 0x000fce000fffe0ff */
[----:B------:R-:W4:Y:S01]  /*0190*/  LDC R5, c[0x0][0x3a8] ;  /* 0x0000ea00ff057b82 */ /* 0x000f220000000800 */
[----:B-1----:R-:W-:-:S07]  /*01a0*/  ISETP.GE.AND P1, PT, R8, UR10, PT ;  /* 0x0000000a08007c0c */ /* 0x002fce000bf26270 */
[----:B------:R-:W1:Y:S01]  /*01b0*/  LDC R10, c[0x0][0x3a0] ;  /* 0x0000e800ff0a7b82 */ /* 0x000e620000000800 */
[----:B0-----:R-:W-:-:S07]  /*01c0*/  IADD3 R0, PT, PT, R17, -UR7, R0 ;  /* 0x8000000711007c10 */ /* 0x001fce000fffe000 */
[----:B------:R-:W0:Y:S01]  /*01d0*/  LDC R12, c[0x0][0x3a8] ;  /* 0x0000ea00ff0c7b82 */ /* 0x000e220000000800 */
[----:B---3--:R-:W-:Y:S02]  /*01e0*/  ULEA UR4, UR6, UR4, 0x18 ;  /* 0x0000000406047291 */ /* 0x008fe4000f8ec0ff */
[----:B------:R-:W-:-:S04]  /*01f0*/  ULEA UR5, UR6, UR5, 0x18 ;  /* 0x0000000506057291 */ /* 0x000fc8000f8ec0ff */
[----:B------:R-:W-:Y:S01]  /*0200*/  LEA R15, R17, UR4, 0x7 ;  /* 0x00000004110f7c11 */ /* 0x000fe2000f8e38ff */
[----:B------:R-:W3:Y:S01]  /*0210*/  LDC.64 R2, c[0x0][0x388] ;  /* 0x0000e200ff027b82 */ /* 0x000ee20000000a00 */
[----:B----4-:R-:W-:Y:S01]  /*0220*/  IMAD R0, R0, R5, R5 ;  /* 0x0000000500007224 */ /* 0x010fe200078e0205 */
[C---:B------:R-:W-:Y:S01]  /*0230*/  LEA R16, R19.reuse, UR5, 0x2 ;  /* 0x0000000513107c11 */ /* 0x040fe2000f8e10ff */
[----:B------:R-:W-:Y:S01]  /*0240*/  UMOV UR4, 0xf ;  /* 0x0000000f00047882 */ /* 0x000fe20000000000 */
[----:B------:R-:W-:Y:S02]  /*0250*/  IMAD R18, R19, 0x4, R15 ;  /* 0x0000000413127824 */ /* 0x000fe400078e020f */
[----:B------:R-:W-:Y:S01]  /*0260*/  IADD3 R11, PT, PT, R9, -UR11, R0 ;  /* 0x8000000b090b7c10 */ /* 0x000fe2000fffe000 */
[----:B------:R-:W-:Y:S02]  /*0270*/  HFMA2 R0, -RZ, RZ, 0, 0 ;  /* 0x00000000ff007431 */ /* 0x000fe400000001ff */
[----:B--2---:R-:W-:-:S07]  /*0280*/  IMAD R14, R17, 0x80, R16 ;  /* 0x00000080110e7824 */ /* 0x004fce00078e0210 */
.L_x_186:
[-C--:B-1----:R-:W-:Y:S01]  /*0290*/  ISETP.GE.AND P0, PT, R17, R10.reuse, PT ;  /* 0x0000000a1100720c */ /* 0x082fe20003f06270 */
[----:B---3--:R-:W-:Y:S01]  /*02a0*/  IMAD.WIDE R4, R13, 0x4, R2 ;  /* 0x000000040d047825 */ /* 0x008fe200078e0202 */
[----:B------:R-:W-:Y:S02]  /*02b0*/  ISETP.GE.OR P2, PT, R19, R10, P1 ;  /* 0x0000000a1300720c */ /* 0x000fe40000f46670 */
[----:B------:R-:W-:-:S11]  /*02c0*/  ISETP.GE.OR P0, PT, R9, UR12, P0 ;  /* 0x0000000c09007c0c */ /* 0x000fd60008706670 */
[----:B------:R-:W2:Y:S02]  /*02d0*/  @!P2 LDG.E R5, desc[UR8][R4.64] ;  /* 0x000000080405a981 */ /* 0x000ea4000c1e1900 */
[----:B------:R-:W1:Y:S02]  /*02e0*/  @!P0 LDC.64 R6, c[0x0][0x390] ;  /* 0x0000e400ff068b82 */ /* 0x000e640000000a00 */
[----:B-1----:R-:W-:-:S06]  /*02f0*/  @!P0 IMAD.WIDE R6, R11, 0x4, R6 ;  /* 0x000000040b068825 */ /* 0x002fcc00078e0206 */
[----:B------:R-:W3:Y:S01]  /*0300*/  @!P0 LDG.E R7, desc[UR8][R6.64] ;  /* 0x0000000806078981 */ /* 0x000ee2000c1e1900 */
[----:B------:R-:W-:-:S06]  /*0310*/  UIADD3 UR5, UPT, UPT, UR4, -0xf, URZ ;  /* 0xfffffff104057890 */ /* 0x000fcc000fffe0ff */
[----:B------:R-:W-:Y:S01]  /*0320*/  ISETP.LE.AND P3, PT, R10, UR5, PT ;  /* 0x000000050a007c0c */ /* 0x000fe2000bf63270 */
[----:B------:R-:W-:Y:S02]  /*0330*/  UIADD3 UR5, UPT, UPT, UR4, -0xe, URZ ;  /* 0xfffffff204057890 */ /* 0x000fe4000fffe0ff */
[----:B------:R-:W-:-:S06]  /*0340*/  UIADD3 UR6, UPT, UPT, UR4, -0xd, URZ ;  /* 0xfffffff304067890 */ /* 0x000fcc000fffe0ff */
[----:B------:R-:W-:Y:S01]  /*0350*/  ISETP.LE.AND P5, PT, R10, UR6, PT ;  /* 0x000000060a007c0c */ /* 0x000fe2000bfa3270 */
[----:B------:R-:W-:-:S06]  /*0360*/  UIADD3 UR6, UPT, UPT, UR4, -0xa, URZ ;  /* 0xfffffff604067890 */ /* 0x000fcc000fffe0ff */
[C---:B------:R-:W-:Y:S01]  /*0370*/  ISETP.LE.AND P6, PT, R10.reuse, UR6, PT ;  /* 0x000000060a007c0c */ /* 0x040fe2000bfc3270 */
[----:B------:R-:W-:Y:S01]  /*0380*/  UIADD3 UR6, UPT, UPT, UR4, -0x3, URZ ;  /* 0xfffffffd04067890 */ /* 0x000fe2000fffe0ff */
[----:B--2---:R-:W-:Y:S01]  /*0390*/  @!P2 STS [R18], R5 ;  /* 0x000000051200a388 */ /* 0x004fe20000000800 */
[----:B------:R-:W-:-:S03]  /*03a0*/  ISETP.LE.AND P2, PT, R10, UR5, PT ;  /* 0x000000050a007c0c */ /* 0x000fc6000bf43270 */
[----:B---3--:R-:W-:Y:S01]  /*03b0*/  @!P0 STS [R14], R7 ;  /* 0x000000070e008388 */ /* 0x008fe20000000800 */
[----:B------:R-:W-:Y:S01]  /*03c0*/  BAR.SYNC.DEFER_BLOCKING 0x0 ;  /* 0x0000000000007b1d */ /* 0x000fe20000010000 */
[----:B------:R-:W-:-:S06]  /*03d0*/  UIADD3 UR5, UPT, UPT, UR4, -0xc, URZ ;  /* 0xfffffff404057890 */ /* 0x000fcc000fffe0ff */
[----:B------:R-:W-:Y:S01]  /*03e0*/  ISETP.LE.AND P0, PT, R10, UR5, PT ;  /* 0x000000050a007c0c */ /* 0x000fe2000bf03270 */
[----:B------:R-:W-:Y:S04]  /*03f0*/  @!P3 LDS R25, [R15] ;  /* 0x000000000f19b984 */ /* 0x000fe80000000800 */
[----:B------:R-:W1:Y:S04]  /*0400*/  @!P3 LDS R22, [R16] ;  /* 0x000000001016b984 */ /* 0x000e680000000800 */
[----:B------:R-:W-:Y:S04]  /*0410*/  @!P2 LDS R6, [R15+0x4] ;  /* 0x000004000f06a984 */ /* 0x000fe80000000800 */
[----:B------:R-:W2:Y:S04]  /*0420*/  @!P2 LDS R27, [R16+0x80] ;  /* 0x00008000101ba984 */ /* 0x000ea80000000800 */
[----:B------:R-:W-:Y:S04]  /*0430*/  @!P5 LDS R26, [R15+0x8] ;  /* 0x000008000f1ad984 */ /* 0x000fe80000000800 */
[----:B------:R-:W3:Y:S01]  /*0440*/  @!P5 LDS R5, [R16+0x100] ;  /* 0x000100001005d984 */ /* 0x000ee20000000800 */
[----:B------:R-:W-:-:S03]  /*0450*/  UIADD3 UR5, UPT, UPT, UR4, -0xb, URZ ;  /* 0xfffffff504057890 */ /* 0x000fc6000fffe0ff */
[----:B------:R-:W-:Y:S03]  /*0460*/  @!P0 LDS R21, [R15+0xc] ;  /* 0x00000c000f158984 */ /* 0x000fe60000000800 */
[----:B------:R-:W-:Y:S01]  /*0470*/  ISETP.LE.AND P4, PT, R10, UR5, PT ;  /* 0x000000050a007c0c */ /* 0x000fe2000bf83270 */
[----:B------:R-:W4:Y:S01]  /*0480*/  @!P0 LDS R23, [R16+0x180] ;  /* 0x0001800010178984 */ /* 0x000f220000000800 */
[----:B------:R-:W-:-:S03]  /*0490*/  UIADD3 UR5, UPT, UPT, UR4, -0x9, URZ ;  /* 0xfffffff704057890 */ /* 0x000fc6000fffe0ff */
[----:B------:R-:W-:Y:S08]  /*04a0*/  @!P6 LDS R24, [R16+0x280] ;  /* 0x000280001018e984 */ /* 0x000ff00000000800 */
[----:B------:R-:W-:Y:S04]  /*04b0*/  @!P4 LDS R7, [R15+0x10] ;  /* 0x000010000f07c984 */ /* 0x000fe80000000800 */
[----:B------:R-:W5:Y:S01]  /*04c0*/  @!P4 LDS R4, [R16+0x200] ;  /* 0x000200001004c984 */ /* 0x000f620000000800 */
[----:B-1----:R-:W-:Y:S01]  /*04d0*/  @!P3 FFMA R0, R25, R22, R0 ;  /* 0x000000161900b223 */ /* 0x002fe20000000000 */
[----:B------:R-:W-:Y:S01]  /*04e0*/  ISETP.LE.AND P3, PT, R10, UR5, PT ;  /* 0x000000050a007c0c */ /* 0x000fe2000bf63270 */
[----:B------:R-:W-:Y:S01]  /*04f0*/  UIADD3 UR5, UPT, UPT, UR4, -0x8, URZ ;  /* 0xfffffff804057890 */ /* 0x000fe2000fffe0ff */
[----:B------:R-:W1:Y:S01]  /*0500*/  @!P6 LDS R22, [R15+0x14] ;  /* 0x000014000f16e984 */ /* 0x000e620000000800 */
[----:B--2---:R-:W-:-:S04]  /*0510*/  @!P2 FFMA R0, R27, R6, R0 ;  /* 0x000000061b00a223 */ /* 0x004fc80000000000 */
[----:B------:R-:W-:Y:S01]  /*0520*/  ISETP.LE.AND P2, PT, R10, UR5, PT ;  /* 0x000000050a007c0c */ /* 0x000fe2000bf43270 */
[----:B------:R-:W-:-:S05]  /*0530*/  UIADD3 UR5, UPT, UPT, UR4, -0x7, URZ ;  /* 0xfffffff904057890 */ /* 0x000fca000fffe0ff */
[----:B------:R-:W-:Y:S01]  /*0540*/  @!P3 LDS R29, [R16+0x300] ;  /* 0x00030000101db984 */ /* 0x000fe20000000800 */
[----:B---3--:R-:W-:Y:S01]  /*0550*/  @!P5 FFMA R0, R5, R26, R0 ;  /* 0x0000001a0500d223 */ /* 0x008fe20000000000 */
[----:B------:R-:W-:Y:S02]  /*0560*/  ISETP.LE.AND P5, PT, R10, UR5, PT ;  /* 0x000000050a007c0c */ /* 0x000fe4000bfa3270 */
[----:B------:R-:W2:Y:S01]  /*0570*/  @!P3 LDS R5, [R15+0x18] ;  /* 0x000018000f05b984 */ /* 0x000ea20000000800 */
[----:B------:R-:W-:-:S03]  /*0580*/  UIADD3 UR5, UPT, UPT, UR4, -0x6, URZ ;  /* 0xfffffffa04057890 */ /* 0x000fc6000fffe0ff */
[----:B------:R-:W-:Y:S04]  /*0590*/  @!P2 LDS R25, [R15+0x1c] ;  /* 0x00001c000f19a984 */ /* 0x000fe80000000800 */
[----:B------:R-:W3:Y:S01]  /*05a0*/  @!P2 LDS R27, [R16+0x380] ;  /* 0x00038000101ba984 */ /* 0x000ee20000000800 */
[----:B----4-:R-:W-:Y:S01]  /*05b0*/  @!P0 FFMA R0, R23, R21, R0 ;  /* 0x0000001517008223 */ /* 0x010fe20000000000 */
[----:B------:R-:W-:Y:S02]  /*05c0*/  ISETP.LE.AND P0, PT, R10, UR5, PT ;  /* 0x000000050a007c0c */ /* 0x000fe4000bf03270 */
[----:B------:R-:W-:Y:S04]  /*05d0*/  @!P5 LDS R23, [R15+0x20] ;  /* 0x000020000f17d984 */ /* 0x000fe80000000800 */
[----:B------:R-:W4:Y:S01]  /*05e0*/  @!P5 LDS R6, [R16+0x400] ;  /* 0x000400001006d984 */ /* 0x000f220000000800 */
[----:B------:R-:W-:Y:S01]  /*05f0*/  UIADD3 UR5, UPT, UPT, UR4, -0x5, URZ ;  /* 0xfffffffb04057890 */ /* 0x000fe2000fffe0ff */
[----:B-----5:R-:W-:-:S05]  /*0600*/  @!P4 FFMA R0, R7, R4, R0 ;  /* 0x000000040700c223 */ /* 0x020fca0000000000 */
[----:B------:R-:W-:Y:S01]  /*0610*/  @!P0 LDS R7, [R15+0x24] ;  /* 0x000024000f078984 */ /* 0x000fe20000000800 */
[----:B-1----:R-:W-:Y:S01]  /*0620*/  @!P6 FFMA R0, R24, R22, R0 ;  /* 0x000000161800e223 */ /* 0x002fe20000000000 */
[----:B------:R-:W-:Y:S02]  /*0630*/  ISETP.LE.AND P6, PT, R10, UR5, PT ;  /* 0x000000050a007c0c */ /* 0x000fe4000bfc3270 */
[----:B------:R-:W1:Y:S01]  /*0640*/  @!P0 LDS R21, [R16+0x480] ;  /* 0x0004800010158984 */ /* 0x000e620000000800 */
[----:B------:R-:W-:-:S06]  /*0650*/  UIADD3 UR5, UPT, UPT, UR4, -0x4, URZ ;  /* 0xfffffffc04057890 */ /* 0x000fcc000fffe0ff */
[----:B------:R-:W-:Y:S01]  /*0660*/  ISETP.LE.AND P4, PT, R10, UR5, PT ;  /* 0x000000050a007c0c */ /* 0x000fe2000bf83270 */
[----:B------:R-:W-:-:S03]  /*0670*/  UIADD3 UR5, UPT, UPT, UR4, -0x2, URZ ;  /* 0xfffffffe04057890 */ /* 0x000fc6000fffe0ff */
[----:B------:R-:W-:Y:S01]  /*0680*/  @!P6 LDS R4, [R16+0x500] ;  /* 0x000500001004e984 */ /* 0x000fe20000000800 */
[----:B--2---:R-:W-:Y:S01]  /*0690*/  @!P3 FFMA R0, R29, R5, R0 ;  /* 0x000000051d00b223 */ /* 0x004fe20000000000 */
[----:B------:R-:W-:Y:S02]  /*06a0*/  ISETP.LE.AND P3, PT, R10, UR6, PT ;  /* 0x000000060a007c0c */ /* 0x000fe4000bf63270 */
[----:B------:R-:W2:Y:S01]  /*06b0*/  @!P6 LDS R5, [R15+0x28] ;  /* 0x000028000f05e984 */ /* 0x000ea20000000800 */
[----:B------:R-:W-:-:S04]  /*06c0*/  UIADD3 UR6, UPT, UPT, UR4, -0x1, URZ ;  /* 0xffffffff04067890 */ /* 0x000fc8000fffe0ff */
[----:B------:R-:W-:Y:S01]  /*06d0*/  @!P4 LDS R29, [R16+0x580] ;  /* 0x00058000101dc984 */ /* 0x000fe20000000800 */
[----:B---3--:R-:W-:Y:S01]  /*06e0*/  @!P2 FFMA R0, R27, R25, R0 ;  /* 0x000000191b00a223 */ /* 0x008fe20000000000 */
[C---:B------:R-:W-:Y:S02]  /*06f0*/  ISETP.LE.AND P2, PT, R10.reuse, UR5, PT ;  /* 0x000000050a007c0c */ /* 0x040fe4000bf43270 */
[----:B------:R-:W3:Y:S04]  /*0700*/  @!P4 LDS R27, [R15+0x2c] ;  /* 0x00002c000f1bc984 */ /* 0x000ee80000000800 */
[----:B------:R-:W-:Y:S01]  /*0710*/  @!P3 LDS R22, [R16+0x600] ;  /* 0x000600001016b984 */ /* 0x000fe20000000800 */
[----:B----4-:R-:W-:Y:S01]  /*0720*/  @!P5 FFMA R0, R23, R6, R0 ;  /* 0x000000061700d223 */ /* 0x010fe20000000000 */
[----:B------:R-:W-:-:S02]  /*0730*/  ISETP.LE.AND P5, PT, R10, UR6, PT ;  /* 0x000000060a007c0c */ /* 0x000fc4000bfa3270 */
[----:B------:R-:W4:Y:S04]  /*0740*/  @!P3 LDS R6, [R15+0x30] ;  /* 0x000030000f06b984 */ /* 0x000f280000000800 */
[----:B------:R-:W-:Y:S04]  /*0750*/  @!P2 LDS R23, [R15+0x34] ;  /* 0x000034000f17a984 */ /* 0x000fe80000000800 */
[----:B------:R-:W5:Y:S01]  /*0760*/  @!P2 LDS R25, [R16+0x680] ;  /* 0x000680001019a984 */ /* 0x000f620000000800 */
[----:B-1----:R-:W-:Y:S01]  /*0770*/  @!P0 FFMA R0, R21, R7, R0 ;  /* 0x0000000715008223 */ /* 0x002fe20000000000 */
[----:B------:R-:W-:-:S02]  /*0780*/  ISETP.LE.AND P0, PT, R10, UR4, PT ;  /* 0x000000040a007c0c */ /* 0x000fc4000bf03270 */
[----:B------:R-:W-:Y:S04]  /*0790*/  @!P5 LDS R7, [R15+0x38] ;  /* 0x000038000f07d984 */ /* 0x000fe80000000800 */
[----:B------:R-:W1:Y:S01]  /*07a0*/  @!P5 LDS R21, [R16+0x700] ;  /* 0x000700001015d984 */ /* 0x000e620000000800 */
[----:B------:R-:W-:Y:S01]  /*07b0*/  UIADD3 UR5, UPT, UPT, UR4, 0x1, URZ ;  /* 0x0000000104057890 */ /* 0x000fe2000fffe0ff */
[----:B--2---:R-:W-:-:S05]  /*07c0*/  @!P6 FFMA R0, R4, R5, R0 ;  /* 0x000000050400e223 */ /* 0x004fca0000000000 */
[----:B------:R-:W-:Y:S01]  /*07d0*/  @!P0 LDS R4, [R15+0x3c] ;  /* 0x00003c000f048984 */ /* 0x000fe20000000800 */
[----:B------:R-:W-:-:S03]  /*07e0*/  ISETP.LE.AND P6, PT, R10, UR5, PT ;  /* 0x000000050a007c0c */ /* 0x000fc6000bfc3270 */
[----:B------:R-:W2:Y:S01]  /*07f0*/  @!P0 LDS R5, [R16+0x780] ;  /* 0x0007800010058984 */ /* 0x000ea20000000800 */
[----:B------:R-:W-:Y:S01]  /*0800*/  UIADD3 UR6, UPT, UPT, UR4, 0x2, URZ ;  /* 0x0000000204067890 */ /* 0x000fe2000fffe0ff */
[----:B---3--:R-:W-:Y:S01]  /*0810*/  @!P4 FFMA R0, R29, R27, R0 ;  /* 0x0000001b1d00c223 */ /* 0x008fe20000000000 */
[----:B------:R-:W-:-:S04]  /*0820*/  UIADD3 UR5, UPT, UPT, UR4, 0x3, URZ ;  /* 0x0000000304057890 */ /* 0x000fc8000fffe0ff */
[----:B------:R-:W-:Y:S01]  /*0830*/  ISETP.LE.AND P4, PT, R10, UR6, PT ;  /* 0x000000060a007c0c */ /* 0x000fe2000bf83270 */
[----:B------:R-:W-:Y:S01]  /*0840*/  UIADD3 UR6, UPT, UPT, UR4, 0x4, URZ ;  /* 0x0000000404067890 */ /* 0x000fe2000fffe0ff */
[----:B----4-:R-:W-:Y:S01]  /*0850*/  @!P3 FFMA R0, R6, R22, R0 ;  /* 0x000000160600b223 */ /* 0x010fe20000000000 */
[C---:B------:R-:W-:Y:S01]  /*0860*/  ISETP.LE.AND P3, PT, R10.reuse, UR5, PT ;  /* 0x000000050a007c0c */ /* 0x040fe2000bf63270 */
[----:B------:R-:W-:Y:S04]  /*0870*/  @!P6 LDS R29, [R15+0x40] ;  /* 0x000040000f1de984 */ /* 0x000fe80000000800 */
[----:B------:R-:W3:Y:S01]  /*0880*/  @!P6 LDS R27, [R16+0x800] ;  /* 0x00080000101be984 */ /* 0x000ee20000000800 */
[----:B-----5:R-:W-:Y:S01]  /*0890*/  @!P2 FFMA R0, R25, R23, R0 ;  /* 0x000000171900a223 */ /* 0x020fe20000000000 */
[----:B------:R-:W-:Y:S01]  /*08a0*/  ISETP.LE.AND P2, PT, R10, UR6, PT ;  /* 0x000000060a007c0c */ /* 0x000fe2000bf43270 */
[----:B------:R-:W-:-:S02]  /*08b0*/  UIADD3 UR5, UPT, UPT, UR4, 0x5, URZ ;  /* 0x0000000504057890 */ /* 0x000fc4000fffe0ff */
[----:B------:R-:W-:Y:S04]  /*08c0*/  @!P4 LDS R6, [R15+0x44] ;  /* 0x000044000f06c984 */ /* 0x000fe80000000800 */
[----:B------:R-:W4:Y:S01]  /*08d0*/  @!P4 LDS R23, [R16+0x880] ;  /* 0x000880001017c984 */ /* 0x000f220000000800 */
[----:B-1----:R-:W-:Y:S01]  /*08e0*/  @!P5 FFMA R0, R21, R7, R0 ;  /* 0x000000071500d223 */ /* 0x002fe20000000000 */
[----:B------:R-:W-:Y:S02]  /*08f0*/  ISETP.LE.AND P5, PT, R10, UR5, PT ;  /* 0x000000050a007c0c */ /* 0x000fe4000bfa3270 */
[----:B------:R-:W-:Y:S04]  /*0900*/  @!P3 LDS R22, [R15+0x48] ;  /* 0x000048000f16b984 */ /* 0x000fe80000000800 */
[----:B------:R-:W1:Y:S04]  /*0910*/  @!P3 LDS R25, [R16+0x900] ;  /* 0x000900001019b984 */ /* 0x000e680000000800 */
[----:B------:R-:W-:Y:S04]  /*0920*/  @!P2 LDS R7, [R15+0x4c] ;  /* 0x00004c000f07a984 */ /* 0x000fe80000000800 */
[----:B------:R-:W5:Y:S01]  /*0930*/  @!P2 LDS R21, [R16+0x980] ;  /* 0x000980001015a984 */ /* 0x000f620000000800 */
[----:B--2---:R-:W-:Y:S01]  /*0940*/  @!P0 FFMA R0, R5, R4, R0 ;  /* 0x0000000405008223 */ /* 0x004fe20000000000 */
[----:B------:R-:W-:-:S02]  /*0950*/  UIADD3 UR5, UPT, UPT, UR4, 0x6, URZ ;  /* 0x0000000604057890 */ /* 0x000fc4000fffe0ff */
[----:B------:R-:W-:Y:S04]  /*0960*/  @!P5 LDS R4, [R15+0x50] ;  /* 0x000050000f04d984 */ /* 0x000fe80000000800 */
[----:B------:R-:W2:Y:S01]  /*0970*/  @!P5 LDS R5, [R16+0xa00] ;  /* 0x000a00001005d984 */ /* 0x000ea20000000800 */
[----:B------:R-:W-:Y:S01]  /*0980*/  ISETP.LE.AND P0, PT, R10, UR5, PT ;  /* 0x000000050a007c0c */ /* 0x000fe2000bf03270 */
[----:B------:R-:W-:Y:S01]  /*0990*/  UIADD3 UR5, UPT, UPT, UR4, 0x7, URZ ;  /* 0x0000000704057890 */ /* 0x000fe2000fffe0ff */
[----:B---3--:R-:W-:-:S05]  /*09a0*/  @!P6 FFMA R0, R29, R27, R0 ;  /* 0x0000001b1d00e223 */ /* 0x008fca0000000000 */
[----:B------:R-:W-:Y:S01]  /*09b0*/  ISETP.LE.AND P6, PT, R10, UR5, PT ;  /* 0x000000050a007c0c */ /* 0x000fe2000bfc3270 */
[----:B------:R-:W-:Y:S02]  /*09c0*/  UIADD3 UR5, UPT, UPT, UR4, 0x8, URZ ;  /* 0x0000000804057890 */ /* 0x000fe4000fffe0ff */
[----:B------:R-:W-:-:S03]  /*09d0*/  UIADD3 UR6, UPT, UPT, UR4, 0x9, URZ ;  /* 0x0000000904067890 */ /* 0x000fc6000fffe0ff */
[----:B------:R-:W-:Y:S04]  /*09e0*/  @!P0 LDS R27, [R15+0x54] ;  /* 0x000054000f1b8984 */ /* 0x000fe80000000800 */
[----:B------:R-:W3:Y:S01]  /*09f0*/  @!P0 LDS R29, [R16+0xa80] ;  /* 0x000a8000101d8984 */ /* 0x000ee20000000800 */
[----:B----4-:R-:W-:Y:S01]  /*0a00*/  @!P4 FFMA R0, R23, R6, R0 ;  /* 0x000000061700c223 */ /* 0x010fe20000000000 */
[C---:B------:R-:W-:Y:S01]  /*0a10*/  ISETP.LE.AND P4, PT, R10.reuse, UR5, PT ;  /* 0x000000050a007c0c */ /* 0x040fe2000bf83270 */
[----:B------:R-:W-:Y:S01]  /*0a20*/  UIADD3 UR5, UPT, UPT, UR4, 0xa, URZ ;  /* 0x0000000a04057890 */ /* 0x000fe2000fffe0ff */
[----:B------:R-:W-:Y:S01]  /*0a30*/  @!P6 LDS R6, [R15+0x58] ;  /* 0x000058000f06e984 */ /* 0x000fe20000000800 */
[----:B-1----:R-:W-:Y:S01]  /*0a40*/  @!P3 FFMA R0, R25, R22, R0 ;  /* 0x000000161900b223 */ /* 0x002fe20000000000 */
[----:B------:R-:W-:-:S02]  /*0a50*/  ISETP.LE.AND P3, PT, R10, UR6, PT ;  /* 0x000000060a007c0c */ /* 0x000fc4000bf63270 */
[----:B------:R-:W1:Y:S01]  /*0a60*/  @!P6 LDS R23, [R16+0xb00] ;  /* 0x000b00001017e984 */ /* 0x000e620000000800 */
[----:B-----5:R-:W-:Y:S01]  /*0a70*/  @!P2 FFMA R0, R21, R7, R0 ;  /* 0x000000071500a223 */ /* 0x020fe20000000000 */
[----:B------:R-:W-:-:S05]  /*0a80*/  ISETP.LE.AND P2, PT, R10, UR5, PT ;  /* 0x000000050a007c0c */ /* 0x000fca000bf43270 */
[----:B------:R-:W-:Y:S04]  /*0a90*/  @!P4 LDS R21, [R15+0x5c] ;  /* 0x00005c000f15c984 */ /* 0x000fe80000000800 */
[----:B------:R-:W4:Y:S01]  /*0aa0*/  @!P4 LDS R7, [R16+0xb80] ;  /* 0x000b80001007c984 */ /* 0x000f220000000800 */
[----:B--2---:R-:W-:Y:S01]  /*0ab0*/  @!P5 FFMA R0, R4, R5, R0 ;  /* 0x000000050400d223 */ /* 0x004fe20000000000 */
[----:B------:R-:W-:Y:S02]  /*0ac0*/  UIADD3 UR5, UPT, UPT, UR4, 0xb, URZ ;  /* 0x0000000b04057890 */ /* 0x000fe4000fffe0ff */
[----:B------:R-:W-:Y:S04]  /*0ad0*/  @!P3 LDS R4, [R15+0x60] ;  /* 0x000060000f04b984 */ /* 0x000fe80000000800 */
[----:B------:R-:W2:Y:S01]  /*0ae0*/  @!P3 LDS R22, [R16+0xc00] ;  /* 0x000c00001016b984 */ /* 0x000ea20000000800 */
[----:B------:R-:W-:-:S03]  /*0af0*/  ISETP.LE.AND P5, PT, R10, UR5, PT ;  /* 0x000000050a007c0c */ /* 0x000fc6000bfa3270 */
[----:B------:R-:W-:Y:S04]  /*0b00*/  @!P2 LDS R5, [R15+0x64] ;  /* 0x000064000f05a984 */ /* 0x000fe80000000800 */
[----:B------:R-:W5:Y:S01]  /*0b10*/  @!P2 LDS R25, [R16+0xc80] ;  /* 0x000c80001019a984 */ /* 0x000f620000000800 */
[----:B------:R-:W-:Y:S01]  /*0b20*/  UIADD3 UR5, UPT, UPT, UR4, 0xc, URZ ;  /* 0x0000000c04057890 */ /* 0x000fe2000fffe0ff */
[----:B---3--:R-:W-:-:S04]  /*0b30*/  @!P0 FFMA R0, R29, R27, R0 ;  /* 0x0000001b1d008223 */ /* 0x008fc80000000000 */
[----:B------:R-:W-:Y:S04]  /*0b40*/  @!P5 LDS R27, [R15+0x68] ;  /* 0x000068000f1bd984 */ /* 0x000fe80000000800 */
[----:B------:R-:W3:Y:S01]  /*0b50*/  @!P5 LDS R29, [R16+0xd00] ;  /* 0x000d0000101dd984 */ /* 0x000ee20000000800 */
[----:B------:R-:W-:Y:S01]  /*0b60*/  UIADD3 UR6, UPT, UPT, UR4, 0xd, URZ ;  /* 0x0000000d04067890 */ /* 0x000fe2000fffe0ff */
[----:B-1----:R-:W-:Y:S01]  /*0b70*/  @!P6 FFMA R0, R23, R6, R0 ;  /* 0x000000061700e223 */ /* 0x002fe20000000000 */
[----:B------:R-:W-:Y:S01]  /*0b80*/  ISETP.LE.AND P6, PT, R10, UR5, PT ;  /* 0x000000050a007c0c */ /* 0x000fe2000bfc3270 */
[----:B------:R-:W-:-:S03]  /*0b90*/  UIADD3 UR5, UPT, UPT, UR4, 0xe, URZ ;  /* 0x0000000e04057890 */ /* 0x000fc6000fffe0ff */
[C---:B------:R-:W-:Y:S01]  /*0ba0*/  ISETP.LE.AND P0, PT, R10.reuse, UR6, PT ;  /* 0x000000060a007c0c */ /* 0x040fe2000bf03270 */
[----:B------:R-:W-:Y:S01]  /*0bb0*/  UIADD3 UR6, UPT, UPT, UR4, 0xf, URZ ;  /* 0x0000000f04067890 */ /* 0x000fe2000fffe0ff */
[----:B----4-:R-:W-:Y:S01]  /*0bc0*/  @!P4 FFMA R0, R7, R21, R0 ;  /* 0x000000150700c223 */ /* 0x010fe20000000000 */
[----:B------:R-:W-:-:S06]  /*0bd0*/  ISETP.LE.AND P4, PT, R10, UR5, PT ;  /* 0x000000050a007c0c */ /* 0x000fcc000bf83270 */
[----:B------:R-:W-:Y:S01]  /*0be0*/  @!P6 LDS R7, [R15+0x6c] ;  /* 0x00006c000f07e984 */ /* 0x000fe20000000800 */
[----:B------:R-:W-:-:S03]  /*0bf0*/  UIADD3 UR5, UPT, UPT, UR4, 0x10, URZ ;  /* 0x0000001004057890 */ /* 0x000fc6000fffe0ff */
[----:B------:R-:W1:Y:S01]  /*0c00*/  @!P6 LDS R21, [R16+0xd80] ;  /* 0x000d80001015e984 */ /* 0x000e620000000800 */
[----:B--2---:R-:W-:Y:S01]  /*0c10*/  @!P3 FFMA R0, R4, R22, R0 ;  /* 0x000000160400b223 */ /* 0x004fe20000000000 */
[----:B------:R-:W-:Y:S02]  /*0c20*/  ISETP.LE.AND P3, PT, R10, UR6, PT ;  /* 0x000000060a007c0c */ /* 0x000fe4000bf63270 */
[----:B------:R-:W-:Y:S04]  /*0c30*/  @!P0 LDS R4, [R16+0xe00] ;  /* 0x000e000010048984 */ /* 0x000fe80000000800 */
[----:B------:R-:W-:Y:S01]  /*0c40*/  @!P4 LDS R6, [R15+0x74] ;  /* 0x000074000f06c984 */ /* 0x000fe20000000800 */
[----:B-----5:R-:W-:-:S03]  /*0c50*/  @!P2 FFMA R0, R25, R5, R0 ;  /* 0x000000051900a223 */ /* 0x020fc60000000000 */
[----:B------:R-:W2:Y:S01]  /*0c60*/  @!P0 LDS R5, [R15+0x70] ;  /* 0x000070000f058984 */ /* 0x000ea20000000800 */
[----:B------:R-:W-:-:S03]  /*0c70*/  ISETP.LE.AND P2, PT, R10, UR5, PT ;  /* 0x000000050a007c0c */ /* 0x000fc6000bf43270 */
[----:B------:R-:W4:Y:S04]  /*0c80*/  @!P4 LDS R23, [R16+0xe80] ;  /* 0x000e80001017c984 */ /* 0x000f280000000800 */
[----:B------:R-:W-:Y:S01]  /*0c90*/  @!P3 LDS R22, [R15+0x78] ;  /* 0x000078000f16b984 */ /* 0x000fe20000000800 */
[----:B---3--:R-:W-:-:S03]  /*0ca0*/  @!P5 FFMA R0, R29, R27, R0 ;  /* 0x0000001b1d00d223 */ /* 0x008fc60000000000 */
[----:B------:R-:W3:Y:S04]  /*0cb0*/  @!P3 LDS R25, [R16+0xf00] ;  /* 0x000f00001019b984 */ /* 0x000ee80000000800 */
[----:B------:R-:W-:Y:S04]  /*0cc0*/  @!P2 LDS R24, [R15+0x7c] ;  /* 0x00007c000f18a984 */ /* 0x000fe80000000800 */
[----:B------:R-:W5:Y:S01]  /*0cd0*/  @!P2 LDS R27, [R16+0xf80] ;  /* 0x000f8000101ba984 */ /* 0x000f620000000800 */
[----:B------:R-:W-:Y:S01]  /*0ce0*/  IADD3 R20, PT, PT, R20, 0x1, RZ ;  /* 0x0000000114147810 */ /* 0x000fe20007ffe0ff */
[----:B-1----:R-:W-:-:S04]  /*0cf0*/  @!P6 FFMA R0, R21, R7, R0 ;  /* 0x000000071500e223 */ /* 0x002fc80000000000 */
[----:B--2---:R-:W-:Y:S01]  /*0d00*/  @!P0 FFMA R0, R5, R4, R0 ;  /* 0x0000000405008223 */ /* 0x004fe20000000000 */
[----:B------:R-:W-:Y:S01]  /*0d10*/  BAR.SYNC.DEFER_BLOCKING 0x0 ;  /* 0x0000000000007b1d */ /* 0x000fe20000010000 */
[----:B------:R-:W-:Y:S02]  /*0d20*/  ISETP.NE.AND P0, PT, R20, RZ, PT ;  /* 0x000000ff1400720c */ /* 0x000fe40003f05270 */
[----:B----4-:R-:W-:Y:S01]  /*0d30*/  @!P4 FFMA R0, R23, R6, R0 ;  /* 0x000000061700c223 */ /* 0x010fe20000000000 */
[----:B------:R-:W-:Y:S01]  /*0d40*/  UIADD3 UR4, UPT, UPT, UR4, 0x20, URZ ;  /* 0x0000002004047890 */ /* 0x000fe2000fffe0ff */
[----:B------:R-:W-:Y:S01]  /*0d50*/  VIADD R19, R19, 0x20 ;  /* 0x0000002013137836 */ /* 0x000fe20000000000 */
[----:B------:R-:W-:Y:S01]  /*0d60*/  IADD3 R13, PT, PT, R13, 0x20, RZ ;  /* 0x000000200d0d7810 */ /* 0x000fe20007ffe0ff */
[----:B------:R-:W-:Y:S02]  /*0d70*/  VIADD R17, R17, 0x20 ;  /* 0x0000002011117836 */ /* 0x000fe40000000000 */
[----:B---3--:R-:W-:Y:S01]  /*0d80*/  @!P3 FFMA R0, R25, R22, R0 ;  /* 0x000000161900b223 */ /* 0x008fe20000000000 */
[----:B0-----:R-:W-:-:S03]  /*0d90*/  LEA R11, R12, R11, 0x5 ;  /* 0x0000000b0c0b7211 */ /* 0x001fc600078e28ff */
[----:B-----5:R-:W-:Y:S01]  /*0da0*/  @!P2 FFMA R0, R27, R24, R0 ;  /* 0x000000181b00a223 */ /* 0x020fe20000000000 */
[----:B------:R-:W-:Y:S06]  /*0db0*/  @P0 BRA `(.L_x_186) ;  /* 0xfffffff400340947 */ /* 0x000fec000383ffff */
.L_x_185:
        /* <DEDUP_REMOVED lines=9> */
.L_x_187:
        /* <DEDUP_REMOVED lines=11> */
.L_x_210:


//--------------------- .text._Z16shared_mem_mmultPfS_S_iii --------------------------
	.section	.text._Z16shared_mem_mmultPfS_S_iii,"ax",@progbits
	.align	128
        .global         _Z16shared_mem_mmultPfS_S_iii
        .type           _Z16shared_mem_mmultPfS_S_iii,@function
        .size           _Z16shared_mem_mmultPfS_S_iii,(.L_x_211 - _Z16shared_mem_mmultPfS_S_iii)
        .other          _Z16shared_mem_mmultPfS_S_iii,@"STO_CUDA_ENTRY STV_DEFAULT"
_Z16shared_mem_mmultPfS_S_iii:
.text._Z16shared_mem_mmultPfS_S_iii:
        /* <DEDUP_REMOVED lines=17> */
[----:B------:R-:W0:Y:S01]  /*0110*/  S2UR UR6, SR_CgaCtaId ;  /* 0x00000000000679c3 */ /* 0x000e220000008800 */
[----:B------:R-:W1:Y:S01]  /*0120*/  LDCU UR11, c[0x0][0x39c] ;  /* 0x00007380ff0b77ac */ /* 0x000e620008000800 */
[----:B------:R-:W-:Y:S02]  /*0130*/  HFMA2 R0, -RZ, RZ, 0, 0 ;  /* 0x00000000ff007431 */ /* 0x000fe400000001ff */
[----:B------:R-:W-:Y:S01]  /*0140*/  IMAD.MOV R20, RZ, RZ, -R20 ;  /* 0x000000ffff147224 */ /* 0x000fe200078e0a14 */
[----:B------:R-:W2:Y:S01]  /*0150*/  LDCU UR10, c[0x0][0x3a0] ;  /* 0x00007400ff0a77ac */ /* 0x000ea20008000800 */
[----:B------:R-:W-:Y:S02]  /*0160*/  IMAD R15, R8, UR7, R19 ;  /* 0x00000007080f7c24 */ /* 0x000fe4000f8e0213 */
[----:B------:R-:W3:Y:S01]  /*0170*/  LDC R10, c[0x0][0x3a0] ;  /* 0x0000e800ff0a7b82 */ /* 0x000ee20000000800 */
[----:B------:R-:W-:Y:S02]  /*0180*/  UMOV UR4, 0x400 ;  /* 0x0000040000047882 */ /* 0x000fe40000000000 */
[----:B------:R-:W-:-:S05]  /*0190*/  UIADD3 UR5, UPT, UPT, UR4, 0x1000, URZ ;  /* 0x0000100004057890 */ /* 0x000fca000fffe0ff */
[----:B------:R-:W4:Y:S01]  /*01a0*/  LDC R11, c[0x0][0x398] ;  /* 0x0000e600ff0b7b82 */ /* 0x000f220000000800 */
[----:B-1----:R-:W-:Y:S01]  /*01b0*/  ISETP.GE.AND P1, PT, R8, UR11, PT ;  /* 0x0000000b08007c0c */ /* 0x002fe2000bf26270 */
[----:B--2---:R-:W-:-:S06]  /*01c0*/  IMAD R13, R18, UR10, R9 ;  /* 0x0000000a120d7c24 */ /* 0x004fcc000f8e0209 */
[----:B------:R-:W1:Y:S01]  /*01d0*/  LDC.64 R2, c[0x0][0x388] ;  /* 0x0000e200ff027b82 */ /* 0x000e620000000a00 */
[----:B0-----:R-:W-:Y:S02]  /*01e0*/  ULEA UR4, UR6, UR4, 0x18 ;  /* 0x0000000406047291 */ /* 0x001fe4000f8ec0ff */
[----:B------:R-:W-:-:S04]  /*01f0*/  ULEA UR5, UR6, UR5, 0x18 ;  /* 0x0000000506057291 */ /* 0x000fc8000f8ec0ff */
[----:B------:R-:W-:Y:S01]  /*0200*/  LEA R12, R18, UR4, 0x7 ;  /* 0x00000004120c7c11 */ /* 0x000fe2000f8e38ff */
[----:B------:R-:W-:Y:S01]  /*0210*/  UMOV UR4, 0xf ;  /* 0x0000000f00047882 */ /* 0x000fe20000000000 */
[----:B------:R-:W-:-:S03]  /*0220*/  LEA R14, R19, UR5, 0x2 ;  /* 0x00000005130e7c11 */ /* 0x000fc6000f8e10ff */
[----:B------:R-:W-:Y:S01]  /*0230*/  IMAD R17, R19, 0x4, R12 ;  /* 0x0000000413117824 */ /* 0x000fe200078e020c */
[----:B------:R-:W-:-:S07]  /*0240*/  LEA R16, R18, R14, 0x7 ;  /* 0x0000000e12107211 */ /* 0x000fce00078e38ff */
.L_x_189:
[-C--:B----4-:R-:W-:Y:S01]  /*0250*/  ISETP.GE.AND P0, PT, R18, R11.reuse, PT ;  /* 0x0000000b1200720c */ /* 0x090fe20003f06270 */
[----:B-1----:R-:W-:Y:S01]  /*0260*/  IMAD.WIDE R4, R15, 0x4, R2 ;  /* 0x000000040f047825 */ /* 0x002fe200078e0202 */
[----:B------:R-:W-:Y:S02]  /*0270*/  ISETP.GE.OR P2, PT, R19, R11, P1 ;  /* 0x0000000b1300720c */ /* 0x000fe40000f46670 */
[----:B---3--:R-:W-:-:S11]  /*0280*/  ISETP.GE.OR P0, PT, R9, R10, P0 ;  /* 0x0000000a0900720c */ /* 0x008fd60000706670 */
[----:B------:R-:W2:Y:S02]  /*0290*/  @!P2 LDG.E R4, desc[UR8][R4.64] ;  /* 0x000000080404a981 */ /* 0x000ea4000c1e1900 */
[----:B------:R-:W0:Y:S02]  /*02a0*/  @!P0 LDC.64 R6, c[0x0][0x390] ;  /* 0x0000e400ff068b82 */ /* 0x000e240000000a00 */
[----:B0-----:R-:W-:-:S06]  /*02b0*/  @!P0 IMAD.WIDE R6, R13, 0x4, R6 ;  /* 0x000000040d068825 */ /* 0x001fcc00078e0206 */
        /* <DEDUP_REMOVED lines=16> */
[----:B------:R-:W0:Y:S04]  /*03c0*/  @!P3 LDS R5, [R14] ;  /* 0x000000000e05b984 */ /* 0x000e280000000800 */
[----:B------:R-:W-:Y:S04]  /*03d0*/  @!P2 LDS R6, [R12+0x4] ;  /* 0x000004000c06a984 */ /* 0x000fe80000000800 */
[----:B------:R-:W1:Y:S04]  /*03e0*/  @!P2 LDS R27, [R14+0x80] ;  /* 0x000080000e1ba984 */ /* 0x000e680000000800 */
[----:B------:R-:W-:Y:S04]  /*03f0*/  @!P5 LDS R26, [R12+0x8] ;  /* 0x000008000c1ad984 */ /* 0x000fe80000000800 */
[----:B------:R-:W2:Y:S01]  /*0400*/  @!P5 LDS R29, [R14+0x100] ;  /* 0x000100000e1dd984 */ /* 0x000ea20000000800 */
[----:B------:R-:W-:-:S03]  /*0410*/  UIADD3 UR5, UPT, UPT, UR4, -0xb, URZ ;  /* 0xfffffff504057890 */ /* 0x000fc6000fffe0ff */
[----:B------:R-:W-:Y:S03]  /*0420*/  @!P0 LDS R21, [R12+0xc] ;  /* 0x00000c000c158984 */ /* 0x000fe60000000800 */
[----:B------:R-:W-:Y:S01]  /*0430*/  ISETP.LE.AND P4, PT, R11, UR5, PT ;  /* 0x000000050b007c0c */ /* 0x000fe2000bf83270 */
[----:B------:R-:W3:Y:S01]  /*0440*/  @!P0 LDS R23, [R14+0x180] ;  /* 0x000180000e178984 */ /* 0x000ee20000000800 */
[----:B------:R-:W-:-:S03]  /*0450*/  UIADD3 UR5, UPT, UPT, UR4, -0x9, URZ ;  /* 0xfffffff704057890 */ /* 0x000fc6000fffe0ff */
[----:B------:R-:W-:Y:S04]  /*0460*/  @!P6 LDS R22, [R12+0x14] ;  /* 0x000014000c16e984 */ /* 0x000fe80000000800 */
[----:B------:R-:W-:Y:S04]  /*0470*/  @!P6 LDS R24, [R14+0x280] ;  /* 0x000280000e18e984 */ /* 0x000fe80000000800 */
[----:B------:R-:W-:Y:S04]  /*0480*/  @!P4 LDS R7, [R12+0x10] ;  /* 0x000010000c07c984 */ /* 0x000fe80000000800 */
[----:B------:R-:W4:Y:S01]  /*0490*/  @!P4 LDS R4, [R14+0x200] ;  /* 0x000200000e04c984 */ /* 0x000f220000000800 */
[----:B0-----:R-:W-:Y:S01]  /*04a0*/  @!P3 FFMA R0, R25, R5, R0 ;  /* 0x000000051900b223 */ /* 0x001fe20000000000 */
[----:B------:R-:W-:Y:S01]  /*04b0*/  ISETP.LE.AND P3, PT, R11, UR5, PT ;  /* 0x000000050b007c0c */ /* 0x000fe2000bf63270 */
[----:B------:R-:W-:-:S02]  /*04c0*/  UIADD3 UR5, UPT, UPT, UR4, -0x8, URZ ;  /* 0xfffffff804057890 */ /* 0x000fc4000fffe0ff */
[----:B-1----:R-:W-:-:S04]  /*04d0*/  @!P2 FFMA R0, R27, R6, R0 ;  /* 0x000000061b00a223 */ /* 0x002fc80000000000 */
[----:B------:R-:W-:Y:S01]  /*04e0*/  ISETP.LE.AND P2, PT, R11, UR5, PT ;  /* 0x000000050b007c0c */ /* 0x000fe2000bf43270 */
[----:B------:R-:W-:-:S05]  /*04f0*/  UIADD3 UR5, UPT, UPT, UR4, -0x7, URZ ;  /* 0xfffffff904057890 */ /* 0x000fca000fffe0ff */
[----:B------:R-:W-:Y:S01]  /*0500*/  @!P3 LDS R5, [R12+0x18] ;  /* 0x000018000c05b984 */ /* 0x000fe20000000800 */
[----:B--2---:R-:W-:Y:S01]  /*0510*/  @!P5 FFMA R0, R29, R26, R0 ;  /* 0x0000001a1d00d223 */ /* 0x004fe20000000000 */
[----:B------:R-:W-:Y:S02]  /*0520*/  ISETP.LE.AND P5, PT, R11, UR5, PT ;  /* 0x000000050b007c0c */ /* 0x000fe4000bfa3270 */
[----:B------:R-:W0:Y:S01]  /*0530*/  @!P3 LDS R29, [R14+0x300] ;  /* 0x000300000e1db984 */ /* 0x000e220000000800 */
[----:B------:R-:W-:-:S03]  /*0540*/  UIADD3 UR5, UPT, UPT, UR4, -0x6, URZ ;  /* 0xfffffffa04057890 */ /* 0x000fc6000fffe0ff */
[----:B------:R-:W-:Y:S04]  /*0550*/  @!P2 LDS R25, [R12+0x1c] ;  /* 0x00001c000c19a984 */ /* 0x000fe80000000800 */
[----:B------:R-:W1:Y:S01]  /*0560*/  @!P2 LDS R27, [R14+0x380] ;  /* 0x000380000e1ba984 */ /* 0x000e620000000800 */
[----:B---3--:R-:W-:Y:S01]  /*0570*/  @!P0 FFMA R0, R23, R21, R0 ;  /* 0x0000001517008223 */ /* 0x008fe20000000000 */
[----:B------:R-:W-:Y:S02]  /*0580*/  ISETP.LE.AND P0, PT, R11, UR5, PT ;  /* 0x000000050b007c0c */ /* 0x000fe4000bf03270 */
[----:B------:R-:W-:Y:S04]  /*0590*/  @!P5 LDS R23, [R12+0x20] ;  /* 0x000020000c17d984 */ /* 0x000fe80000000800 */
[----:B------:R-:W2:Y:S01]  /*05a0*/  @!P5 LDS R6, [R14+0x400] ;  /* 0x000400000e06d984 */ /* 0x000ea20000000800 */
[----:B------:R-:W-:Y:S01]  /*05b0*/  UIADD3 UR5, UPT, UPT, UR4, -0x5, URZ ;  /* 0xfffffffb04057890 */ /* 0x000fe2000fffe0ff */
[----:B----4-:R-:W-:-:S05]  /*05c0*/  @!P4 FFMA R0, R7, R4, R0 ;  /* 0x000000040700c223 */ /* 0x010fca0000000000 */
[----:B------:R-:W-:Y:S01]  /*05d0*/  @!P0 LDS R7, [R12+0x24] ;  /* 0x000024000c078984 */ /* 0x000fe20000000800 */
[----:B------:R-:W-:Y:S01]  /*05e0*/  @!P6 FFMA R0, R24, R22, R0 ;  /* 0x000000161800e223 */ /* 0x000fe20000000000 */
[----:B------:R-:W-:Y:S02]  /*05f0*/  ISETP.LE.AND P6, PT, R11, UR5, PT ;  /* 0x000000050b007c0c */ /* 0x000fe4000bfc3270 */
[----:B------:R-:W3:Y:S01]  /*0600*/  @!P0 LDS R21, [R14+0x480] ;  /* 0x000480000e158984 */ /* 0x000ee20000000800 */
[----:B------:R-:W-:-:S06]  /*0610*/  UIADD3 UR5, UPT, UPT, UR4, -0x4, URZ ;  /* 0xfffffffc04057890 */ /* 0x000fcc000fffe0ff */
[----:B------:R-:W-:Y:S01]  /*0620*/  ISETP.LE.AND P4, PT, R11, UR5, PT ;  /* 0x000000050b007c0c */ /* 0x000fe2000bf83270 */
[----:B------:R-:W-:-:S03]  /*0630*/  UIADD3 UR5, UPT, UPT, UR4, -0x2, URZ ;  /* 0xfffffffe04057890 */ /* 0x000fc6000fffe0ff */
[----:B------:R-:W-:Y:S01]  /*0640*/  @!P6 LDS R4, [R14+0x500] ;  /* 0x000500000e04e984 */ /* 0x000fe20000000800 */
[----:B0-----:R-:W-:Y:S01]  /*0650*/  @!P3 FFMA R0, R29, R5, R0 ;  /* 0x000000051d00b223 */ /* 0x001fe20000000000 */
[----:B------:R-:W-:Y:S02]  /*0660*/  ISETP.LE.AND P3, PT, R11, UR6, PT ;  /* 0x000000060b007c0c */ /* 0x000fe4000bf63270 */
[----:B------:R-:W0:Y:S01]  /*0670*/  @!P6 LDS R5, [R12+0x28] ;  /* 0x000028000c05e984 */ /* 0x000e220000000800 */
[----:B------:R-:W-:-:S04]  /*0680*/  UIADD3 UR6, UPT, UPT, UR4, -0x1, URZ ;  /* 0xffffffff04067890 */ /* 0x000fc8000fffe0ff */
[----:B------:R-:W-:Y:S01]  /*0690*/  @!P4 LDS R29, [R14+0x580] ;  /* 0x000580000e1dc984 */ /* 0x000fe20000000800 */
[----:B-1----:R-:W-:Y:S01]  /*06a0*/  @!P2 FFMA R0, R27, R25, R0 ;  /* 0x000000191b00a223 */ /* 0x002fe20000000000 */
[----:B------:R-:W-:Y:S02]  /*06b0*/  ISETP.LE.AND P2, PT, R11, UR5, PT ;  /* 0x000000050b007c0c */ /* 0x000fe4000bf43270 */
[----:B------:R-:W1:Y:S04]  /*06c0*/  @!P4 LDS R27, [R12+0x2c] ;  /* 0x00002c000c1bc984 */ /* 0x000e680000000800 */
[----:B------:R-:W-:Y:S01]  /*06d0*/  @!P3 LDS R22, [R14+0x600] ;  /* 0x000600000e16b984 */ /* 0x000fe20000000800 */
[----:B--2---:R-:W-:Y:S01]  /*06e0*/  @!P5 FFMA R0, R23, R6, R0 ;  /* 0x000000061700d223 */ /* 0x004fe20000000000 */
[----:B------:R-:W-:-:S02]  /*06f0*/  ISETP.LE.AND P5, PT, R11, UR6, PT ;  /* 0x000000060b007c0c */ /* 0x000fc4000bfa3270 */
[----:B------:R-:W2:Y:S04]  /*0700*/  @!P3 LDS R6, [R12+0x30] ;  /* 0x000030000c06b984 */ /* 0x000ea80000000800 */
[----:B------:R-:W-:Y:S04]  /*0710*/  @!P2 LDS R23, [R12+0x34] ;  /* 0x000034000c17a984 */ /* 0x000fe80000000800 */
[----:B------:R-:W4:Y:S01]  /*0720*/  @!P2 LDS R25, [R14+0x680] ;  /* 0x000680000e19a984 */ /* 0x000f220000000800 */
[----:B---3--:R-:W-:Y:S01]  /*0730*/  @!P0 FFMA R0, R21, R7, R0 ;  /* 0x0000000715008223 */ /* 0x008fe20000000000 */
[----:B------:R-:W-:-:S02]  /*0740*/  ISETP.LE.AND P0, PT, R11, UR4, PT ;  /* 0x000000040b007c0c */ /* 0x000fc4000bf03270 */
[----:B------:R-:W-:Y:S04]  /*0750*/  @!P5 LDS R7, [R12+0x38] ;  /* 0x000038000c07d984 */ /* 0x000fe80000000800 */
[----:B------:R-:W3:Y:S01]  /*0760*/  @!P5 LDS R21, [R14+0x700] ;  /* 0x000700000e15d984 */ /* 0x000ee20000000800 */
[----:B------:R-:W-:Y:S01]  /*0770*/  UIADD3 UR5, UPT, UPT, UR4, 0x1, URZ ;  /* 0x0000000104057890 */ /* 0x000fe2000fffe0ff */
[----:B0-----:R-:W-:-:S05]  /*0780*/  @!P6 FFMA R0, R4, R5, R0 ;  /* 0x000000050400e223 */ /* 0x001fca0000000000 */
[----:B------:R-:W-:Y:S01]  /*0790*/  @!P0 LDS R4, [R12+0x3c] ;  /* 0x00003c000c048984 */ /* 0x000fe20000000800 */
[----:B------:R-:W-:-:S03]  /*07a0*/  ISETP.LE.AND P6, PT, R11, UR5, PT ;  /* 0x000000050b007c0c */ /* 0x000fc6000bfc3270 */
[----:B------:R-:W0:Y:S01]  /*07b0*/  @!P0 LDS R5, [R14+0x780] ;  /* 0x000780000e058984 */ /* 0x000e220000000800 */
[----:B------:R-:W-:Y:S01]  /*07c0*/  UIADD3 UR6, UPT, UPT, UR4, 0x2, URZ ;  /* 0x0000000204067890 */ /* 0x000fe2000fffe0ff */
[----:B-1----:R-:W-:Y:S01]  /*07d0*/  @!P4 FFMA R0, R29, R27, R0 ;  /* 0x0000001b1d00c223 */ /* 0x002fe20000000000 */
[----:B------:R-:W-:-:S04]  /*07e0*/  UIADD3 UR5, UPT, UPT, UR4, 0x3, URZ ;  /* 0x0000000304057890 */ /* 0x000fc8000fffe0ff */
[C---:B------:R-:W-:Y:S01]  /*07f0*/  ISETP.LE.AND P4, PT, R11.reuse, UR6, PT ;  /* 0x000000060b007c0c */ /* 0x040fe2000bf83270 */
[----:B------:R-:W-:Y:S01]  /*0800*/  UIADD3 UR6, UPT, UPT, UR4, 0x4, URZ ;  /* 0x0000000404067890 */ /* 0x000fe2000fffe0ff */
[----:B--2---:R-:W-:Y:S01]  /*0810*/  @!P3 FFMA R0, R6, R22, R0 ;  /* 0x000000160600b223 */ /* 0x004fe20000000000 */
[----:B------:R-:W-:Y:S01]  /*0820*/  ISETP.LE.AND P3, PT, R11, UR5, PT ;  /* 0x000000050b007c0c */ /* 0x000fe2000bf63270 */
[----:B------:R-:W-:Y:S04]  /*0830*/  @!P6 LDS R29, [R12+0x40] ;  /* 0x000040000c1de984 */ /* 0x000fe80000000800 */
[----:B------:R-:W1:Y:S01]  /*0840*/  @!P6 LDS R27, [R14+0x800] ;  /* 0x000800000e1be984 */ /* 0x000e620000000800 */
[----:B----4-:R-:W-:Y:S01]  /*0850*/  @!P2 FFMA R0, R25, R23, R0 ;  /* 0x000000171900a223 */ /* 0x010fe20000000000 */
[----:B------:R-:W-:Y:S01]  /*0860*/  ISETP.LE.AND P2, PT, R11, UR6, PT ;  /* 0x000000060b007c0c */ /* 0x000fe2000bf43270 */
[----:B------:R-:W-:-:S02]  /*0870*/  UIADD3 UR5, UPT, UPT, UR4, 0x5, URZ ;  /* 0x0000000504057890 */ /* 0x000fc4000fffe0ff */
[----:B------:R-:W-:Y:S04]  /*0880*/  @!P4 LDS R6, [R12+0x44] ;  /* 0x000044000c06c984 */ /* 0x000fe80000000800 */
[----:B------:R-:W2:Y:S01]  /*0890*/  @!P4 LDS R23, [R14+0x880] ;  /* 0x000880000e17c984 */ /* 0x000ea20000000800 */
[----:B---3--:R-:W-:Y:S01]  /*08a0*/  @!P5 FFMA R0, R21, R7, R0 ;  /* 0x000000071500d223 */ /* 0x008fe20000000000 */
[----:B------:R-:W-:Y:S02]  /*08b0*/  ISETP.LE.AND P5, PT, R11, UR5, PT ;  /* 0x000000050b007c0c */ /* 0x000fe4000bfa3270 */
[----:B------:R-:W-:Y:S04]  /*08c0*/  @!P3 LDS R22, [R12+0x48] ;  /* 0x000048000c16b984 */ /* 0x000fe80000000800 */
[----:B------:R-:W3:Y:S04]  /*08d0*/  @!P3 LDS R25, [R14+0x900] ;  /* 0x000900000e19b984 */ /* 0x000ee80000000800 */
[----:B------:R-:W-:Y:S04]  /*08e0*/  @!P2 LDS R7, [R12+0x4c] ;  /* 0x00004c000c07a984 */ /* 0x000fe80000000800 */
[----:B------:R-:W4:Y:S01]  /*08f0*/  @!P2 LDS R21, [R14+0x980] ;  /* 0x000980000e15a984 */ /* 0x000f220000000800 */
[----:B0-----:R-:W-:Y:S01]  /*0900*/  @!P0 FFMA R0, R5, R4, R0 ;  /* 0x0000000405008223 */ /* 0x001fe20000000000 */
[----:B------:R-:W-:-:S02]  /*0910*/  UIADD3 UR5, UPT, UPT, UR4, 0x6, URZ ;  /* 0x0000000604057890 */ /* 0x000fc4000fffe0ff */
[----:B------:R-:W-:Y:S04]  /*0920*/  @!P5 LDS R4, [R12+0x50] ;  /* 0x000050000c04d984 */ /* 0x000fe80000000800 */
[----:B------:R-:W0:Y:S01]  /*0930*/  @!P5 LDS R5, [R14+0xa00] ;  /* 0x000a00000e05d984 */ /* 0x000e220000000800 */
[----:B------:R-:W-:Y:S01]  /*0940*/  ISETP.LE.AND P0, PT, R11, UR5, PT ;  /* 0x000000050b007c0c */ /* 0x000fe2000bf03270 */
[----:B------:R-:W-:Y:S01]  /*0950*/  UIADD3 UR5, UPT, UPT, UR4, 0x7, URZ ;  /* 0x0000000704057890 */ /* 0x000fe2000fffe0ff */
[----:B-1----:R-:W-:-:S05]  /*0960*/  @!P6 FFMA R0, R29, R27, R0 ;  /* 0x0000001b1d00e223 */ /* 0x002fca0000000000 */
[----:B------:R-:W-:Y:S01]  /*0970*/  ISETP.LE.AND P6, PT, R11, UR5, PT ;  /* 0x000000050b007c0c */ /* 0x000fe2000bfc3270 */
[----:B------:R-:W-:Y:S02]  /*0980*/  UIADD3 UR5, UPT, UPT, UR4, 0x8, URZ ;  /* 0x0000000804057890 */ /* 0x000fe4000fffe0ff */
[----:B------:R-:W-:-:S03]  /*0990*/  UIADD3 UR6, UPT, UPT, UR4, 0x9, URZ ;  /* 0x0000000904067890 */ /* 0x000fc6000fffe0ff */
[----:B------:R-:W-:Y:S04]  /*09a0*/  @!P0 LDS R27, [R12+0x54] ;  /* 0x000054000c1b8984 */ /* 0x000fe80000000800 */
[----:B------:R-:W1:Y:S01]  /*09b0*/  @!P0 LDS R29, [R14+0xa80] ;  /* 0x000a80000e1d8984 */ /* 0x000e620000000800 */
[----:B--2---:R-:W-:Y:S01]  /*09c0*/  @!P4 FFMA R0, R23, R6, R0 ;  /* 0x000000061700c223 */ /* 0x004fe20000000000 */
[----:B------:R-:W-:Y:S01]  /*09d0*/  ISETP.LE.AND P4, PT, R11, UR5, PT ;  /* 0x000000050b007c0c */ /* 0x000fe2000bf83270 */
[----:B------:R-:W-:Y:S01]  /*09e0*/  UIADD3 UR5, UPT, UPT, UR4, 0xa, URZ ;  /* 0x0000000a04057890 */ /* 0x000fe2000fffe0ff */
[----:B------:R-:W-:Y:S01]  /*09f0*/  @!P6 LDS R6, [R12+0x58] ;  /* 0x000058000c06e984 */ /* 0x000fe20000000800 */
[----:B---3--:R-:W-:Y:S01]  /*0a00*/  @!P3 FFMA R0, R25, R22, R0 ;  /* 0x000000161900b223 */ /* 0x008fe20000000000 */
[----:B------:R-:W-:-:S02]  /*0a10*/  ISETP.LE.AND P3, PT, R11, UR6, PT ;  /* 0x000000060b007c0c */ /* 0x000fc4000bf63270 */
[----:B------:R-:W2:Y:S01]  /*0a20*/  @!P6 LDS R23, [R14+0xb00] ;  /* 0x000b00000e17e984 */ /* 0x000ea20000000800 */
[----:B----4-:R-:W-:Y:S01]  /*0a30*/  @!P2 FFMA R0, R21, R7, R0 ;  /* 0x000000071500a223 */ /* 0x010fe20000000000 */
[----:B------:R-:W-:-:S05]  /*0a40*/  ISETP.LE.AND P2, PT, R11, UR5, PT ;  /* 0x000000050b007c0c */ /* 0x000fca000bf43270 */
[----:B------:R-:W-:Y:S04]  /*0a50*/  @!P4 LDS R21, [R12+0x5c] ;  /* 0x00005c000c15c984 */ /* 0x000fe80000000800 */
[----:B------:R-:W3:Y:S01]  /*0a60*/  @!P4 LDS R7, [R14+0xb80] ;  /* 0x000b80000e07c984 */ /* 0x000ee20000000800 */
[----:B0-----:R-:W-:Y:S01]  /*0a70*/  @!P5 FFMA R0, R4, R5, R0 ;  /* 0x000000050400d223 */ /* 0x001fe20000000000 */
[----:B------:R-:W-:Y:S02]  /*0a80*/  UIADD3 UR5, UPT, UPT, UR4, 0xb, URZ ;  /* 0x0000000b04057890 */ /* 0x000fe4000fffe0ff */
[----:B------:R-:W-:Y:S04]  /*0a90*/  @!P3 LDS R4, [R12+0x60] ;  /* 0x000060000c04b984 */ /* 0x000fe80000000800 */
[----:B------:R-:W0:Y:S01]  /*0aa0*/  @!P3 LDS R22, [R14+0xc00] ;  /* 0x000c00000e16b984 */ /* 0x000e220000000800 */
[----:B------:R-:W-:-:S03]  /*0ab0*/  ISETP.LE.AND P5, PT, R11, UR5, PT ;  /* 0x000000050b007c0c */ /* 0x000fc6000bfa3270 */
[----:B------:R-:W-:Y:S04]  /*0ac0*/  @!P2 LDS R5, [R12+0x64] ;  /* 0x000064000c05a984 */ /* 0x000fe80000000800 */
[----:B------:R-:W4:Y:S01]  /*0ad0*/  @!P2 LDS R25, [R14+0xc80] ;  /* 0x000c80000e19a984 */ /* 0x000f220000000800 */
[----:B------:R-:W-:Y:S01]  /*0ae0*/  UIADD3 UR5, UPT, UPT, UR4, 0xc, URZ ;  /* 0x0000000c04057890 */ /* 0x000fe2000fffe0ff */
[----:B-1----:R-:W-:-:S04]  /*0af0*/  @!P0 FFMA R0, R29, R27, R0 ;  /* 0x0000001b1d008223 */ /* 0x002fc80000000000 */
[----:B------:R-:W-:Y:S04]  /*0b00*/  @!P5 LDS R27, [R12+0x68] ;  /* 0x000068000c1bd984 */ /* 0x000fe80000000800 */
[----:B------:R-:W1:Y:S01]  /*0b10*/  @!P5 LDS R29, [R14+0xd00] ;  /* 0x000d00000e1dd984 */ /* 0x000e620000000800 */
[----:B------:R-:W-:Y:S01]  /*0b20*/  UIADD3 UR6, UPT, UPT, UR4, 0xd, URZ ;  /* 0x0000000d04067890 */ /* 0x000fe2000fffe0ff */
[----:B--2---:R-:W-:Y:S01]  /*0b30*/  @!P6 FFMA R0, R23, R6, R0 ;  /* 0x000000061700e223 */ /* 0x004fe20000000000 */
[----:B------:R-:W-:Y:S01]  /*0b40*/  ISETP.LE.AND P6, PT, R11, UR5, PT ;  /* 0x000000050b007c0c */ /* 0x000fe2000bfc3270 */
[----:B------:R-:W-:-:S03]  /*0b50*/  UIADD3 UR5, UPT, UPT, UR4, 0xe, URZ ;  /* 0x0000000e04057890 */ /* 0x000fc6000fffe0ff */
[----:B------:R-:W-:Y:S01]  /*0b60*/  ISETP.LE.AND P0, PT, R11, UR6, PT ;  /* 0x000000060b007c0c */ /* 0x000fe2000bf03270 */
[----:B------:R-:W-:Y:S01]  /*0b70*/  UIADD3 UR6, UPT, UPT, UR4, 0xf, URZ ;  /* 0x0000000f04067890 */ /* 0x000fe2000fffe0ff */
[----:B---3--:R-:W-:Y:S01]  /*0b80*/  @!P4 FFMA R0, R7, R21, R0 ;  /* 0x000000150700c223 */ /* 0x008fe20000000000 */
[----:B------:R-:W-:-:S06]  /*0b90*/  ISETP.LE.AND P4, PT, R11, UR5, PT ;  /* 0x000000050b007c0c */ /* 0x000fcc000bf83270 */
[----:B------:R-:W-:Y:S01]  /*0ba0*/  @!P6 LDS R7, [R12+0x6c] ;  /* 0x00006c000c07e984 */ /* 0x000fe20000000800 */
[----:B------:R-:W-:-:S03]  /*0bb0*/  UIADD3 UR5, UPT, UPT, UR4, 0x10, URZ ;  /* 0x0000001004057890 */ /* 0x000fc6000fffe0ff */
[----:B------:R-:W2:Y:S01]  /*0bc0*/  @!P6 LDS R21, [R14+0xd80] ;  /* 0x000d80000e15e984 */ /* 0x000ea20000000800 */
[----:B0-----:R-:W-:Y:S01]  /*0bd0*/  @!P3 FFMA R0, R4, R22, R0 ;  /* 0x000000160400b223 */ /* 0x001fe20000000000 */
[----:B------:R-:W-:Y:S02]  /*0be0*/  ISETP.LE.AND P3, PT, R11, UR6, PT ;  /* 0x000000060b007c0c */ /* 0x000fe4000bf63270 */
[----:B------:R-:W-:Y:S04]  /*0bf0*/  @!P0 LDS R4, [R14+0xe00] ;  /* 0x000e00000e048984 */ /* 0x000fe80000000800 */
[----:B------:R-:W-:Y:S01]  /*0c00*/  @!P4 LDS R6, [R12+0x74] ;  /* 0x000074000c06c984 */ /* 0x000fe20000000800 */
[----:B----4-:R-:W-:-:S03]  /*0c10*/  @!P2 FFMA R0, R25, R5, R0 ;  /* 0x000000051900a223 */ /* 0x010fc60000000000 */
[----:B------:R-:W0:Y:S01]  /*0c20*/  @!P0 LDS R5, [R12+0x70] ;  /* 0x000070000c058984 */ /* 0x000e220000000800 */
[----:B------:R-:W-:-:S03]  /*0c30*/  ISETP.LE.AND P2, PT, R11, UR5, PT ;  /* 0x000000050b007c0c */ /* 0x000fc6000bf43270 */
[----:B------:R-:W3:Y:S04]  /*0c40*/  @!P4 LDS R23, [R14+0xe80] ;  /* 0x000e80000e17c984 */ /* 0x000ee80000000800 */
[----:B------:R-:W-:Y:S01]  /*0c50*/  @!P3 LDS R22, [R12+0x78] ;  /* 0x000078000c16b984 */ /* 0x000fe20000000800 */
[----:B-1----:R-:W-:-:S03]  /*0c60*/  @!P5 FFMA R0, R29, R27, R0 ;  /* 0x0000001b1d00d223 */ /* 0x002fc60000000000 */
[----:B------:R-:W1:Y:S04]  /*0c70*/  @!P3 LDS R25, [R14+0xf00] ;  /* 0x000f00000e19b984 */ /* 0x000e680000000800 */
[----:B------:R-:W-:Y:S04]  /*0c80*/  @!P2 LDS R24, [R12+0x7c] ;  /* 0x00007c000c18a984 */ /* 0x000fe80000000800 */
[----:B------:R-:W4:Y:S01]  /*0c90*/  @!P2 LDS R27, [R14+0xf80] ;  /* 0x000f80000e1ba984 */ /* 0x000f220000000800 */
[----:B------:R-:W-:Y:S02]  /*0ca0*/  VIADD R20, R20, 0x1 ;  /* 0x0000000114147836 */ /* 0x000fe40000000000 */
[----:B--2---:R-:W-:-:S04]  /*0cb0*/  @!P6 FFMA R0, R21, R7, R0 ;  /* 0x000000071500e223 */ /* 0x004fc80000000000 */
[----:B0-----:R-:W-:Y:S01]  /*0cc0*/  @!P0 FFMA R0, R5, R4, R0 ;  /* 0x0000000405008223 */ /* 0x001fe20000000000 */
[----:B------:R-:W-:Y:S01]  /*0cd0*/  BAR.SYNC.DEFER_BLOCKING 0x0 ;  /* 0x0000000000007b1d */ /* 0x000fe20000010000 */
[----:B------:R-:W-:Y:S02]  /*0ce0*/  ISETP.NE.AND P0, PT, R20, RZ, PT ;  /* 0x000000ff1400720c */ /* 0x000fe40003f05270 */
[----:B---3--:R-:W-:Y:S01]  /*0cf0*/  @!P4 FFMA R0, R23, R6, R0 ;  /* 0x000000061700c223 */ /* 0x008fe20000000000 */
[----:B------:R-:W-:Y:S01]  /*0d00*/  UIADD3 UR4, UPT, UPT, UR4, 0x20, URZ ;  /* 0x0000002004047890 */ /* 0x000fe2000fffe0ff */
[----:B------:R-:W-:Y:S01]  /*0d10*/  IADD3 R19, PT, PT, R19, 0x20, RZ ;  /* 0x0000002013137810 */ /* 0x000fe20007ffe0ff */
[----:B------:R-:W-:Y:S01]  /*0d20*/  VIADD R15, R15, 0x20 ;  /* 0x000000200f0f7836 */ /* 0x000fe20000000000 */
[----:B------:R-:W-:Y:S01]  /*0d30*/  IADD3 R18, PT, PT, R18, 0x20, RZ ;  /* 0x0000002012127810 */ /* 0x000fe20007ffe0ff */
[----:B-1----:R-:W-:Y:S01]  /*0d40*/  @!P3 FFMA R0, R25, R22, R0 ;  /* 0x000000161900b223 */ /* 0x002fe20000000000 */
[----:B------:R-:W-:-:S03]  /*0d50*/  IMAD R13, R10, 0x20, R13 ;  /* 0x000000200a0d7824 */ /* 0x000fc600078e020d */
[----:B----4-:R-:W-:Y:S02]  /*0d60*/  @!P2 FFMA R0, R27, R24, R0 ;  /* 0x000000181b00a223 */ /* 0x010fe40000000000 */
[----:B------:R-:W-:Y:S05]  /*0d70*/  @P0 BRA `(.L_x_189) ;  /* 0xfffffff400340947 */ /* 0x000fea000383ffff */
.L_x_188:
[----:B------:R-:W0:Y:S01]  /*0d80*/  LDCU UR4, c[0x0][0x39c] ;  /* 0x00007380ff0477ac */ /* 0x000e220008000800 */
[----:B------:R-:W1:Y:S01]  /*0d90*/  LDCU UR5, c[0x0][0x3a0] ;  /* 0x00007400ff0577ac */ /* 0x000e620008000800 */
[----:B0-----:R-:W-:-:S04]  /*0da0*/  ISETP.GE.AND P0, PT, R8, UR4, PT ;  /* 0x0000000408007c0c */ /* 0x001fc8000bf06270 */
[----:B-1----:R-:W-:-:S13]  /*0db0*/  ISETP.GE.OR P0, PT, R9, UR5, P0 ;  /* 0x0000000509007c0c */ /* 0x002fda0008706670 */
[----:B------:R-:W-:Y:S05]  /*0dc0*/  @P0 EXIT ;  /* 0x000000000000094d */ /* 0x000fea0003800000 */
[----:B------:R-:W0:Y:S01]  /*0dd0*/  LDC.64 R2, c[0x0][0x380] ;  /* 0x0000e000ff027b82 */ /* 0x000e220000000a00 */
[----:B------:R-:W-:-:S04]  /*0de0*/  IMAD R9, R8, UR5, R9 ;  /* 0x0000000508097c24 */ /* 0x000fc8000f8e0209 */
[----:B0-----:R-:W-:-:S05]  /*0df0*/  IMAD.WIDE R2, R9, 0x4, R2 ;  /* 0x0000000409027825 */ /* 0x001fca00078e0202 */
[----:B------:R-:W-:Y:S01]  /*0e00*/  STG.E desc[UR8][R2.64], R0 ;  /* 0x0000000002007986 */ /* 0x000fe2000c101908 */
[----:B------:R-:W-:Y:S05]  /*0e10*/  EXIT ;  /* 0x000000000000794d */ /* 0x000fea0003800000 */
.L_x_190:
        /* <DEDUP_REMOVED lines=14> */
.L_x_211:


//--------------------- .text._Z16global_mem_mmultPfS_S_iii --------------------------
	.section	.text._Z16global_mem_mmultPfS_S_iii,"ax",@progbits
	.align	128
        .global         _Z16global_mem_mmultPfS_S_iii
        .type           _Z16global_mem_mmultPfS_S_iii,@function
        .size           _Z16global_mem_mmultPfS_S_iii,(.L_x_212 - _Z16global_mem_mmultPfS_S_iii)
        .other          _Z16global_mem_mmultPfS_S_iii,@"STO_CUDA_ENTRY STV_DEFAULT"
_Z16global_mem_mmultPfS_S_iii:
.text._Z16global_mem_mmultPfS_S_iii:
[----:B------:R-:W-:Y:S01]  /*0000*/  LDC R1, c[0x0][0x37c] ;  /* 0x0000df00ff017b82 */ /* 0x000fe20000000800 */
[----:B------:R-:W0:Y:S07]  /*0010*/  S2R R5, SR_TID.X ;  /* 0x0000000000057919 */ /* 0x000e2e0000002100 */
[----:B------:R-:W1:Y:S01]  /*0020*/  LDC R16, c[0x0][0x364] ;  /* 0x0000d900ff107b82 */ /* 0x000e620000000800 */
[----:B------:R-:W2:Y:S01]  /*0030*/  LDCU UR6, c[0x0][0x39c] ;  /* 0x00007380ff0677ac */ /* 0x000ea20008000800 */
[----:B------:R-:W1:Y:S06]  /*0040*/  S2R R3, SR_TID.Y ;  /* 0x0000000000037919 */ /* 0x000e6c0000002200 */
[----:B------:R-:W0:Y:S08]  /*0050*/  S2UR UR5, SR_CTAID.X ;  /* 0x00000000000579c3 */ /* 0x000e300000002500 */
[----:B------:R-:W0:Y:S08]  /*0060*/  LDC R0, c[0x0][0x360] ;  /* 0x0000d800ff007b82 */ /* 0x000e300000000800 */
[----:B------:R-:W1:Y:S08]  /*0070*/  S2UR UR4, SR_CTAID.Y ;  /* 0x00000000000479c3 */ /* 0x000e700000002600 */
[----:B------:R-:W3:Y:S01]  /*0080*/  LDC R17, c[0x0][0x3a0] ;  /* 0x0000e800ff117b82 */ /* 0x000ee20000000800 */
[----:B0-----:R-:W-:-:S02]  /*0090*/  IMAD R0, R0, UR5, R5 ;  /* 0x0000000500007c24 */ /* 0x001fc4000f8e0205 */
[----:B-1----:R-:W-:-:S03]  /*00a0*/  IMAD R16, R16, UR4, R3 ;  /* 0x0000000410107c24 */ /* 0x002fc6000f8e0203 */
[----:B---3--:R-:W-:-:S04]  /*00b0*/  ISETP.GE.AND P0, PT, R0, R17, PT ;  /* 0x000000110000720c */ /* 0x008fc80003f06270 */
[----:B--2---:R-:W-:-:S13]  /*00c0*/  ISETP.GE.OR P0, PT, R16, UR6, P0 ;  /* 0x0000000610007c0c */ /* 0x004fda0008706670 */
[----:B------:R-:W-:Y:S05]  /*00d0*/  @P0 EXIT ;  /* 0x000000000000094d */ /* 0x000fea0003800000 */
[----:B------:R-:W0:Y:S01]  /*00e0*/  LDC R19, c[0x0][0x398] ;  /* 0x0000e600ff137b82 */ /* 0x000e220000000800 */
[----:B------:R-:W1:Y:S01]  /*00f0*/  LDCU.64 UR4, c[0x0][0x358] ;  /* 0x00006b00ff0477ac */ /* 0x000e620008000a00 */
[----:B------:R-:W-:Y:S01]  /*0100*/  HFMA2 R24, -RZ, RZ, 0, 0 ;  /* 0x00000000ff187431 */ /* 0x000fe200000001ff */
[----:B0-----:R-:W-:-:S13]  /*0110*/  ISETP.GE.AND P0, PT, R19, 0x1, PT ;  /* 0x000000011300780c */ /* 0x001fda0003f06270 */
[----:B-1----:R-:W-:Y:S05]  /*0120*/  @!P0 BRA `(.L_x_191) ;  /* 0x0000000400e08947 */ /* 0x002fea0003800000 */
[C---:B------:R-:W-:Y:S01]  /*0130*/  ISETP.GE.U32.AND P1, PT, R19.reuse, 0x8, PT ;  /* 0x000000081300780c */ /* 0x040fe20003f26070 */
[----:B------:R-:W-:Y:S01]  /*0140*/  IMAD R20, R16, R19, RZ ;  /* 0x0000001310147224 */ /* 0x000fe200078e02ff */
[----:B------:R-:W-:Y:S02]  /*0150*/  LOP3.LUT R27, R19, 0x7, RZ, 0xc0, !PT ;  /* 0x00000007131b7812 */ /* 0x000fe400078ec0ff */
[----:B------:R-:W-:Y:S02]  /*0160*/  MOV R24, RZ ;  /* 0x000000ff00187202 */ /* 0x000fe40000000f00 */
[----:B------:R-:W-:Y:S02]  /*0170*/  ISETP.NE.AND P0, PT, R27, RZ, PT ;  /* 0x000000ff1b00720c */ /* 0x000fe40003f05270 */
[----:B------:R-:W-:-:S05]  /*0180*/  MOV R21, RZ ;  /* 0x000000ff00157202 */ /* 0x000fca0000000f00 */
[----:B------:R-:W-:Y:S06]  /*0190*/  @!P1 BRA `(.L_x_192) ;  /* 0x0000000000c49947 */ /* 0x000fec0003800000 */
[----:B------:R-:W0:Y:S01]  /*01a0*/  LDC.64 R2, c[0x0][0x388] ;  /* 0x0000e200ff027b82 */ /* 0x000e220000000a00 */
[----:B------:R-:W-:Y:S02]  /*01b0*/  LOP3.LUT R21, R19, 0x7ffffff8, RZ, 0xc0, !PT ;  /* 0x7ffffff813157812 */ /* 0x000fe400078ec0ff */
[----:B------:R-:W-:Y:S02]  /*01c0*/  MOV R24, RZ ;  /* 0x000000ff00187202 */ /* 0x000fe40000000f00 */
[----:B------:R-:W-:Y:S02]  /*01d0*/  MOV R18, R0 ;  /* 0x0000000000127202 */ /* 0x000fe40000000f00 */
[----:B------:R-:W-:Y:S01]  /*01e0*/  IADD3 R22, PT, PT, -R21, RZ, RZ ;  /* 0x000000ff15167210 */ /* 0x000fe20007ffe1ff */
[----:B0-----:R-:W-:-:S03]  /*01f0*/  IMAD.WIDE.U32 R2, R20, 0x4, R2 ;  /* 0x0000000414027825 */ /* 0x001fc600078e0002 */
[----:B------:R-:W-:-:S04]  /*0200*/  IADD3 R4, P1, PT, R2, 0x10, RZ ;  /* 0x0000001002047810 */ /* 0x000fc80007f3e0ff */
[----:B------:R-:W-:-:S09]  /*0210*/  IADD3.X R5, PT, PT, RZ, R3, RZ, P1, !PT ;  /* 0x00000003ff057210 */ /* 0x000fd20000ffe4ff */
.L_x_193:
[----:B------:R-:W0:Y:S01]  /*0220*/  LDC.64 R14, c[0x0][0x390] ;  /* 0x0000e400ff0e7b82 */ /* 0x000e220000000a00 */
[----:B------:R-:W-:Y:S02]  /*0230*/  MOV R2, R4 ;  /* 0x0000000400027202 */ /* 0x000fe40000000f00 */
[----:B------:R-:W-:-:S05]  /*0240*/  MOV R3, R5 ;  /* 0x0000000500037202 */ /* 0x000fca0000000f00 */
[----:B------:R-:W2:Y:S04]  /*0250*/  LDG.E R25, desc[UR4][R2.64+-0x10] ;  /* 0xfffff00402197981 */ /* 0x000ea8000c1e1900 */
[----:B------:R-:W3:Y:S04]  /*0260*/  LDG.E R23, desc[UR4][R2.64+-0xc] ;  /* 0xfffff40402177981 */ /* 0x000ee8000c1e1900 */
[----:B------:R-:W4:Y:S04]  /*0270*/  LDG.E R29, desc[UR4][R2.64+-0x8] ;  /* 0xfffff804021d7981 */ /* 0x000f28000c1e1900 */
[----:B------:R-:W5:Y:S01]  /*0280*/  LDG.E R28, desc[UR4][R2.64+-0x4] ;  /* 0xfffffc04021c7981 */ /* 0x000f62000c1e1900 */
[----:B0-----:R-:W-:-:S05]  /*0290*/  IMAD.WIDE R14, R18, 0x4, R14 ;  /* 0x00000004120e7825 */ /* 0x001fca00078e020e */
[----:B------:R0:W2:Y:S01]  /*02a0*/  LDG.E R26, desc[UR4][R14.64] ;  /* 0x000000040e1a7981 */ /* 0x0000a2000c1e1900 */
[----:B------:R-:W-:-:S04]  /*02b0*/  IMAD.WIDE R12, R17, 0x4, R14 ;  /* 0x00000004110c7825 */ /* 0x000fc800078e020e */
[C---:B------:R-:W-:Y:S02]  /*02c0*/  IMAD.WIDE R4, R17.reuse, 0x4, R12 ;  /* 0x0000000411047825 */ /* 0x040fe400078e020c */
[----:B------:R-:W3:Y:S02]  /*02d0*/  LDG.E R12, desc[UR4][R12.64] ;  /* 0x000000040c0c7981 */ /* 0x000ee4000c1e1900 */
[C---:B------:R-:W-:Y:S02]  /*02e0*/  IMAD.WIDE R8, R17.reuse, 0x4, R4 ;  /* 0x0000000411087825 */ /* 0x040fe400078e0204 */
[----:B------:R-:W4:Y:S02]  /*02f0*/  LDG.E R4, desc[UR4][R4.64] ;  /* 0x0000000404047981 */ /* 0x000f24000c1e1900 */
[C---:B------:R-:W-:Y:S02]  /*0300*/  IMAD.WIDE R6, R17.reuse, 0x4, R8 ;  /* 0x0000000411067825 */ /* 0x040fe400078e0208 */
[----:B------:R-:W5:Y:S02]  /*0310*/  LDG.E R8, desc[UR4][R8.64] ;  /* 0x0000000408087981 */ /* 0x000f64000c1e1900 */
[----:B------:R-:W-:-:S02]  /*0320*/  IMAD.WIDE R10, R17, 0x4, R6 ;  /* 0x00000004110a7825 */ /* 0x000fc400078e0206 */
[----:B------:R-:W5:Y:S04]  /*0330*/  LDG.E R5, desc[UR4][R2.64] ;  /* 0x0000000402057981 */ /* 0x000f68000c1e1900 */
[----:B------:R-:W5:Y:S01]  /*0340*/  LDG.E R6, desc[UR4][R6.64] ;  /* 0x0000000406067981 */ /* 0x000f62000c1e1900 */
[----:B0-----:R-:W-:-:S03]  /*0350*/  IMAD.WIDE R14, R17, 0x4, R10 ;  /* 0x00000004110e7825 */ /* 0x001fc600078e020a */
[----:B------:R-:W5:Y:S04]  /*0360*/  LDG.E R10, desc[UR4][R10.64] ;  /* 0x000000040a0a7981 */ /* 0x000f68000c1e1900 */
[----:B------:R-:W5:Y:S04]  /*0370*/  LDG.E R13, desc[UR4][R14.64] ;  /* 0x000000040e0d7981 */ /* 0x000f68000c1e1900 */
[----:B------:R-:W5:Y:S04]  /*0380*/  LDG.E R7, desc[UR4][R2.64+0x4] ;  /* 0x0000040402077981 */ /* 0x000f68000c1e1900 */
[----:B------:R-:W5:Y:S01]  /*0390*/  LDG.E R9, desc[UR4][R2.64+0xc] ;  /* 0x00000c0402097981 */ /* 0x000f62000c1e1900 */
[----:B--2---:R-:W-:Y:S01]  /*03a0*/  FFMA R26, R25, R26, R24 ;  /* 0x0000001a191a7223 */ /* 0x004fe20000000018 */
[----:B------:R-:W-:-:S02]  /*03b0*/  IMAD.WIDE R24, R17, 0x4, R14 ;  /* 0x0000000411187825 */ /* 0x000fc400078e020e */
[----:B------:R-:W2:Y:S04]  /*03c0*/  LDG.E R14, desc[UR4][R2.64+0x8] ;  /* 0x00000804020e7981 */ /* 0x000ea8000c1e1900 */
[----:B------:R-:W2:Y:S01]  /*03d0*/  LDG.E R24, desc[UR4][R24.64] ;  /* 0x0000000418187981 */ /* 0x000ea2000c1e1900 */
[----:B---3--:R-:W-:Y:S01]  /*03e0*/  FFMA R12, R23, R12, R26 ;  /* 0x0000000c170c7223 */ /* 0x008fe2000000001a */
[----:B------:R-:W-:-:S03]  /*03f0*/  IADD3 R22, PT, PT, R22, 0x8, RZ ;  /* 0x0000000816167810 */ /* 0x000fc60007ffe0ff */
[----:B----4-:R-:W-:Y:S01]  /*0400*/  FFMA R29, R29, R4, R12 ;  /* 0x000000041d1d7223 */ /* 0x010fe2000000000c */
[----:B------:R-:W-:-:S03]  /*0410*/  ISETP.NE.AND P1, PT, R22, RZ, PT ;  /* 0x000000ff1600720c */ /* 0x000fc60003f25270 */
[----:B-----5:R-:W-:Y:S01]  /*0420*/  FFMA R8, R28, R8, R29 ;  /* 0x000000081c087223 */ /* 0x020fe2000000001d */
[----:B------:R-:W-:-:S03]  /*0430*/  IADD3 R4, P2, PT, R2, 0x20, RZ ;  /* 0x0000002002047810 */ /* 0x000fc60007f5e0ff */
[----:B------:R-:W-:Y:S01]  /*0440*/  FFMA R6, R5, R6, R8 ;  /* 0x0000000605067223 */ /* 0x000fe20000000008 */
[----:B------:R-:W-:Y:S02]  /*0450*/  IADD3.X R5, PT, PT, RZ, R3, RZ, P2, !PT ;  /* 0x00000003ff057210 */ /* 0x000fe400017fe4ff */
[----:B------:R-:W-:Y:S01]  /*0460*/  LEA R18, R17, R18, 0x3 ;  /* 0x0000001211127211 */ /* 0x000fe200078e18ff */
[----:B------:R-:W-:-:S04]  /*0470*/  FFMA R7, R7, R10, R6 ;  /* 0x0000000a07077223 */ /* 0x000fc80000000006 */
[----:B--2---:R-:W-:-:S04]  /*0480*/  FFMA R14, R14, R13, R7 ;  /* 0x0000000d0e0e7223 */ /* 0x004fc80000000007 */
[----:B------:R-:W-:Y:S01]  /*0490*/  FFMA R24, R9, R24, R14 ;  /* 0x0000001809187223 */ /* 0x000fe2000000000e */
[----:B------:R-:W-:Y:S06]  /*04a0*/  @P1 BRA `(.L_x_193) ;  /* 0xfffffffc005c1947 */ /* 0x000fec000383ffff */
.L_x_192:
[----:B------:R-:W-:Y:S05]  /*04b0*/  @!P0 BRA `(.L_x_191) ;  /* 0x0000000000fc8947 */ /* 0x000fea0003800000 */
[----:B------:R-:W-:Y:S02]  /*04c0*/  ISETP.GE.U32.AND P1, PT, R27, 0x4, PT ;  /* 0x000000041b00780c */ /* 0x000fe40003f26070 */
[----:B------:R-:W-:-:S04]  /*04d0*/  LOP3.LUT R14, R19, 0x3, RZ, 0xc0, !PT ;  /* 0x00000003130e7812 */ /* 0x000fc800078ec0ff */
[----:B------:R-:W-:-:S07]  /*04e0*/  ISETP.NE.AND P0, PT, R14, RZ, PT ;  /* 0x000000ff0e00720c */ /* 0x000fce0003f05270 */
[----:B------:R-:W-:Y:S06]  /*04f0*/  @!P1 BRA `(.L_x_194) ;  /* 0x00000000006c9947 */ /* 0x000fec0003800000 */
[----:B------:R-:W0:Y:S01]  /*0500*/  LDC.64 R4, c[0x0][0x390] ;  /* 0x0000e400ff047b82 */ /* 0x000e220000000a00 */
[----:B------:R-:W1:Y:S01]  /*0510*/  LDCU.64 UR6, c[0x0][0x388] ;  /* 0x00007100ff0677ac */ /* 0x000e620008000a00 */
[----:B------:R-:W-:Y:S01]  /*0520*/  IMAD R7, R21, R17, R0 ;  /* 0x0000001115077224 */ /* 0x000fe200078e0200 */
[CC--:B------:R-:W-:Y:S02]  /*0530*/  IADD3 R3, PT, PT, R20.reuse, R21.reuse, RZ ;  /* 0x0000001514037210 */ /* 0x0c0fe40007ffe0ff */
[----:B------:R-:W-:-:S03]  /*0540*/  IADD3 R8, P1, PT, R20, R21, RZ ;  /* 0x0000001514087210 */ /* 0x000fc60007f3e0ff */
[----:B------:R-:W2:Y:S01]  /*0550*/  LDC.64 R12, c[0x0][0x388] ;  /* 0x0000e200ff0c7b82 */ /* 0x000ea20000000a00 */
[----:B0-----:R-:W-:-:S04]  /*0560*/  IMAD.WIDE R4, R7, 0x4, R4 ;  /* 0x0000000407047825 */ /* 0x001fc800078e0204 */
[----:B------:R-:W-:Y:S02]  /*0570*/  IMAD.WIDE R6, R17, 0x4, R4 ;  /* 0x0000000411067825 */ /* 0x000fe400078e0204 */
[----:B------:R-:W3:Y:S02]  /*0580*/  LDG.E R4, desc[UR4][R4.64] ;  /* 0x0000000404047981 */ /* 0x000ee4000c1e1900 */
[----:B--2---:R-:W-:Y:S01]  /*0590*/  IMAD.WIDE.U32 R12, R3, 0x4, R12 ;  /* 0x00000004030c7825 */ /* 0x004fe200078e000c */
[----:B------:R-:W-:Y:S02]  /*05a0*/  IADD3.X R3, PT, PT, RZ, RZ, RZ, P1, !PT ;  /* 0x000000ffff037210 */ /* 0x000fe40000ffe4ff */
[----:B-1----:R-:W-:-:S03]  /*05b0*/  LEA R2, P1, R8, UR6, 0x2 ;  /* 0x0000000608027c11 */ /* 0x002fc6000f8210ff */
[----:B------:R-:W3:Y:S01]  /*05c0*/  LDG.E R13, desc[UR4][R12.64] ;  /* 0x000000040c0d7981 */ /* 0x000ee2000c1e1900 */
[----:B------:R-:W-:Y:S01]  /*05d0*/  LEA.HI.X R3, R8, UR7, R3, 0x2, P1 ;  /* 0x0000000708037c11 */ /* 0x000fe200088f1403 */
[C---:B------:R-:W-:Y:S02]  /*05e0*/  IMAD.WIDE R8, R17.reuse, 0x4, R6 ;  /* 0x0000000411087825 */ /* 0x040fe400078e0206 */
[----:B------:R-:W2:Y:S04]  /*05f0*/  LDG.E R6, desc[UR4][R6.64] ;  /* 0x0000000406067981 */ /* 0x000ea8000c1e1900 */
[----:B------:R-:W2:Y:S01]  /*0600*/  LDG.E R15, desc[UR4][R2.64+0x4] ;  /* 0x00000404020f7981 */ /* 0x000ea2000c1e1900 */
[----:B------:R-:W-:-:S03]  /*0610*/  IMAD.WIDE R10, R17, 0x4, R8 ;  /* 0x00000004110a7825 */ /* 0x000fc600078e0208 */
        /* <DEDUP_REMOVED lines=9> */
.L_x_194:
[----:B------:R-:W-:Y:S05]  /*06b0*/  @!P0 BRA `(.L_x_191) ;  /* 0x00000000007c8947 */ /* 0x000fea0003800000 */
[----:B------:R-:W-:Y:S02]  /*06c0*/  ISETP.NE.AND P1, PT, R14, 0x1, PT ;  /* 0x000000010e00780c */ /* 0x000fe40003f25270 */
[----:B------:R-:W-:-:S04]  /*06d0*/  LOP3.LUT R19, R19, 0x1, RZ, 0xc0, !PT ;  /* 0x0000000113137812 */ /* 0x000fc800078ec0ff */
[----:B------:R-:W-:-:S07]  /*06e0*/  ISETP.NE.U32.AND P0, PT, R19, 0x1, PT ;  /* 0x000000011300780c */ /* 0x000fce0003f05070 */
[----:B------:R-:W0:Y:S01]  /*06f0*/  @P1 LDC.64 R10, c[0x0][0x388] ;  /* 0x0000e200ff0a1b82 */ /* 0x000e220000000a00 */
[CC--:B------:R-:W-:Y:S02]  /*0700*/  @P1 IADD3 R13, PT, PT, R20.reuse, R21.reuse, RZ ;  /* 0x00000015140d1210 */ /* 0x0c0fe40007ffe0ff */
[----:B------:R-:W-:-:S04]  /*0710*/  @P1 IADD3 R12, P2, PT, R20, R21, RZ ;  /* 0x00000015140c1210 */ /* 0x000fc80007f5e0ff */
[----:B------:R-:W-:Y:S01]  /*0720*/  @P1 IADD3.X R14, PT, PT, RZ, RZ, RZ, P2, !PT ;  /* 0x000000ffff0e1210 */ /* 0x000fe200017fe4ff */
[----:B------:R-:W1:Y:S08]  /*0730*/  @P1 LDC.64 R8, c[0x0][0x390] ;  /* 0x0000e400ff081b82 */ /* 0x000e700000000a00 */
[----:B------:R-:W2:Y:S08]  /*0740*/  @P1 LDC.64 R6, c[0x0][0x388] ;  /* 0x0000e200ff061b82 */ /* 0x000eb00000000a00 */
[----:B------:R-:W3:Y:S01]  /*0750*/  @!P0 LDC.64 R4, c[0x0][0x388] ;  /* 0x0000e200ff048b82 */ /* 0x000ee20000000a00 */
[----:B0-----:R-:W-:-:S04]  /*0760*/  @P1 IMAD.WIDE.U32 R10, R13, 0x4, R10 ;  /* 0x000000040d0a1825 */ /* 0x001fc800078e000a */
[C---:B------:R-:W-:Y:S01]  /*0770*/  @P1 IMAD R13, R21.reuse, R17, R0 ;  /* 0x00000011150d1224 */ /* 0x040fe200078e0200 */
[----:B------:R-:W-:Y:S01]  /*0780*/  @P1 IADD3 R21, PT, PT, R21, 0x2, RZ ;  /* 0x0000000215151810 */ /* 0x000fe20007ffe0ff */
[----:B------:R-:W4:Y:S01]  /*0790*/  @P1 LDG.E R11, desc[UR4][R10.64] ;  /* 0x000000040a0b1981 */ /* 0x000f22000c1e1900 */
[----:B------:R-:W0:Y:S01]  /*07a0*/  @!P0 LDC.64 R2, c[0x0][0x390] ;  /* 0x0000e400ff028b82 */ /* 0x000e220000000a00 */
[----:B-1----:R-:W-:Y:S01]  /*07b0*/  @P1 IMAD.WIDE R8, R13, 0x4, R8 ;  /* 0x000000040d081825 */ /* 0x002fe200078e0208 */
[----:B------:R-:W-:Y:S02]  /*07c0*/  @!P0 IADD3 R15, PT, PT, R20, R21, RZ ;  /* 0x00000015140f8210 */ /* 0x000fe40007ffe0ff */
[----:B--2---:R-:W-:Y:S01]  /*07d0*/  @P1 LEA R6, P2, R12, R6, 0x2 ;  /* 0x000000060c061211 */ /* 0x004fe200078410ff */
[----:B------:R-:W-:-:S03]  /*07e0*/  @!P0 IMAD R21, R21, R17, R0 ;  /* 0x0000001115158224 */ /* 0x000fc600078e0200 */
[----:B------:R-:W-:Y:S01]  /*07f0*/  @P1 LEA.HI.X R7, R12, R7, R14, 0x2, P2 ;  /* 0x000000070c071211 */ /* 0x000fe200010f140e */
[----:B------:R-:W-:Y:S01]  /*0800*/  @P1 IMAD.WIDE R12, R17, 0x4, R8 ;  /* 0x00000004110c1825 */ /* 0x000fe200078e0208 */
[----:B------:R-:W4:Y:S03]  /*0810*/  @P1 LDG.E R14, desc[UR4][R8.64] ;  /* 0x00000004080e1981 */ /* 0x000f26000c1e1900 */
[----:B---3--:R-:W-:Y:S01]  /*0820*/  @!P0 IMAD.WIDE.U32 R4, R15, 0x4, R4 ;  /* 0x000000040f048825 */ /* 0x008fe200078e0004 */
[----:B------:R-:W2:Y:S04]  /*0830*/  @P1 LDG.E R6, desc[UR4][R6.64+0x4] ;  /* 0x0000040406061981 */ /* 0x000ea8000c1e1900 */
[----:B------:R-:W2:Y:S01]  /*0840*/  @P1 LDG.E R12, desc[UR4][R12.64] ;  /* 0x000000040c0c1981 */ /* 0x000ea2000c1e1900 */
[----:B0-----:R-:W-:-:S03]  /*0850*/  @!P0 IMAD.WIDE R2, R21, 0x4, R2 ;  /* 0x0000000415028825 */ /* 0x001fc600078e0202 */
[----:B------:R-:W3:Y:S04]  /*0860*/  @!P0 LDG.E R5, desc[UR4][R4.64] ;  /* 0x0000000404058981 */ /* 0x000ee8000c1e1900 */
[----:B------:R-:W3:Y:S01]  /*0870*/  @!P0 LDG.E R2, desc[UR4][R2.64] ;  /* 0x0000000402028981 */ /* 0x000ee2000c1e1900 */
[----:B----4-:R-:W-:-:S04]  /*0880*/  @P1 FFMA R11, R11, R14, R24 ;  /* 0x0000000e0b0b1223 */ /* 0x010fc80000000018 */
[----:B--2---:R-:W-:-:S04]  /*0890*/  @P1 FFMA R24, R6, R12, R11 ;  /* 0x0000000c06181223 */ /* 0x004fc8000000000b */
[----:B---3--:R-:W-:-:S07]  /*08a0*/  @!P0 FFMA R24, R5, R2, R24 ;  /* 0x0000000205188223 */ /* 0x008fce0000000018 */
.L_x_191:
[----:B------:R-:W0:Y:S01]  /*08b0*/  LDC.64 R2, c[0x0][0x380] ;  /* 0x0000e000ff027b82 */ /* 0x000e220000000a00 */
[----:B------:R-:W-:-:S04]  /*08c0*/  IMAD R17, R16, R17, R0 ;  /* 0x0000001110117224 */ /* 0x000fc800078e0200 */
[----:B0-----:R-:W-:-:S05]  /*08d0*/  IMAD.WIDE R2, R17, 0x4, R2 ;  /* 0x0000000411027825 */ /* 0x001fca00078e0202 */
[----:B------:R-:W-:Y:S01]  /*08e0*/  STG.E desc[UR4][R2.64], R24 ;  /* 0x0000001802007986 */ /* 0x000fe2000c101904 */
[----:B------:R-:W-:Y:S05]  /*08f0*/  EXIT ;  /* 0x000000000000794d */ /* 0x000fea0003800000 */
.L_x_195:
        /* <DEDUP_REMOVED lines=16> */
.L_x_212:


//--------------------- .text._Z21dev_cpy_strided_arrayIfEvPT_S1_iiiii --------------------------
	.section	.text._Z21dev_cpy_strided_arrayIfEvPT_S1_iiiii,"ax",@progbits
	.align	128
        .global         _Z21dev_cpy_strided_arrayIfEvPT_S1_iiiii
        .type           _Z21dev_cpy_strided_arrayIfEvPT_S1_iiiii,@function
        .size           _Z21dev_cpy_strided_arrayIfEvPT_S1_iiiii,(.L_x_213 - _Z21dev_cpy_strided_arrayIfEvPT_S1_iiiii)
        .other          _Z21dev_cpy_strided_arrayIfEvPT_S1_iiiii,@"STO_CUDA_ENTRY STV_DEFAULT"
_Z21dev_cpy_strided_arrayIfEvPT_S1_iiiii:
.text._Z21dev_cpy_strided_arrayIfEvPT_S1_iiiii:
        /* <DEDUP_REMOVED lines=27> */
[----:B------:R-:W2:Y:S01]  /*01b0*/  LDG.E R3, desc[UR8][R2.64] ;  /* 0x0000000802037981 */ /* 0x000ea2000c1e1900 */
[----:B------:R-:W-:-:S04]  /*01c0*/  IMAD R7, R0, UR13, R7 ;  /* 0x0000000d00077c24 */ /* 0x000fc8000f8e0207 */
[----:B0-----:R-:W-:-:S05]  /*01d0*/  IMAD.WIDE R4, R7, 0x4, R4 ;  /* 0x0000000407047825 */ /* 0x001fca00078e0204 */
[----:B--2---:R-:W-:Y:S01]  /*01e0*/  STG.E desc[UR8][R4.64], R3 ;  /* 0x0000000304007986 */ /* 0x004fe2000c101908 */
[----:B------:R-:W-:Y:S05]  /*01f0*/  EXIT ;  /* 0x000000000000794d */ /* 0x000fea0003800000 */
.L_x_197:
[----:B------:R-:W-:-:S04]  /*0200*/  ISETP.GE.AND P0, PT, R7, UR13, PT ;  /* 0x0000000d07007c0c */ /* 0x000fc8000bf06270 */
[----:B------:R-:W-:-:S13]  /*0210*/  ISETP.GE.OR P0, PT, R0, UR12, P0 ;  /* 0x0000000c00007c0c */ /* 0x000fda0008706670 */
[----:B------:R-:W-:Y:S05]  /*0220*/  @P0 EXIT ;  /* 0x000000000000094d */ /* 0x000fea0003800000 */
[----:B------:R-:W0:Y:S01]  /*0230*/  LDC.64 R2, c[0x0][0x380] ;  /* 0x0000e000ff027b82 */ /* 0x000e220000000a00 */
[----:B------:R-:W-:-:S04]  /*0240*/  IMAD R7, R0, UR13, R7 ;  /* 0x0000000d00077c24 */ /* 0x000fc8000f8e0207 */
[----:B0-----:R-:W-:-:S05]  /*0250*/  IMAD.WIDE R2, R7, 0x4, R2 ;  /* 0x0000000407027825 */ /* 0x001fca00078e0202 */
[----:B------:R-:W-:Y:S01]  /*0260*/  STG.E desc[UR8][R2.64], RZ ;  /* 0x000000ff02007986 */ /* 0x000fe2000c101908 */
[----:B------:R-:W-:Y:S05]  /*0270*/  EXIT ;  /* 0x000000000000794d */ /* 0x000fea0003800000 */
.L_x_196:
        /* <DEDUP_REMOVED lines=17> */
[----:B------:R-:W2:Y:S01]  /*0390*/  LDG.E R3, desc[UR8][R2.64] ;  /* 0x0000000802037981 */ /* 0x000ea2000c1e1900 */
[----:B------:R-:W-:-:S04]  /*03a0*/  IMAD R7, R0, UR13, R7 ;  /* 0x0000000d00077c24 */ /* 0x000fc8000f8e0207 */
[----:B0-----:R-:W-:-:S05]  /*03b0*/  IMAD.WIDE R4, R7, 0x4, R4 ;  /* 0x0000000407047825 */ /* 0x001fca00078e0204 */
[----:B--2---:R-:W-:Y:S01]  /*03c0*/  STG.E desc[UR8][R4.64], R3 ;  /* 0x0000000304007986 */ /* 0x004fe2000c101908 */
[----:B------:R-:W-:Y:S05]  /*03d0*/  EXIT ;  /* 0x000000000000794d */ /* 0x000fea0003800000 */
.L_x_198:
        /* <DEDUP_REMOVED lines=10> */
.L_x_213:


//--------------------- .nv.shared.reserved.0     --------------------------
	.section	.nv.shared.reserved.0,"aw",@nobits
	.weak		__nv_reservedSMEM_offset_0_alias
	.size		__nv_reservedSMEM_offset_0_alias, 0, 64
	.other		__nv_reservedSMEM_offset_0_alias,@"STO_CUDA_RESERVED_SHARED STV_DEFAULT"
__nv_reservedSMEM_offset_0_alias:
	.zero		0
	.zero		64


//--------------------- .nv.shared._Z17dev_apply_qt_to_aPfS_S_iiii --------------------------
	.section	.nv.shared._Z17dev_apply_qt_to_aPfS_S_iiii,"aw",@nobits
	.sectionflags	@""
	.align	4
.nv.shared._Z17dev_apply_qt_to_aPfS_S_iiii:
	.zero		3072


//--------------------- .nv.shared._Z37shared_mem_mmult_in_place_transpose_aPfS_S_iiiii --------------------------
	.section	.nv.shared._Z37shared_mem_mmult_in_place_transpose_aPfS_S_iiiii,"aw",@nobits
	.sectionflags	@""
	.align	4
.nv.shared._Z37shared_mem_mmult_in_place_transpose_aPfS_S_iiiii:
	.zero		9216


//--------------------- .nv.shared._Z25shared_mem_mmult_in_placePfS_S_iiiii --------------------------
	.section	.nv.shared._Z25shared_mem_mmult_in_placePfS_S_iiiii,"aw",@nobits
	.sectionflags	@""
	.align	4
.nv.shared._Z25shared_mem_mmult_in_placePfS_S_iiiii:
	.zero		9216


//--------------------- .nv.shared._Z16shared_mem_mmultPfS_S_iii --------------------------
	.section	.nv.shared._Z16shared_mem_mmultPfS_S_iii,"aw",@nobits
	.sectionflags	@""
	.align	4
.nv.shared._Z16shared_mem_mmultPfS_S_iii:
	.zero		9216


//--------------------- .nv.constant0._Z21dev_cpy_strided_arrayI6__halfEvPT_S2_iiiii --------------------------
	.section	.nv.constant0._Z21dev_cpy_strided_arrayI6__halfEvPT_S2_iiiii,"a",@progbits
	.sectionflags	@""
	.align	4
.nv.constant0._Z21dev_cpy_strided_arrayI6__halfEvPT_S2_iiiii:
	.zero		932


//--------------------- .nv.constant0._Z22dev_cpy_panel_result_aPfS_iiii --------------------------
	.section	.nv.constant0._Z22dev_cpy_panel_result_aPfS_iiii,"a",@progbits
	.sectionflags	@""
	.align	4
.nv.constant0._Z22dev_cpy_panel_result_aPfS_iiii:
	.zero		928


//--------------------- .nv.constant0._Z21dev_apply_qpanel_to_qPfS_S_ii --------------------------
	.section	.nv.constant0._Z21dev_apply_qpanel_to_qPfS_S_ii,"a",@progbits
	.sectionflags	@""
	.align	4
.nv.constant0._Z21dev_apply_qpanel_to_qPfS_S_ii:
	.zero		928


//--------------------- .nv.constant0._Z33dev_apply_qt_to_a_tensorcore_gmemP6__halfS0_iiii --------------------------
	.section	.nv.constant0._Z33dev_apply_qt_to_a_tensorcore_gmemP6__halfS0_iiii,"a",@progbits
	.sectionflags	@""
	.align	4
.nv.constant0._Z33dev_apply_qt_to_a_tensorcore_gmemP6__halfS0_iiii:
	.zero		928


//--------------------- .nv.constant0._Z17dev_apply_qt_to_aPfS_S_iiii --------------------------
	.section	.nv.constant0._Z17dev_apply_qt_to_aPfS_S_iiii,"a",@progbits
	.sectionflags	@""
	.align	4
.nv.constant0._Z17dev_apply_qt_to_aPfS_S_iiii:
	.zero		936


//--------------------- .nv.constant0._Z18dev_householder_qrPfiii --------------------------
	.section	.nv.constant0._Z18dev_householder_qrPfiii,"a",@progbits
	.sectionflags	@""
	.align	4
.nv.constant0._Z18dev_householder_qrPfiii:
	.zero		916


//--------------------- .nv.constant0._Z26dev_tensorcore_mmult_tiledI6__halfS0_fEvPT1_PT_PT0_iii --------------------------
	.section	.nv.constant0._Z26dev_tensorcore_mmult_tiledI6__halfS0_fEvPT1_PT_PT0_iii,"a",@progbits
	.sectionflags	@""
	.align	4
.nv.constant0._Z26dev_tensorcore_mmult_tiledI6__halfS0_fEvPT1_PT_PT0_iii:
	.zero		932


//--------------------- .nv.constant0._Z27dev_tensorcore_mmult_1_warpPfP6__halfS1_ --------------------------
	.section	.nv.constant0._Z27dev_tensorcore_mmult_1_warpPfP6__halfS1_,"a",@progbits
	.sectionflags	@""
	.align	4
.nv.constant0._Z27dev_tensorcore_mmult_1_warpPfP6__halfS1_:
	.zero		920


//--------------------- .nv.constant0._Z37shared_mem_mmult_in_place_transpose_aPfS_S_iiiii --------------------------
	.section	.nv.constant0._Z37shared_mem_mmult_in_place_transpose_aPfS_S_iiiii,"a",@progbits
	.sectionflags	@""
	.align	4
.nv.constant0._Z37shared_mem_mmult_in_place_transpose_aPfS_S_iiiii:
	.zero		940


//--------------------- .nv.constant0._Z25shared_mem_mmult_in_placePfS_S_iiiii --------------------------
	.section	.nv.constant0._Z25shared_mem_mmult_in_placePfS_S_iiiii,"a",@progbits
	.sectionflags	@""
	.align	4
.nv.constant0._Z25shared_mem_mmult_in_placePfS_S_iiiii:
	.zero		940


//--------------------- .nv.constant0._Z16shared_mem_mmultPfS_S_iii --------------------------
	.section	.nv.constant0._Z16shared_mem_mmultPfS_S_iii,"a",@progbits
	.sectionflags	@""
	.align	4
.nv.constant0._Z16shared_mem_mmultPfS_S_iii:
	.zero		932


//--------------------- .nv.constant0._Z16global_mem_mmultPfS_S_iii --------------------------
	.section	.nv.constant0._Z16global_mem_mmultPfS_S_iii,"a",@progbits
	.sectionflags	@""
	.align	4
.nv.constant0._Z16global_mem_mmultPfS_S_iii:
	.zero		932


//--------------------- .nv.constant0._Z21dev_cpy_strided_arrayIfEvPT_S1_iiiii --------------------------
	.section	.nv.constant0._Z21dev_cpy_strided_arrayIfEvPT_S1_iiiii,"a",@progbits
	.sectionflags	@""
	.align	4
.nv.constant0._Z21dev_cpy_strided_arrayIfEvPT_S1_iiiii:
	.zero		932


//--------------------- SYMBOLS --------------------------

	.type		.nv.reservedSmem.offset0,@object
	.size		.nv.reservedSmem.offset0,0x4
	.type		.nv.reservedSmem.cap,@object
	.size		.nv.reservedSmem.cap,0x4
	.type		malloc,@function
	.type		free,@function
